//
// Generated by NVIDIA NVVM Compiler
//
// Compiler Build ID: CL-36424714
// Cuda compilation tools, release 13.0, V13.0.88
// Based on NVVM 20.0.0
//

.version 9.0
.target sm_100
.address_size 64

	// .globl	_Z18init_grid_negativev
.global .align 4 .b8 grid[16777216];
.const .align 8 .u64 circle_indices;
.const .align 4 .u32 circle_indices_length;
.global .align 4 .u32 border_left;
.global .align 4 .u32 border_right;
.global .align 4 .u32 border_top;
.global .align 4 .u32 border_bottom;
.global .align 4 .u32 smallest_distance_to_center;
.global .align 8 .u64 total_static_particles;
.global .align 8 .u64 weight_center_x;
.global .align 8 .u64 weight_center_y;
.global .align 4 .u32 debug;
.global .align 4 .b8 debug_array[4096];
.global .align 4 .b8 __cudart_i2opi_f[24] = {65, 144, 67, 60, 153, 149, 98, 219, 192, 221, 52, 245, 209, 87, 39, 252, 41, 21, 68, 78, 110, 131, 249, 162};

.visible .entry _Z18init_grid_negativev()
{
	.reg .b32 	%r<10>;
	.reg .b64 	%rd<6>;

	mov.u32 	%r1, %ctaid.y;
	mov.u32 	%r2, %ntid.y;
	mov.u32 	%r3, %tid.y;
	mad.lo.s32 	%r4, %r1, %r2, %r3;
	mul.wide.u32 	%rd1, %r4, 8192;
	mov.u64 	%rd2, grid;
	add.s64 	%rd3, %rd2, %rd1;
	mov.u32 	%r5, %ctaid.x;
	mov.u32 	%r6, %ntid.x;
	mov.u32 	%r7, %tid.x;
	mad.lo.s32 	%r8, %r5, %r6, %r7;
	mul.wide.u32 	%rd4, %r8, 4;
	add.s64 	%rd5, %rd3, %rd4;
	mov.b32 	%r9, -1;
	st.global.u32 	[%rd5], %r9;
	ret;

}
	// .globl	_Z16init_grid_centerv
.visible .entry _Z16init_grid_centerv()
{
	.reg .b32 	%r<4>;

	mov.b32 	%r1, 1024;
	st.global.u32 	[border_top], %r1;
	st.global.u32 	[border_bottom], %r1;
	st.global.u32 	[border_left], %r1;
	st.global.u32 	[border_right], %r1;
	mov.b32 	%r2, 1;
	st.global.u32 	[smallest_distance_to_center], %r2;
	mov.b32 	%r3, 0;
	st.global.u32 	[grid+8392704], %r3;
	ret;

}
	// .globl	_Z14init_particlesP8Particle
.visible .entry _Z14init_particlesP8Particle(
	.param .u64 .ptr .align 1 _Z14init_particlesP8Particle_param_0
)
{
	.local .align 4 .b8 	__local_depot2[28];
	.reg .b64 	%SP;
	.reg .b64 	%SPL;
	.reg .pred 	%p<47>;
	.reg .b32 	%r<174>;
	.reg .b32 	%f<139>;
	.reg .b64 	%rd<43>;
	.reg .b64 	%fd<7>;

	mov.u64 	%SPL, __local_depot2;
	ld.param.u64 	%rd17, [_Z14init_particlesP8Particle_param_0];
	cvta.to.global.u64 	%rd18, %rd17;
	add.u64 	%rd1, %SPL, 0;
	mov.u32 	%r48, %tid.x;
	mov.u32 	%r49, %ctaid.x;
	mov.u32 	%r50, %ntid.x;
	mad.lo.s32 	%r51, %r49, %r50, %r48;
	mul.wide.s32 	%rd20, %r51, 20;
	add.s64 	%rd2, %rd18, %rd20;
	shl.b32 	%r1, %r51, 2;
	st.global.u32 	[%rd2+16], %r1;
	ld.global.u32 	%r52, [border_bottom];
	ld.global.u32 	%r2, [border_top];
	sub.s32 	%r3, %r52, %r2;
	add.s32 	%r53, %r1, 1324567967;
	shr.u32 	%r54, %r53, 16;
	xor.b32  	%r55, %r54, %r53;
	mul.lo.s32 	%r56, %r55, 1324567967;
	shr.u32 	%r57, %r56, 16;
	xor.b32  	%r58, %r57, %r56;
	mul.lo.s32 	%r59, %r58, 1324567967;
	shr.u32 	%r60, %r59, 16;
	xor.b32  	%r4, %r60, %r59;
	and.b32  	%r61, %r4, 2047;
	cvt.rn.f32.u32 	%f43, %r61;
	ld.global.u32 	%r62, [border_left];
	cvt.rn.f32.s32 	%f44, %r62;
	setp.leu.f32 	%p1, %f43, %f44;
	ld.global.u32 	%r63, [border_right];
	cvt.rn.f32.s32 	%f45, %r63;
	setp.geu.f32 	%p2, %f43, %f45;
	or.pred  	%p3, %p1, %p2;
	@%p3 bra 	$L__BB2_3;
	sub.s32 	%r74, 2048, %r3;
	add.s32 	%r75, %r1, 1324567968;
	shr.u32 	%r76, %r75, 16;
	xor.b32  	%r77, %r76, %r75;
	mul.lo.s32 	%r78, %r77, 1324567967;
	shr.u32 	%r79, %r78, 16;
	xor.b32  	%r80, %r79, %r78;
	mul.lo.s32 	%r81, %r80, 1324567967;
	shr.u32 	%r82, %r81, 16;
	xor.b32  	%r83, %r82, %r81;
	rem.u32 	%r84, %r83, %r74;
	cvt.rn.f32.s32 	%f130, %r84;
	cvt.rn.f32.s32 	%f47, %r2;
	setp.leu.f32 	%p4, %f130, %f47;
	@%p4 bra 	$L__BB2_4;
	cvt.rn.f32.s32 	%f48, %r3;
	add.f32 	%f130, %f48, %f130;
	bra.uni 	$L__BB2_4;
$L__BB2_3:
	add.s32 	%r64, %r1, 1324567968;
	shr.u32 	%r65, %r64, 16;
	xor.b32  	%r66, %r65, %r64;
	mul.lo.s32 	%r67, %r66, 1324567967;
	shr.u32 	%r68, %r67, 16;
	xor.b32  	%r69, %r68, %r67;
	mul.lo.s32 	%r70, %r69, 1324567967;
	shr.u32 	%r71, %r70, 16;
	xor.b32  	%r72, %r71, %r70;
	and.b32  	%r73, %r72, 2047;
	cvt.rn.f32.u32 	%f130, %r73;
$L__BB2_4:
	add.s32 	%r85, %r1, 1324567969;
	shr.u32 	%r86, %r85, 16;
	xor.b32  	%r87, %r86, %r85;
	mul.lo.s32 	%r88, %r87, 1324567967;
	shr.u32 	%r89, %r88, 16;
	xor.b32  	%r90, %r89, %r88;
	mul.lo.s32 	%r91, %r90, 1324567967;
	shr.u32 	%r92, %r91, 16;
	xor.b32  	%r93, %r92, %r91;
	mul.hi.u32 	%r94, %r93, 1801439851;
	shr.u32 	%r95, %r94, 22;
	mul.lo.s32 	%r96, %r95, 10000000;
	sub.s32 	%r97, %r93, %r96;
	cvt.rn.f32.u32 	%f49, %r97;
	div.rn.f32 	%f50, %f49, 0f4B189680;
	abs.f32 	%f133, %f50;
	setp.lt.f32 	%p5, %f133, 0f3F800000;
	@%p5 bra 	$L__BB2_15;
	setp.gtu.f32 	%p6, %f133, 0f4B000000;
	@%p6 bra 	$L__BB2_12;
	mov.f32 	%f51, 0f3F800000;
	div.approx.f32 	%f52, %f133, %f51;
	cvt.rzi.f32.f32 	%f131, %f52;
	sub.f32 	%f8, %f133, %f131;
	mov.b32 	%r5, %f8;
	setp.lt.u32 	%p7, %r5, 1065353216;
	@%p7 bra 	$L__BB2_11;
	setp.lt.u32 	%p8, %r5, -2147483647;
	@%p8 bra 	$L__BB2_9;
	add.f32 	%f56, %f131, 0fBF800000;
	setp.lt.f32 	%p11, %f8, 0fBF800000;
	add.f32 	%f57, %f56, 0fBF800000;
	selp.f32 	%f131, %f57, %f56, %p11;
	bra.uni 	$L__BB2_11;
$L__BB2_9:
	add.f32 	%f131, %f131, 0f3F800000;
	setp.ltu.f32 	%p9, %f8, 0f40000000;
	@%p9 bra 	$L__BB2_11;
	add.f32 	%f53, %f131, 0f3F800000;
	add.f32 	%f54, %f8, 0fC0400000;
	setp.ge.f32 	%p10, %f54, 0f00000000;
	add.f32 	%f55, %f53, 0f3F800000;
	selp.f32 	%f131, %f55, %f53, %p10;
$L__BB2_11:
	sub.f32 	%f133, %f133, %f131;
	bra.uni 	$L__BB2_15;
$L__BB2_12:
	mov.b32 	%r6, %f133;
	and.b32  	%r98, %r6, 8388607;
	or.b32  	%r162, %r98, 1065353216;
	mov.b32 	%f132, %r162;
	and.b32  	%r99, %r6, -8388608;
	add.s32 	%r163, %r99, -1065353216;
	setp.eq.s32 	%p12, %r163, 0;
	@%p12 bra 	$L__BB2_14;
$L__BB2_13:
	min.u32 	%r100, %r163, 192937984;
	add.s32 	%r101, %r162, %r100;
	mov.b32 	%f58, %r101;
	sub.f32 	%f59, %f58, %f58;
	add.f32 	%f60, %f59, %f58;
	sub.f32 	%f61, %f58, %f60;
	mov.f32 	%f62, 0f3F800000;
	fma.rz.f32 	%f63, %f61, %f62, %f60;
	cvt.rzi.f32.f32 	%f64, %f63;
	sub.f32 	%f132, %f58, %f64;
	sub.s32 	%r163, %r163, %r100;
	mov.b32 	%r162, %f132;
	setp.ne.s32 	%p13, %r163, 0;
	setp.ne.s32 	%p14, %r162, 0;
	and.pred  	%p15, %p13, %p14;
	@%p15 bra 	$L__BB2_13;
$L__BB2_14:
	setp.gt.u32 	%p16, %r6, 2139095039;
	selp.f32 	%f66, 0f7FFFFFFF, 0f4B000000, %p16;
	mul.f32 	%f67, %f132, 0f34000000;
	mul.f32 	%f133, %f66, %f67;
$L__BB2_15:
	abs.f32 	%f68, %f133;
	setp.nan.f32 	%p17, %f68, %f68;
	abs.f32 	%f69, %f133;
	selp.f32 	%f70, %f133, %f69, %p17;
	cvt.f64.f32 	%fd1, %f70;
	mul.f64 	%fd2, %fd1, 0d401921FB54442D18;
	cvt.rn.f32.f64 	%f19, %fd2;
	add.s32 	%r102, %r1, 1324567970;
	shr.u32 	%r103, %r102, 16;
	xor.b32  	%r104, %r103, %r102;
	mul.lo.s32 	%r105, %r104, 1324567967;
	shr.u32 	%r106, %r105, 16;
	xor.b32  	%r107, %r106, %r105;
	mul.lo.s32 	%r108, %r107, 1324567967;
	shr.u32 	%r109, %r108, 16;
	xor.b32  	%r110, %r109, %r108;
	mul.hi.u32 	%r111, %r110, 1801439851;
	shr.u32 	%r112, %r111, 22;
	mul.lo.s32 	%r113, %r112, 10000000;
	sub.s32 	%r114, %r110, %r113;
	cvt.rn.f32.u32 	%f71, %r114;
	div.rn.f32 	%f72, %f71, 0f4B189680;
	abs.f32 	%f136, %f72;
	setp.lt.f32 	%p18, %f136, 0f3F800000;
	@%p18 bra 	$L__BB2_26;
	setp.gtu.f32 	%p19, %f136, 0f4B000000;
	@%p19 bra 	$L__BB2_23;
	mov.f32 	%f73, 0f3F800000;
	div.approx.f32 	%f74, %f136, %f73;
	cvt.rzi.f32.f32 	%f134, %f74;
	sub.f32 	%f22, %f136, %f134;
	mov.b32 	%r13, %f22;
	setp.lt.u32 	%p20, %r13, 1065353216;
	@%p20 bra 	$L__BB2_22;
	setp.lt.u32 	%p21, %r13, -2147483647;
	@%p21 bra 	$L__BB2_20;
	add.f32 	%f78, %f134, 0fBF800000;
	setp.lt.f32 	%p24, %f22, 0fBF800000;
	add.f32 	%f79, %f78, 0fBF800000;
	selp.f32 	%f134, %f79, %f78, %p24;
	bra.uni 	$L__BB2_22;
$L__BB2_20:
	add.f32 	%f134, %f134, 0f3F800000;
	setp.ltu.f32 	%p22, %f22, 0f40000000;
	@%p22 bra 	$L__BB2_22;
	add.f32 	%f75, %f134, 0f3F800000;
	add.f32 	%f76, %f22, 0fC0400000;
	setp.ge.f32 	%p23, %f76, 0f00000000;
	add.f32 	%f77, %f75, 0f3F800000;
	selp.f32 	%f134, %f77, %f75, %p23;
$L__BB2_22:
	sub.f32 	%f136, %f136, %f134;
	bra.uni 	$L__BB2_26;
$L__BB2_23:
	mov.b32 	%r14, %f136;
	and.b32  	%r115, %r14, 8388607;
	or.b32  	%r164, %r115, 1065353216;
	mov.b32 	%f135, %r164;
	and.b32  	%r116, %r14, -8388608;
	add.s32 	%r165, %r116, -1065353216;
	setp.eq.s32 	%p25, %r165, 0;
	@%p25 bra 	$L__BB2_25;
$L__BB2_24:
	min.u32 	%r117, %r165, 192937984;
	add.s32 	%r118, %r164, %r117;
	mov.b32 	%f80, %r118;
	sub.f32 	%f81, %f80, %f80;
	add.f32 	%f82, %f81, %f80;
	sub.f32 	%f83, %f80, %f82;
	mov.f32 	%f84, 0f3F800000;
	fma.rz.f32 	%f85, %f83, %f84, %f82;
	cvt.rzi.f32.f32 	%f86, %f85;
	sub.f32 	%f135, %f80, %f86;
	sub.s32 	%r165, %r165, %r117;
	mov.b32 	%r164, %f135;
	setp.ne.s32 	%p26, %r165, 0;
	setp.ne.s32 	%p27, %r164, 0;
	and.pred  	%p28, %p26, %p27;
	@%p28 bra 	$L__BB2_24;
$L__BB2_25:
	setp.gt.u32 	%p29, %r14, 2139095039;
	selp.f32 	%f88, 0f7FFFFFFF, 0f4B000000, %p29;
	mul.f32 	%f89, %f135, 0f34000000;
	mul.f32 	%f136, %f88, %f89;
$L__BB2_26:
	abs.f32 	%f90, %f136;
	setp.nan.f32 	%p30, %f90, %f90;
	abs.f32 	%f91, %f136;
	selp.f32 	%f33, %f136, %f91, %p30;
	mul.f32 	%f92, %f19, 0f3F22F983;
	cvt.rni.s32.f32 	%r173, %f92;
	cvt.rn.f32.s32 	%f93, %r173;
	fma.rn.f32 	%f94, %f93, 0fBFC90FDA, %f19;
	fma.rn.f32 	%f95, %f93, 0fB3A22168, %f94;
	fma.rn.f32 	%f138, %f93, 0fA7C234C5, %f95;
	abs.f32 	%f35, %f19;
	setp.ltu.f32 	%p31, %f35, 0f47CE4780;
	mov.u32 	%r169, %r173;
	mov.f32 	%f137, %f138;
	@%p31 bra 	$L__BB2_34;
	setp.neu.f32 	%p32, %f35, 0f7F800000;
	@%p32 bra 	$L__BB2_29;
	mov.f32 	%f98, 0f00000000;
	mul.rn.f32 	%f137, %f19, %f98;
	mov.b32 	%r169, 0;
	bra.uni 	$L__BB2_34;
$L__BB2_29:
	mov.b32 	%r22, %f19;
	shl.b32 	%r120, %r22, 8;
	or.b32  	%r23, %r120, -2147483648;
	mov.b64 	%rd39, 0;
	mov.b32 	%r166, 0;
	mov.u64 	%rd37, __cudart_i2opi_f;
	mov.u64 	%rd38, %rd1;
$L__BB2_30:
	.pragma "nounroll";
	ld.global.nc.u32 	%r121, [%rd37];
	mad.wide.u32 	%rd23, %r121, %r23, %rd39;
	shr.u64 	%rd39, %rd23, 32;
	st.local.u32 	[%rd38], %rd23;
	add.s32 	%r166, %r166, 1;
	add.s64 	%rd38, %rd38, 4;
	add.s64 	%rd37, %rd37, 4;
	setp.ne.s32 	%p33, %r166, 6;
	@%p33 bra 	$L__BB2_30;
	shr.u32 	%r122, %r22, 23;
	st.local.u32 	[%rd1+24], %rd39;
	and.b32  	%r26, %r122, 31;
	and.b32  	%r123, %r122, 224;
	add.s32 	%r124, %r123, -128;
	shr.u32 	%r125, %r124, 5;
	mul.wide.u32 	%rd24, %r125, 4;
	sub.s64 	%rd9, %rd1, %rd24;
	ld.local.u32 	%r167, [%rd9+24];
	ld.local.u32 	%r168, [%rd9+20];
	setp.eq.s32 	%p34, %r26, 0;
	@%p34 bra 	$L__BB2_33;
	shf.l.wrap.b32 	%r167, %r168, %r167, %r26;
	ld.local.u32 	%r126, [%rd9+16];
	shf.l.wrap.b32 	%r168, %r126, %r168, %r26;
$L__BB2_33:
	shr.u32 	%r127, %r167, 30;
	shf.l.wrap.b32 	%r128, %r168, %r167, 2;
	shl.b32 	%r129, %r168, 2;
	shr.u32 	%r130, %r128, 31;
	add.s32 	%r131, %r130, %r127;
	neg.s32 	%r132, %r131;
	setp.lt.s32 	%p35, %r22, 0;
	selp.b32 	%r169, %r132, %r131, %p35;
	xor.b32  	%r133, %r128, %r22;
	shr.s32 	%r134, %r128, 31;
	xor.b32  	%r135, %r134, %r128;
	xor.b32  	%r136, %r134, %r129;
	cvt.u64.u32 	%rd25, %r135;
	shl.b64 	%rd26, %rd25, 32;
	cvt.u64.u32 	%rd27, %r136;
	or.b64  	%rd28, %rd26, %rd27;
	cvt.rn.f64.s64 	%fd3, %rd28;
	mul.f64 	%fd4, %fd3, 0d3BF921FB54442D19;
	cvt.rn.f32.f64 	%f96, %fd4;
	neg.f32 	%f97, %f96;
	setp.lt.s32 	%p36, %r133, 0;
	selp.f32 	%f137, %f97, %f96, %p36;
$L__BB2_34:
	setp.ltu.f32 	%p37, %f35, 0f47CE4780;
	add.s32 	%r138, %r169, 1;
	mul.rn.f32 	%f99, %f137, %f137;
	and.b32  	%r139, %r169, 1;
	setp.eq.b32 	%p38, %r139, 1;
	selp.f32 	%f100, %f137, 0f3F800000, %p38;
	fma.rn.f32 	%f101, %f99, %f100, 0f00000000;
	fma.rn.f32 	%f102, %f99, 0f37CBAC00, 0fBAB607ED;
	selp.f32 	%f103, 0fB94D4153, %f102, %p38;
	selp.f32 	%f104, 0f3C0885E4, 0f3D2AAABB, %p38;
	fma.rn.f32 	%f105, %f103, %f99, %f104;
	selp.f32 	%f106, 0fBE2AAAA8, 0fBEFFFFFF, %p38;
	fma.rn.f32 	%f107, %f105, %f99, %f106;
	fma.rn.f32 	%f108, %f107, %f101, %f100;
	and.b32  	%r140, %r138, 2;
	setp.eq.s32 	%p39, %r140, 0;
	mov.f32 	%f109, 0f00000000;
	sub.f32 	%f110, %f109, %f108;
	selp.f32 	%f39, %f108, %f110, %p39;
	@%p37 bra 	$L__BB2_42;
	setp.neu.f32 	%p40, %f35, 0f7F800000;
	@%p40 bra 	$L__BB2_37;
	mov.f32 	%f113, 0f00000000;
	mul.rn.f32 	%f138, %f19, %f113;
	mov.b32 	%r173, 0;
	bra.uni 	$L__BB2_42;
$L__BB2_37:
	mov.b32 	%r35, %f19;
	shl.b32 	%r142, %r35, 8;
	or.b32  	%r36, %r142, -2147483648;
	mov.b64 	%rd42, 0;
	mov.b32 	%r170, 0;
	mov.u64 	%rd40, __cudart_i2opi_f;
	mov.u64 	%rd41, %rd1;
$L__BB2_38:
	.pragma "nounroll";
	ld.global.nc.u32 	%r143, [%rd40];
	mad.wide.u32 	%rd31, %r143, %r36, %rd42;
	shr.u64 	%rd42, %rd31, 32;
	st.local.u32 	[%rd41], %rd31;
	add.s32 	%r170, %r170, 1;
	add.s64 	%rd41, %rd41, 4;
	add.s64 	%rd40, %rd40, 4;
	setp.ne.s32 	%p41, %r170, 6;
	@%p41 bra 	$L__BB2_38;
	shr.u32 	%r144, %r35, 23;
	st.local.u32 	[%rd1+24], %rd42;
	and.b32  	%r39, %r144, 31;
	and.b32  	%r145, %r144, 224;
	add.s32 	%r146, %r145, -128;
	shr.u32 	%r147, %r146, 5;
	mul.wide.u32 	%rd32, %r147, 4;
	sub.s64 	%rd16, %rd1, %rd32;
	ld.local.u32 	%r171, [%rd16+24];
	ld.local.u32 	%r172, [%rd16+20];
	setp.eq.s32 	%p42, %r39, 0;
	@%p42 bra 	$L__BB2_41;
	shf.l.wrap.b32 	%r171, %r172, %r171, %r39;
	ld.local.u32 	%r148, [%rd16+16];
	shf.l.wrap.b32 	%r172, %r148, %r172, %r39;
$L__BB2_41:
	shr.u32 	%r149, %r171, 30;
	shf.l.wrap.b32 	%r150, %r172, %r171, 2;
	shl.b32 	%r151, %r172, 2;
	shr.u32 	%r152, %r150, 31;
	add.s32 	%r153, %r152, %r149;
	neg.s32 	%r154, %r153;
	setp.lt.s32 	%p43, %r35, 0;
	selp.b32 	%r173, %r154, %r153, %p43;
	xor.b32  	%r155, %r150, %r35;
	shr.s32 	%r156, %r150, 31;
	xor.b32  	%r157, %r156, %r150;
	xor.b32  	%r158, %r156, %r151;
	cvt.u64.u32 	%rd33, %r157;
	shl.b64 	%rd34, %rd33, 32;
	cvt.u64.u32 	%rd35, %r158;
	or.b64  	%rd36, %rd34, %rd35;
	cvt.rn.f64.s64 	%fd5, %rd36;
	mul.f64 	%fd6, %fd5, 0d3BF921FB54442D19;
	cvt.rn.f32.f64 	%f111, %fd6;
	neg.f32 	%f112, %f111;
	setp.lt.s32 	%p44, %r155, 0;
	selp.f32 	%f138, %f112, %f111, %p44;
$L__BB2_42:
	mul.f32 	%f114, %f33, 0f40400000;
	mul.rn.f32 	%f115, %f138, %f138;
	and.b32  	%r160, %r173, 1;
	setp.eq.b32 	%p45, %r160, 1;
	selp.f32 	%f116, 0f3F800000, %f138, %p45;
	fma.rn.f32 	%f117, %f115, %f116, 0f00000000;
	fma.rn.f32 	%f118, %f115, 0f37CBAC00, 0fBAB607ED;
	selp.f32 	%f119, %f118, 0fB94D4153, %p45;
	selp.f32 	%f120, 0f3D2AAABB, 0f3C0885E4, %p45;
	fma.rn.f32 	%f121, %f119, %f115, %f120;
	selp.f32 	%f122, 0fBEFFFFFF, 0fBE2AAAA8, %p45;
	fma.rn.f32 	%f123, %f121, %f115, %f122;
	fma.rn.f32 	%f124, %f123, %f117, %f116;
	and.b32  	%r161, %r173, 2;
	setp.eq.s32 	%p46, %r161, 0;
	mov.f32 	%f125, 0f00000000;
	sub.f32 	%f126, %f125, %f124;
	selp.f32 	%f127, %f124, %f126, %p46;
	mul.f32 	%f128, %f114, %f127;
	st.global.f32 	[%rd2], %f43;
	st.global.f32 	[%rd2+4], %f130;
	st.global.f32 	[%rd2+8], %f128;
	mul.f32 	%f129, %f114, %f39;
	st.global.f32 	[%rd2+12], %f129;
	st.global.u32 	[%rd2+16], %r4;
	ret;

}
	// .globl	_Z13particle_stepP8Particlei
.visible .entry _Z13particle_stepP8Particlei(
	.param .u64 .ptr .align 1 _Z13particle_stepP8Particlei_param_0,
	.param .u32 _Z13particle_stepP8Particlei_param_1
)
{
	.local .align 4 .b8 	__local_depot3[28];
	.reg .b64 	%SP;
	.reg .b64 	%SPL;
	.reg .pred 	%p<633>;
	.reg .b32 	%r<1515>;
	.reg .b32 	%f<1384>;
	.reg .b64 	%rd<669>;
	.reg .b64 	%fd<37>;

	mov.u64 	%SPL, __local_depot3;
	ld.param.u64 	%rd115, [_Z13particle_stepP8Particlei_param_0];
	ld.param.u32 	%r446, [_Z13particle_stepP8Particlei_param_1];
	cvta.to.global.u64 	%rd116, %rd115;
	add.u64 	%rd1, %SPL, 0;
	add.u64 	%rd2, %SPL, 0;
	mov.u32 	%r447, %ctaid.x;
	mov.u32 	%r448, %ntid.x;
	mov.u32 	%r449, %tid.x;
	mad.lo.s32 	%r450, %r447, %r448, %r449;
	mul.wide.s32 	%rd119, %r450, 20;
	add.s64 	%rd3, %rd116, %rd119;
	ld.global.f32 	%f1, [%rd3];
	ld.global.f32 	%f2, [%rd3+4];
	ld.global.u32 	%r1, [%rd3+16];
	add.s32 	%r451, %r1, 1324567967;
	shr.u32 	%r452, %r451, 16;
	xor.b32  	%r453, %r452, %r451;
	mul.lo.s32 	%r454, %r453, 1324567967;
	shr.u32 	%r455, %r454, 16;
	xor.b32  	%r456, %r455, %r454;
	mul.lo.s32 	%r457, %r456, 1324567967;
	shr.u32 	%r458, %r457, 16;
	xor.b32  	%r1514, %r458, %r457;
	mul.hi.u32 	%r459, %r1514, 1801439851;
	shr.u32 	%r460, %r459, 22;
	mul.lo.s32 	%r461, %r460, 10000000;
	sub.s32 	%r462, %r1514, %r461;
	cvt.rn.f32.u32 	%f403, %r462;
	div.rn.f32 	%f404, %f403, 0f4B189680;
	abs.f32 	%f1303, %f404;
	setp.lt.f32 	%p7, %f1303, 0f3F800000;
	@%p7 bra 	$L__BB3_11;
	setp.gtu.f32 	%p8, %f1303, 0f4B000000;
	@%p8 bra 	$L__BB3_8;
	mov.f32 	%f405, 0f3F800000;
	div.approx.f32 	%f406, %f1303, %f405;
	cvt.rzi.f32.f32 	%f1301, %f406;
	sub.f32 	%f5, %f1303, %f1301;
	mov.b32 	%r3, %f5;
	setp.lt.u32 	%p9, %r3, 1065353216;
	@%p9 bra 	$L__BB3_7;
	setp.lt.u32 	%p10, %r3, -2147483647;
	@%p10 bra 	$L__BB3_5;
	add.f32 	%f410, %f1301, 0fBF800000;
	setp.lt.f32 	%p13, %f5, 0fBF800000;
	add.f32 	%f411, %f410, 0fBF800000;
	selp.f32 	%f1301, %f411, %f410, %p13;
	bra.uni 	$L__BB3_7;
$L__BB3_5:
	add.f32 	%f1301, %f1301, 0f3F800000;
	setp.ltu.f32 	%p11, %f5, 0f40000000;
	@%p11 bra 	$L__BB3_7;
	add.f32 	%f407, %f1301, 0f3F800000;
	add.f32 	%f408, %f5, 0fC0400000;
	setp.ge.f32 	%p12, %f408, 0f00000000;
	add.f32 	%f409, %f407, 0f3F800000;
	selp.f32 	%f1301, %f409, %f407, %p12;
$L__BB3_7:
	sub.f32 	%f1303, %f1303, %f1301;
	bra.uni 	$L__BB3_11;
$L__BB3_8:
	mov.b32 	%r4, %f1303;
	and.b32  	%r463, %r4, 8388607;
	or.b32  	%r1434, %r463, 1065353216;
	mov.b32 	%f1302, %r1434;
	and.b32  	%r464, %r4, -8388608;
	add.s32 	%r1435, %r464, -1065353216;
	setp.eq.s32 	%p14, %r1435, 0;
	@%p14 bra 	$L__BB3_10;
$L__BB3_9:
	min.u32 	%r465, %r1435, 192937984;
	add.s32 	%r466, %r1434, %r465;
	mov.b32 	%f412, %r466;
	sub.f32 	%f413, %f412, %f412;
	add.f32 	%f414, %f413, %f412;
	sub.f32 	%f415, %f412, %f414;
	mov.f32 	%f416, 0f3F800000;
	fma.rz.f32 	%f417, %f415, %f416, %f414;
	cvt.rzi.f32.f32 	%f418, %f417;
	sub.f32 	%f1302, %f412, %f418;
	sub.s32 	%r1435, %r1435, %r465;
	mov.b32 	%r1434, %f1302;
	setp.ne.s32 	%p15, %r1435, 0;
	setp.ne.s32 	%p16, %r1434, 0;
	and.pred  	%p17, %p15, %p16;
	@%p17 bra 	$L__BB3_9;
$L__BB3_10:
	setp.gt.u32 	%p18, %r4, 2139095039;
	selp.f32 	%f420, 0f7FFFFFFF, 0f4B000000, %p18;
	mul.f32 	%f421, %f1302, 0f34000000;
	mul.f32 	%f1303, %f420, %f421;
$L__BB3_11:
	abs.f32 	%f422, %f1303;
	setp.nan.f32 	%p19, %f422, %f422;
	abs.f32 	%f423, %f1303;
	selp.f32 	%f424, %f1303, %f423, %p19;
	cvt.f64.f32 	%fd1, %f424;
	mul.f64 	%fd2, %fd1, 0d401921FB54442D18;
	cvt.rn.f32.f64 	%f16, %fd2;
	add.s32 	%r467, %r1, 1324567968;
	shr.u32 	%r468, %r467, 16;
	xor.b32  	%r469, %r468, %r467;
	mul.lo.s32 	%r470, %r469, 1324567967;
	shr.u32 	%r471, %r470, 16;
	xor.b32  	%r472, %r471, %r470;
	mul.lo.s32 	%r473, %r472, 1324567967;
	shr.u32 	%r474, %r473, 16;
	xor.b32  	%r475, %r474, %r473;
	mul.hi.u32 	%r476, %r475, 1801439851;
	shr.u32 	%r477, %r476, 22;
	mul.lo.s32 	%r478, %r477, 10000000;
	sub.s32 	%r479, %r475, %r478;
	cvt.rn.f32.u32 	%f425, %r479;
	div.rn.f32 	%f426, %f425, 0f4B189680;
	abs.f32 	%f1306, %f426;
	setp.lt.f32 	%p20, %f1306, 0f3F800000;
	@%p20 bra 	$L__BB3_22;
	setp.gtu.f32 	%p21, %f1306, 0f4B000000;
	@%p21 bra 	$L__BB3_19;
	mov.f32 	%f427, 0f3F800000;
	div.approx.f32 	%f428, %f1306, %f427;
	cvt.rzi.f32.f32 	%f1304, %f428;
	sub.f32 	%f19, %f1306, %f1304;
	mov.b32 	%r11, %f19;
	setp.lt.u32 	%p22, %r11, 1065353216;
	@%p22 bra 	$L__BB3_18;
	setp.lt.u32 	%p23, %r11, -2147483647;
	@%p23 bra 	$L__BB3_16;
	add.f32 	%f432, %f1304, 0fBF800000;
	setp.lt.f32 	%p26, %f19, 0fBF800000;
	add.f32 	%f433, %f432, 0fBF800000;
	selp.f32 	%f1304, %f433, %f432, %p26;
	bra.uni 	$L__BB3_18;
$L__BB3_16:
	add.f32 	%f1304, %f1304, 0f3F800000;
	setp.ltu.f32 	%p24, %f19, 0f40000000;
	@%p24 bra 	$L__BB3_18;
	add.f32 	%f429, %f1304, 0f3F800000;
	add.f32 	%f430, %f19, 0fC0400000;
	setp.ge.f32 	%p25, %f430, 0f00000000;
	add.f32 	%f431, %f429, 0f3F800000;
	selp.f32 	%f1304, %f431, %f429, %p25;
$L__BB3_18:
	sub.f32 	%f1306, %f1306, %f1304;
	bra.uni 	$L__BB3_22;
$L__BB3_19:
	mov.b32 	%r12, %f1306;
	and.b32  	%r480, %r12, 8388607;
	or.b32  	%r1436, %r480, 1065353216;
	mov.b32 	%f1305, %r1436;
	and.b32  	%r481, %r12, -8388608;
	add.s32 	%r1437, %r481, -1065353216;
	setp.eq.s32 	%p27, %r1437, 0;
	@%p27 bra 	$L__BB3_21;
$L__BB3_20:
	min.u32 	%r482, %r1437, 192937984;
	add.s32 	%r483, %r1436, %r482;
	mov.b32 	%f434, %r483;
	sub.f32 	%f435, %f434, %f434;
	add.f32 	%f436, %f435, %f434;
	sub.f32 	%f437, %f434, %f436;
	mov.f32 	%f438, 0f3F800000;
	fma.rz.f32 	%f439, %f437, %f438, %f436;
	cvt.rzi.f32.f32 	%f440, %f439;
	sub.f32 	%f1305, %f434, %f440;
	sub.s32 	%r1437, %r1437, %r482;
	mov.b32 	%r1436, %f1305;
	setp.ne.s32 	%p28, %r1437, 0;
	setp.ne.s32 	%p29, %r1436, 0;
	and.pred  	%p30, %p28, %p29;
	@%p30 bra 	$L__BB3_20;
$L__BB3_21:
	setp.gt.u32 	%p31, %r12, 2139095039;
	selp.f32 	%f442, 0f7FFFFFFF, 0f4B000000, %p31;
	mul.f32 	%f443, %f1305, 0f34000000;
	mul.f32 	%f1306, %f442, %f443;
$L__BB3_22:
	abs.f32 	%f444, %f1306;
	setp.nan.f32 	%p32, %f444, %f444;
	abs.f32 	%f445, %f1306;
	selp.f32 	%f446, %f1306, %f445, %p32;
	mul.f32 	%f30, %f446, 0f40400000;
	mul.f32 	%f447, %f16, 0f3F22F983;
	cvt.rni.s32.f32 	%r1445, %f447;
	cvt.rn.f32.s32 	%f448, %r1445;
	fma.rn.f32 	%f449, %f448, 0fBFC90FDA, %f16;
	fma.rn.f32 	%f450, %f448, 0fB3A22168, %f449;
	fma.rn.f32 	%f1308, %f448, 0fA7C234C5, %f450;
	abs.f32 	%f32, %f16;
	setp.ltu.f32 	%p33, %f32, 0f47CE4780;
	mov.u32 	%r1441, %r1445;
	mov.f32 	%f1307, %f1308;
	@%p33 bra 	$L__BB3_30;
	setp.neu.f32 	%p34, %f32, 0f7F800000;
	@%p34 bra 	$L__BB3_25;
	mov.f32 	%f453, 0f00000000;
	mul.rn.f32 	%f1307, %f16, %f453;
	mov.b32 	%r1441, 0;
	bra.uni 	$L__BB3_30;
$L__BB3_25:
	mov.b32 	%r20, %f16;
	shl.b32 	%r485, %r20, 8;
	or.b32  	%r21, %r485, -2147483648;
	mov.b64 	%rd635, 0;
	mov.b32 	%r1438, 0;
	mov.u64 	%rd633, __cudart_i2opi_f;
	mov.u64 	%rd634, %rd2;
$L__BB3_26:
	.pragma "nounroll";
	ld.global.nc.u32 	%r486, [%rd633];
	mad.wide.u32 	%rd122, %r486, %r21, %rd635;
	shr.u64 	%rd635, %rd122, 32;
	st.local.u32 	[%rd634], %rd122;
	add.s32 	%r1438, %r1438, 1;
	add.s64 	%rd634, %rd634, 4;
	add.s64 	%rd633, %rd633, 4;
	setp.ne.s32 	%p35, %r1438, 6;
	@%p35 bra 	$L__BB3_26;
	shr.u32 	%r487, %r20, 23;
	st.local.u32 	[%rd2+24], %rd635;
	and.b32  	%r24, %r487, 31;
	and.b32  	%r488, %r487, 224;
	add.s32 	%r489, %r488, -128;
	shr.u32 	%r490, %r489, 5;
	mul.wide.u32 	%rd123, %r490, 4;
	sub.s64 	%rd10, %rd2, %rd123;
	ld.local.u32 	%r1439, [%rd10+24];
	ld.local.u32 	%r1440, [%rd10+20];
	setp.eq.s32 	%p36, %r24, 0;
	@%p36 bra 	$L__BB3_29;
	shf.l.wrap.b32 	%r1439, %r1440, %r1439, %r24;
	ld.local.u32 	%r491, [%rd10+16];
	shf.l.wrap.b32 	%r1440, %r491, %r1440, %r24;
$L__BB3_29:
	shr.u32 	%r492, %r1439, 30;
	shf.l.wrap.b32 	%r493, %r1440, %r1439, 2;
	shl.b32 	%r494, %r1440, 2;
	shr.u32 	%r495, %r493, 31;
	add.s32 	%r496, %r495, %r492;
	neg.s32 	%r497, %r496;
	setp.lt.s32 	%p37, %r20, 0;
	selp.b32 	%r1441, %r497, %r496, %p37;
	xor.b32  	%r498, %r493, %r20;
	shr.s32 	%r499, %r493, 31;
	xor.b32  	%r500, %r499, %r493;
	xor.b32  	%r501, %r499, %r494;
	cvt.u64.u32 	%rd124, %r500;
	shl.b64 	%rd125, %rd124, 32;
	cvt.u64.u32 	%rd126, %r501;
	or.b64  	%rd127, %rd125, %rd126;
	cvt.rn.f64.s64 	%fd3, %rd127;
	mul.f64 	%fd4, %fd3, 0d3BF921FB54442D19;
	cvt.rn.f32.f64 	%f451, %fd4;
	neg.f32 	%f452, %f451;
	setp.lt.s32 	%p38, %r498, 0;
	selp.f32 	%f1307, %f452, %f451, %p38;
$L__BB3_30:
	setp.ltu.f32 	%p39, %f32, 0f47CE4780;
	add.s32 	%r503, %r1441, 1;
	mul.rn.f32 	%f454, %f1307, %f1307;
	and.b32  	%r504, %r1441, 1;
	setp.eq.b32 	%p40, %r504, 1;
	selp.f32 	%f455, %f1307, 0f3F800000, %p40;
	fma.rn.f32 	%f456, %f454, %f455, 0f00000000;
	fma.rn.f32 	%f457, %f454, 0f37CBAC00, 0fBAB607ED;
	selp.f32 	%f458, 0fB94D4153, %f457, %p40;
	selp.f32 	%f459, 0f3C0885E4, 0f3D2AAABB, %p40;
	fma.rn.f32 	%f460, %f458, %f454, %f459;
	selp.f32 	%f461, 0fBE2AAAA8, 0fBEFFFFFF, %p40;
	fma.rn.f32 	%f462, %f460, %f454, %f461;
	fma.rn.f32 	%f463, %f462, %f456, %f455;
	and.b32  	%r505, %r503, 2;
	setp.eq.s32 	%p41, %r505, 0;
	mov.f32 	%f464, 0f00000000;
	sub.f32 	%f465, %f464, %f463;
	selp.f32 	%f466, %f463, %f465, %p41;
	mul.f32 	%f1380, %f30, %f466;
	@%p39 bra 	$L__BB3_38;
	setp.neu.f32 	%p42, %f32, 0f7F800000;
	@%p42 bra 	$L__BB3_33;
	mov.f32 	%f469, 0f00000000;
	mul.rn.f32 	%f1308, %f16, %f469;
	mov.b32 	%r1445, 0;
	bra.uni 	$L__BB3_38;
$L__BB3_33:
	mov.b32 	%r33, %f16;
	shl.b32 	%r507, %r33, 8;
	or.b32  	%r34, %r507, -2147483648;
	mov.b64 	%rd638, 0;
	mov.b32 	%r1442, 0;
	mov.u64 	%rd636, __cudart_i2opi_f;
	mov.u64 	%rd637, %rd2;
$L__BB3_34:
	.pragma "nounroll";
	ld.global.nc.u32 	%r508, [%rd636];
	mad.wide.u32 	%rd130, %r508, %r34, %rd638;
	shr.u64 	%rd638, %rd130, 32;
	st.local.u32 	[%rd637], %rd130;
	add.s32 	%r1442, %r1442, 1;
	add.s64 	%rd637, %rd637, 4;
	add.s64 	%rd636, %rd636, 4;
	setp.ne.s32 	%p43, %r1442, 6;
	@%p43 bra 	$L__BB3_34;
	shr.u32 	%r509, %r33, 23;
	st.local.u32 	[%rd2+24], %rd638;
	and.b32  	%r37, %r509, 31;
	and.b32  	%r510, %r509, 224;
	add.s32 	%r511, %r510, -128;
	shr.u32 	%r512, %r511, 5;
	mul.wide.u32 	%rd131, %r512, 4;
	sub.s64 	%rd17, %rd2, %rd131;
	ld.local.u32 	%r1443, [%rd17+24];
	ld.local.u32 	%r1444, [%rd17+20];
	setp.eq.s32 	%p44, %r37, 0;
	@%p44 bra 	$L__BB3_37;
	shf.l.wrap.b32 	%r1443, %r1444, %r1443, %r37;
	ld.local.u32 	%r513, [%rd17+16];
	shf.l.wrap.b32 	%r1444, %r513, %r1444, %r37;
$L__BB3_37:
	shr.u32 	%r514, %r1443, 30;
	shf.l.wrap.b32 	%r515, %r1444, %r1443, 2;
	shl.b32 	%r516, %r1444, 2;
	shr.u32 	%r517, %r515, 31;
	add.s32 	%r518, %r517, %r514;
	neg.s32 	%r519, %r518;
	setp.lt.s32 	%p45, %r33, 0;
	selp.b32 	%r1445, %r519, %r518, %p45;
	xor.b32  	%r520, %r515, %r33;
	shr.s32 	%r521, %r515, 31;
	xor.b32  	%r522, %r521, %r515;
	xor.b32  	%r523, %r521, %r516;
	cvt.u64.u32 	%rd132, %r522;
	shl.b64 	%rd133, %rd132, 32;
	cvt.u64.u32 	%rd134, %r523;
	or.b64  	%rd135, %rd133, %rd134;
	cvt.rn.f64.s64 	%fd5, %rd135;
	mul.f64 	%fd6, %fd5, 0d3BF921FB54442D19;
	cvt.rn.f32.f64 	%f467, %fd6;
	neg.f32 	%f468, %f467;
	setp.lt.s32 	%p46, %r520, 0;
	selp.f32 	%f1308, %f468, %f467, %p46;
$L__BB3_38:
	mul.rn.f32 	%f470, %f1308, %f1308;
	and.b32  	%r525, %r1445, 1;
	setp.eq.b32 	%p47, %r525, 1;
	selp.f32 	%f471, 0f3F800000, %f1308, %p47;
	fma.rn.f32 	%f472, %f470, %f471, 0f00000000;
	fma.rn.f32 	%f473, %f470, 0f37CBAC00, 0fBAB607ED;
	selp.f32 	%f474, %f473, 0fB94D4153, %p47;
	selp.f32 	%f475, 0f3D2AAABB, 0f3C0885E4, %p47;
	fma.rn.f32 	%f476, %f474, %f470, %f475;
	selp.f32 	%f477, 0fBEFFFFFF, 0fBE2AAAA8, %p47;
	fma.rn.f32 	%f478, %f476, %f470, %f477;
	fma.rn.f32 	%f479, %f478, %f472, %f471;
	and.b32  	%r526, %r1445, 2;
	setp.eq.s32 	%p48, %r526, 0;
	mov.f32 	%f480, 0f00000000;
	sub.f32 	%f481, %f480, %f479;
	selp.f32 	%f482, %f479, %f481, %p48;
	mul.f32 	%f1381, %f30, %f482;
	add.f32 	%f1383, %f1, %f1381;
	add.f32 	%f1382, %f2, %f1380;
	add.f32 	%f483, %f1383, 0fC0000000;
	setp.gtu.f32 	%p49, %f483, 0f00000000;
	@%p49 bra 	$L__BB3_40;
	neg.f32 	%f1381, %f1381;
	mov.f32 	%f1383, 0f4000A3D7;
	bra.uni 	$L__BB3_42;
$L__BB3_40:
	add.f32 	%f485, %f1383, 0f40000000;
	setp.ltu.f32 	%p50, %f485, 0f45000000;
	@%p50 bra 	$L__BB3_42;
	neg.f32 	%f1381, %f1381;
	mov.f32 	%f1383, 0f44FFBFAE;
$L__BB3_42:
	add.f32 	%f487, %f1382, 0fC0000000;
	setp.gtu.f32 	%p51, %f487, 0f00000000;
	@%p51 bra 	$L__BB3_44;
	neg.f32 	%f1380, %f1380;
	mov.f32 	%f1382, 0f4000A3D7;
	bra.uni 	$L__BB3_46;
$L__BB3_44:
	add.f32 	%f489, %f1382, 0f40000000;
	setp.ltu.f32 	%p52, %f489, 0f45000000;
	@%p52 bra 	$L__BB3_46;
	neg.f32 	%f1380, %f1380;
	mov.f32 	%f1382, 0f44FFBFAE;
$L__BB3_46:
	ld.global.u32 	%r527, [border_left];
	add.s32 	%r528, %r527, -250;
	cvt.rn.f32.s32 	%f491, %r528;
	setp.lt.f32 	%p54, %f1383, %f491;
	mov.pred 	%p628, 0;
	@%p54 bra 	$L__BB3_50;
	ld.global.u32 	%r529, [border_right];
	add.s32 	%r530, %r529, 250;
	cvt.rn.f32.s32 	%f492, %r530;
	setp.gt.f32 	%p56, %f1383, %f492;
	@%p56 bra 	$L__BB3_50;
	ld.global.u32 	%r531, [border_bottom];
	add.s32 	%r532, %r531, 250;
	cvt.rn.f32.s32 	%f493, %r532;
	setp.gt.f32 	%p58, %f1382, %f493;
	@%p58 bra 	$L__BB3_50;
	ld.global.u32 	%r533, [border_top];
	add.s32 	%r534, %r533, -250;
	cvt.rn.f32.s32 	%f494, %r534;
	setp.geu.f32 	%p628, %f1382, %f494;
$L__BB3_50:
	abs.f32 	%f1315, %f1383;
	setp.lt.f32 	%p59, %f1315, 0f3F800000;
	@%p59 bra 	$L__BB3_61;
	setp.gtu.f32 	%p60, %f1315, 0f4B000000;
	@%p60 bra 	$L__BB3_58;
	mov.f32 	%f495, 0f3F800000;
	div.approx.f32 	%f496, %f1315, %f495;
	cvt.rzi.f32.f32 	%f1313, %f496;
	sub.f32 	%f53, %f1315, %f1313;
	mov.b32 	%r46, %f53;
	setp.lt.u32 	%p61, %r46, 1065353216;
	@%p61 bra 	$L__BB3_57;
	setp.lt.u32 	%p62, %r46, -2147483647;
	@%p62 bra 	$L__BB3_55;
	add.f32 	%f500, %f1313, 0fBF800000;
	setp.lt.f32 	%p65, %f53, 0fBF800000;
	add.f32 	%f501, %f500, 0fBF800000;
	selp.f32 	%f1313, %f501, %f500, %p65;
	bra.uni 	$L__BB3_57;
$L__BB3_55:
	add.f32 	%f1313, %f1313, 0f3F800000;
	setp.ltu.f32 	%p63, %f53, 0f40000000;
	@%p63 bra 	$L__BB3_57;
	add.f32 	%f497, %f1313, 0f3F800000;
	add.f32 	%f498, %f53, 0fC0400000;
	setp.ge.f32 	%p64, %f498, 0f00000000;
	add.f32 	%f499, %f497, 0f3F800000;
	selp.f32 	%f1313, %f499, %f497, %p64;
$L__BB3_57:
	sub.f32 	%f1315, %f1315, %f1313;
	bra.uni 	$L__BB3_61;
$L__BB3_58:
	mov.b32 	%r47, %f1315;
	and.b32  	%r535, %r47, 8388607;
	or.b32  	%r1446, %r535, 1065353216;
	mov.b32 	%f1314, %r1446;
	and.b32  	%r536, %r47, -8388608;
	add.s32 	%r1447, %r536, -1065353216;
	setp.eq.s32 	%p66, %r1447, 0;
	@%p66 bra 	$L__BB3_60;
$L__BB3_59:
	min.u32 	%r537, %r1447, 192937984;
	add.s32 	%r538, %r1446, %r537;
	mov.b32 	%f502, %r538;
	sub.f32 	%f503, %f502, %f502;
	add.f32 	%f504, %f503, %f502;
	sub.f32 	%f505, %f502, %f504;
	mov.f32 	%f506, 0f3F800000;
	fma.rz.f32 	%f507, %f505, %f506, %f504;
	cvt.rzi.f32.f32 	%f508, %f507;
	sub.f32 	%f1314, %f502, %f508;
	sub.s32 	%r1447, %r1447, %r537;
	mov.b32 	%r1446, %f1314;
	setp.ne.s32 	%p67, %r1447, 0;
	setp.ne.s32 	%p68, %r1446, 0;
	and.pred  	%p69, %p67, %p68;
	@%p69 bra 	$L__BB3_59;
$L__BB3_60:
	setp.gt.u32 	%p70, %r47, 2139095039;
	selp.f32 	%f510, 0f7FFFFFFF, 0f4B000000, %p70;
	mul.f32 	%f511, %f1314, 0f34000000;
	mul.f32 	%f1315, %f510, %f511;
$L__BB3_61:
	abs.f32 	%f512, %f1315;
	setp.nan.f32 	%p71, %f512, %f512;
	copysign.f32 	%f513, %f1383, %f1315;
	selp.f32 	%f64, %f1315, %f513, %p71;
	abs.f32 	%f1318, %f1382;
	setp.lt.f32 	%p72, %f1318, 0f3F800000;
	@%p72 bra 	$L__BB3_72;
	setp.gtu.f32 	%p73, %f1318, 0f4B000000;
	@%p73 bra 	$L__BB3_69;
	mov.f32 	%f514, 0f3F800000;
	div.approx.f32 	%f515, %f1318, %f514;
	cvt.rzi.f32.f32 	%f1316, %f515;
	sub.f32 	%f67, %f1318, %f1316;
	mov.b32 	%r54, %f67;
	setp.lt.u32 	%p74, %r54, 1065353216;
	@%p74 bra 	$L__BB3_68;
	setp.lt.u32 	%p75, %r54, -2147483647;
	@%p75 bra 	$L__BB3_66;
	add.f32 	%f519, %f1316, 0fBF800000;
	setp.lt.f32 	%p78, %f67, 0fBF800000;
	add.f32 	%f520, %f519, 0fBF800000;
	selp.f32 	%f1316, %f520, %f519, %p78;
	bra.uni 	$L__BB3_68;
$L__BB3_66:
	add.f32 	%f1316, %f1316, 0f3F800000;
	setp.ltu.f32 	%p76, %f67, 0f40000000;
	@%p76 bra 	$L__BB3_68;
	add.f32 	%f516, %f1316, 0f3F800000;
	add.f32 	%f517, %f67, 0fC0400000;
	setp.ge.f32 	%p77, %f517, 0f00000000;
	add.f32 	%f518, %f516, 0f3F800000;
	selp.f32 	%f1316, %f518, %f516, %p77;
$L__BB3_68:
	sub.f32 	%f1318, %f1318, %f1316;
	bra.uni 	$L__BB3_72;
$L__BB3_69:
	mov.b32 	%r55, %f1318;
	and.b32  	%r539, %r55, 8388607;
	or.b32  	%r1448, %r539, 1065353216;
	mov.b32 	%f1317, %r1448;
	and.b32  	%r540, %r55, -8388608;
	add.s32 	%r1449, %r540, -1065353216;
	setp.eq.s32 	%p79, %r1449, 0;
	@%p79 bra 	$L__BB3_71;
$L__BB3_70:
	min.u32 	%r541, %r1449, 192937984;
	add.s32 	%r542, %r1448, %r541;
	mov.b32 	%f521, %r542;
	sub.f32 	%f522, %f521, %f521;
	add.f32 	%f523, %f522, %f521;
	sub.f32 	%f524, %f521, %f523;
	mov.f32 	%f525, 0f3F800000;
	fma.rz.f32 	%f526, %f524, %f525, %f523;
	cvt.rzi.f32.f32 	%f527, %f526;
	sub.f32 	%f1317, %f521, %f527;
	sub.s32 	%r1449, %r1449, %r541;
	mov.b32 	%r1448, %f1317;
	setp.ne.s32 	%p80, %r1449, 0;
	setp.ne.s32 	%p81, %r1448, 0;
	and.pred  	%p82, %p80, %p81;
	@%p82 bra 	$L__BB3_70;
$L__BB3_71:
	setp.gt.u32 	%p83, %r55, 2139095039;
	selp.f32 	%f529, 0f7FFFFFFF, 0f4B000000, %p83;
	mul.f32 	%f530, %f1317, 0f34000000;
	mul.f32 	%f1318, %f529, %f530;
$L__BB3_72:
	abs.f32 	%f531, %f1318;
	setp.nan.f32 	%p84, %f531, %f531;
	copysign.f32 	%f532, %f1382, %f1318;
	selp.f32 	%f78, %f1318, %f532, %p84;
	not.pred 	%p85, %p628;
	@%p85 bra 	$L__BB3_717;
	add.f32 	%f79, %f64, 0f40000000;
	mul.f32 	%f80, %f79, %f79;
	sub.f32 	%f533, %f1383, %f79;
	cvt.rzi.s32.f32 	%r62, %f533;
	mul.wide.s32 	%rd136, %r62, 4;
	mov.u64 	%rd137, grid;
	add.s64 	%rd18, %rd137, %rd136;
	add.f32 	%f81, %f78, 0f40000000;
	mul.f32 	%f82, %f81, %f81;
	add.f32 	%f83, %f80, %f82;
	setp.geu.f32 	%p86, %f83, 0f40800000;
	@%p86 bra 	$L__BB3_193;
	sub.f32 	%f534, %f1382, %f81;
	cvt.rzi.s32.f32 	%r543, %f534;
	mul.wide.s32 	%rd138, %r543, 8192;
	add.s64 	%rd139, %rd18, %rd138;
	ld.global.u32 	%r544, [%rd139];
	setp.lt.s32 	%p87, %r544, 0;
	@%p87 bra 	$L__BB3_193;
$L__BB3_75:
	setp.geu.f32 	%p98, %f83, 0f40800000;
	mul.wide.u32 	%rd148, %r62, 4;
	add.s64 	%rd19, %rd137, %rd148;
	@%p98 bra 	$L__BB3_78;
	sub.f32 	%f543, %f1382, %f81;
	cvt.rzi.s32.f32 	%r553, %f543;
	max.u32 	%r554, %r62, %r553;
	setp.gt.u32 	%p99, %r554, 2047;
	@%p99 bra 	$L__BB3_78;
	mul.wide.u32 	%rd150, %r553, 8192;
	add.s64 	%rd151, %rd19, %rd150;
	st.global.u32 	[%rd151], %r446;
$L__BB3_78:
	add.f32 	%f84, %f78, 0f3F800000;
	mul.f32 	%f85, %f84, %f84;
	add.f32 	%f544, %f80, %f85;
	setp.geu.f32 	%p100, %f544, 0f40800000;
	@%p100 bra 	$L__BB3_81;
	sub.f32 	%f545, %f1382, %f84;
	cvt.rzi.s32.f32 	%r555, %f545;
	max.u32 	%r556, %r62, %r555;
	setp.gt.u32 	%p101, %r556, 2047;
	@%p101 bra 	$L__BB3_81;
	mul.wide.u32 	%rd152, %r555, 8192;
	add.s64 	%rd153, %rd19, %rd152;
	st.global.u32 	[%rd153], %r446;
$L__BB3_81:
	add.f32 	%f86, %f78, 0f00000000;
	mul.f32 	%f87, %f86, %f86;
	add.f32 	%f546, %f80, %f87;
	setp.geu.f32 	%p102, %f546, 0f40800000;
	@%p102 bra 	$L__BB3_84;
	sub.f32 	%f547, %f1382, %f86;
	cvt.rzi.s32.f32 	%r557, %f547;
	max.u32 	%r558, %r62, %r557;
	setp.gt.u32 	%p103, %r558, 2047;
	@%p103 bra 	$L__BB3_84;
	mul.wide.u32 	%rd154, %r557, 8192;
	add.s64 	%rd155, %rd19, %rd154;
	st.global.u32 	[%rd155], %r446;
$L__BB3_84:
	add.f32 	%f88, %f78, 0fBF800000;
	mul.f32 	%f89, %f88, %f88;
	add.f32 	%f548, %f80, %f89;
	setp.geu.f32 	%p104, %f548, 0f40800000;
	@%p104 bra 	$L__BB3_87;
	sub.f32 	%f549, %f1382, %f88;
	cvt.rzi.s32.f32 	%r559, %f549;
	max.u32 	%r560, %r62, %r559;
	setp.gt.u32 	%p105, %r560, 2047;
	@%p105 bra 	$L__BB3_87;
	mul.wide.u32 	%rd156, %r559, 8192;
	add.s64 	%rd157, %rd19, %rd156;
	st.global.u32 	[%rd157], %r446;
$L__BB3_87:
	add.f32 	%f90, %f78, 0fC0000000;
	mul.f32 	%f91, %f90, %f90;
	add.f32 	%f550, %f80, %f91;
	setp.geu.f32 	%p106, %f550, 0f40800000;
	@%p106 bra 	$L__BB3_90;
	sub.f32 	%f551, %f1382, %f90;
	cvt.rzi.s32.f32 	%r561, %f551;
	max.u32 	%r562, %r62, %r561;
	setp.gt.u32 	%p107, %r562, 2047;
	@%p107 bra 	$L__BB3_90;
	mul.wide.u32 	%rd158, %r561, 8192;
	add.s64 	%rd159, %rd19, %rd158;
	st.global.u32 	[%rd159], %r446;
$L__BB3_90:
	add.f32 	%f552, %f64, 0f3F800000;
	mul.f32 	%f92, %f552, %f552;
	sub.f32 	%f553, %f1383, %f552;
	cvt.rzi.s32.f32 	%r68, %f553;
	mul.wide.u32 	%rd160, %r68, 4;
	mov.u64 	%rd161, grid;
	add.s64 	%rd20, %rd161, %rd160;
	add.f32 	%f554, %f92, %f82;
	setp.geu.f32 	%p108, %f554, 0f40800000;
	@%p108 bra 	$L__BB3_93;
	sub.f32 	%f555, %f1382, %f81;
	cvt.rzi.s32.f32 	%r563, %f555;
	max.u32 	%r564, %r68, %r563;
	setp.gt.u32 	%p109, %r564, 2047;
	@%p109 bra 	$L__BB3_93;
	mul.wide.u32 	%rd162, %r563, 8192;
	add.s64 	%rd163, %rd20, %rd162;
	st.global.u32 	[%rd163], %r446;
$L__BB3_93:
	add.f32 	%f556, %f92, %f85;
	setp.geu.f32 	%p110, %f556, 0f40800000;
	@%p110 bra 	$L__BB3_96;
	sub.f32 	%f557, %f1382, %f84;
	cvt.rzi.s32.f32 	%r565, %f557;
	max.u32 	%r566, %r68, %r565;
	setp.gt.u32 	%p111, %r566, 2047;
	@%p111 bra 	$L__BB3_96;
	mul.wide.u32 	%rd164, %r565, 8192;
	add.s64 	%rd165, %rd20, %rd164;
	st.global.u32 	[%rd165], %r446;
$L__BB3_96:
	add.f32 	%f558, %f92, %f87;
	setp.geu.f32 	%p112, %f558, 0f40800000;
	@%p112 bra 	$L__BB3_99;
	sub.f32 	%f559, %f1382, %f86;
	cvt.rzi.s32.f32 	%r567, %f559;
	max.u32 	%r568, %r68, %r567;
	setp.gt.u32 	%p113, %r568, 2047;
	@%p113 bra 	$L__BB3_99;
	mul.wide.u32 	%rd166, %r567, 8192;
	add.s64 	%rd167, %rd20, %rd166;
	st.global.u32 	[%rd167], %r446;
$L__BB3_99:
	add.f32 	%f560, %f92, %f89;
	setp.geu.f32 	%p114, %f560, 0f40800000;
	@%p114 bra 	$L__BB3_102;
	sub.f32 	%f561, %f1382, %f88;
	cvt.rzi.s32.f32 	%r569, %f561;
	max.u32 	%r570, %r68, %r569;
	setp.gt.u32 	%p115, %r570, 2047;
	@%p115 bra 	$L__BB3_102;
	mul.wide.u32 	%rd168, %r569, 8192;
	add.s64 	%rd169, %rd20, %rd168;
	st.global.u32 	[%rd169], %r446;
$L__BB3_102:
	add.f32 	%f562, %f92, %f91;
	setp.geu.f32 	%p116, %f562, 0f40800000;
	@%p116 bra 	$L__BB3_105;
	sub.f32 	%f563, %f1382, %f90;
	cvt.rzi.s32.f32 	%r571, %f563;
	max.u32 	%r572, %r68, %r571;
	setp.gt.u32 	%p117, %r572, 2047;
	@%p117 bra 	$L__BB3_105;
	mul.wide.u32 	%rd170, %r571, 8192;
	add.s64 	%rd171, %rd20, %rd170;
	st.global.u32 	[%rd171], %r446;
$L__BB3_105:
	add.f32 	%f564, %f64, 0f00000000;
	mul.f32 	%f93, %f564, %f564;
	sub.f32 	%f565, %f1383, %f564;
	cvt.rzi.s32.f32 	%r74, %f565;
	mul.wide.u32 	%rd172, %r74, 4;
	mov.u64 	%rd173, grid;
	add.s64 	%rd21, %rd173, %rd172;
	add.f32 	%f566, %f93, %f82;
	setp.geu.f32 	%p118, %f566, 0f40800000;
	@%p118 bra 	$L__BB3_108;
	sub.f32 	%f567, %f1382, %f81;
	cvt.rzi.s32.f32 	%r573, %f567;
	max.u32 	%r574, %r74, %r573;
	setp.gt.u32 	%p119, %r574, 2047;
	@%p119 bra 	$L__BB3_108;
	mul.wide.u32 	%rd174, %r573, 8192;
	add.s64 	%rd175, %rd21, %rd174;
	st.global.u32 	[%rd175], %r446;
$L__BB3_108:
	add.f32 	%f568, %f93, %f85;
	setp.geu.f32 	%p120, %f568, 0f40800000;
	@%p120 bra 	$L__BB3_111;
	sub.f32 	%f569, %f1382, %f84;
	cvt.rzi.s32.f32 	%r575, %f569;
	max.u32 	%r576, %r74, %r575;
	setp.gt.u32 	%p121, %r576, 2047;
	@%p121 bra 	$L__BB3_111;
	mul.wide.u32 	%rd176, %r575, 8192;
	add.s64 	%rd177, %rd21, %rd176;
	st.global.u32 	[%rd177], %r446;
$L__BB3_111:
	add.f32 	%f570, %f93, %f87;
	setp.geu.f32 	%p122, %f570, 0f40800000;
	@%p122 bra 	$L__BB3_114;
	sub.f32 	%f571, %f1382, %f86;
	cvt.rzi.s32.f32 	%r577, %f571;
	max.u32 	%r578, %r74, %r577;
	setp.gt.u32 	%p123, %r578, 2047;
	@%p123 bra 	$L__BB3_114;
	mul.wide.u32 	%rd178, %r577, 8192;
	add.s64 	%rd179, %rd21, %rd178;
	st.global.u32 	[%rd179], %r446;
$L__BB3_114:
	add.f32 	%f572, %f93, %f89;
	setp.geu.f32 	%p124, %f572, 0f40800000;
	@%p124 bra 	$L__BB3_117;
	sub.f32 	%f573, %f1382, %f88;
	cvt.rzi.s32.f32 	%r579, %f573;
	max.u32 	%r580, %r74, %r579;
	setp.gt.u32 	%p125, %r580, 2047;
	@%p125 bra 	$L__BB3_117;
	mul.wide.u32 	%rd180, %r579, 8192;
	add.s64 	%rd181, %rd21, %rd180;
	st.global.u32 	[%rd181], %r446;
$L__BB3_117:
	add.f32 	%f574, %f93, %f91;
	setp.geu.f32 	%p126, %f574, 0f40800000;
	@%p126 bra 	$L__BB3_120;
	sub.f32 	%f575, %f1382, %f90;
	cvt.rzi.s32.f32 	%r581, %f575;
	max.u32 	%r582, %r74, %r581;
	setp.gt.u32 	%p127, %r582, 2047;
	@%p127 bra 	$L__BB3_120;
	mul.wide.u32 	%rd182, %r581, 8192;
	add.s64 	%rd183, %rd21, %rd182;
	st.global.u32 	[%rd183], %r446;
$L__BB3_120:
	add.f32 	%f576, %f64, 0fBF800000;
	mul.f32 	%f94, %f576, %f576;
	sub.f32 	%f577, %f1383, %f576;
	cvt.rzi.s32.f32 	%r80, %f577;
	mul.wide.u32 	%rd184, %r80, 4;
	mov.u64 	%rd185, grid;
	add.s64 	%rd22, %rd185, %rd184;
	add.f32 	%f578, %f94, %f82;
	setp.geu.f32 	%p128, %f578, 0f40800000;
	@%p128 bra 	$L__BB3_123;
	sub.f32 	%f579, %f1382, %f81;
	cvt.rzi.s32.f32 	%r583, %f579;
	max.u32 	%r584, %r80, %r583;
	setp.gt.u32 	%p129, %r584, 2047;
	@%p129 bra 	$L__BB3_123;
	mul.wide.u32 	%rd186, %r583, 8192;
	add.s64 	%rd187, %rd22, %rd186;
	st.global.u32 	[%rd187], %r446;
$L__BB3_123:
	add.f32 	%f580, %f94, %f85;
	setp.geu.f32 	%p130, %f580, 0f40800000;
	@%p130 bra 	$L__BB3_126;
	sub.f32 	%f581, %f1382, %f84;
	cvt.rzi.s32.f32 	%r585, %f581;
	max.u32 	%r586, %r80, %r585;
	setp.gt.u32 	%p131, %r586, 2047;
	@%p131 bra 	$L__BB3_126;
	mul.wide.u32 	%rd188, %r585, 8192;
	add.s64 	%rd189, %rd22, %rd188;
	st.global.u32 	[%rd189], %r446;
$L__BB3_126:
	add.f32 	%f582, %f94, %f87;
	setp.geu.f32 	%p132, %f582, 0f40800000;
	@%p132 bra 	$L__BB3_129;
	sub.f32 	%f583, %f1382, %f86;
	cvt.rzi.s32.f32 	%r587, %f583;
	max.u32 	%r588, %r80, %r587;
	setp.gt.u32 	%p133, %r588, 2047;
	@%p133 bra 	$L__BB3_129;
	mul.wide.u32 	%rd190, %r587, 8192;
	add.s64 	%rd191, %rd22, %rd190;
	st.global.u32 	[%rd191], %r446;
$L__BB3_129:
	add.f32 	%f584, %f94, %f89;
	setp.geu.f32 	%p134, %f584, 0f40800000;
	@%p134 bra 	$L__BB3_132;
	sub.f32 	%f585, %f1382, %f88;
	cvt.rzi.s32.f32 	%r589, %f585;
	max.u32 	%r590, %r80, %r589;
	setp.gt.u32 	%p135, %r590, 2047;
	@%p135 bra 	$L__BB3_132;
	mul.wide.u32 	%rd192, %r589, 8192;
	add.s64 	%rd193, %rd22, %rd192;
	st.global.u32 	[%rd193], %r446;
$L__BB3_132:
	add.f32 	%f586, %f94, %f91;
	setp.geu.f32 	%p136, %f586, 0f40800000;
	@%p136 bra 	$L__BB3_135;
	sub.f32 	%f587, %f1382, %f90;
	cvt.rzi.s32.f32 	%r591, %f587;
	max.u32 	%r592, %r80, %r591;
	setp.gt.u32 	%p137, %r592, 2047;
	@%p137 bra 	$L__BB3_135;
	mul.wide.u32 	%rd194, %r591, 8192;
	add.s64 	%rd195, %rd22, %rd194;
	st.global.u32 	[%rd195], %r446;
$L__BB3_135:
	add.f32 	%f588, %f64, 0fC0000000;
	mul.f32 	%f95, %f588, %f588;
	sub.f32 	%f589, %f1383, %f588;
	cvt.rzi.s32.f32 	%r86, %f589;
	mul.wide.u32 	%rd196, %r86, 4;
	mov.u64 	%rd197, grid;
	add.s64 	%rd23, %rd197, %rd196;
	add.f32 	%f590, %f95, %f82;
	setp.geu.f32 	%p138, %f590, 0f40800000;
	@%p138 bra 	$L__BB3_138;
	sub.f32 	%f591, %f1382, %f81;
	cvt.rzi.s32.f32 	%r593, %f591;
	max.u32 	%r594, %r86, %r593;
	setp.gt.u32 	%p139, %r594, 2047;
	@%p139 bra 	$L__BB3_138;
	mul.wide.u32 	%rd198, %r593, 8192;
	add.s64 	%rd199, %rd23, %rd198;
	st.global.u32 	[%rd199], %r446;
$L__BB3_138:
	add.f32 	%f592, %f95, %f85;
	setp.geu.f32 	%p140, %f592, 0f40800000;
	@%p140 bra 	$L__BB3_141;
	sub.f32 	%f593, %f1382, %f84;
	cvt.rzi.s32.f32 	%r595, %f593;
	max.u32 	%r596, %r86, %r595;
	setp.gt.u32 	%p141, %r596, 2047;
	@%p141 bra 	$L__BB3_141;
	mul.wide.u32 	%rd200, %r595, 8192;
	add.s64 	%rd201, %rd23, %rd200;
	st.global.u32 	[%rd201], %r446;
$L__BB3_141:
	add.f32 	%f594, %f95, %f87;
	setp.geu.f32 	%p142, %f594, 0f40800000;
	@%p142 bra 	$L__BB3_144;
	sub.f32 	%f595, %f1382, %f86;
	cvt.rzi.s32.f32 	%r597, %f595;
	max.u32 	%r598, %r86, %r597;
	setp.gt.u32 	%p143, %r598, 2047;
	@%p143 bra 	$L__BB3_144;
	mul.wide.u32 	%rd202, %r597, 8192;
	add.s64 	%rd203, %rd23, %rd202;
	st.global.u32 	[%rd203], %r446;
$L__BB3_144:
	add.f32 	%f596, %f95, %f89;
	setp.geu.f32 	%p144, %f596, 0f40800000;
	@%p144 bra 	$L__BB3_147;
	sub.f32 	%f597, %f1382, %f88;
	cvt.rzi.s32.f32 	%r599, %f597;
	max.u32 	%r600, %r86, %r599;
	setp.gt.u32 	%p145, %r600, 2047;
	@%p145 bra 	$L__BB3_147;
	mul.wide.u32 	%rd204, %r599, 8192;
	add.s64 	%rd205, %rd23, %rd204;
	st.global.u32 	[%rd205], %r446;
$L__BB3_147:
	add.f32 	%f598, %f95, %f91;
	setp.geu.f32 	%p146, %f598, 0f40800000;
	@%p146 bra 	$L__BB3_150;
	sub.f32 	%f599, %f1382, %f90;
	cvt.rzi.s32.f32 	%r601, %f599;
	max.u32 	%r602, %r86, %r601;
	setp.gt.u32 	%p147, %r602, 2047;
	@%p147 bra 	$L__BB3_150;
	mul.wide.u32 	%rd206, %r601, 8192;
	add.s64 	%rd207, %rd23, %rd206;
	st.global.u32 	[%rd207], %r446;
$L__BB3_150:
	add.f32 	%f600, %f1383, 0fC0000000;
	cvt.rzi.s32.f32 	%r603, %f600;
	atom.global.min.s32 	%r604, [border_left], %r603;
	add.f32 	%f601, %f1383, 0f40000000;
	cvt.rzi.s32.f32 	%r605, %f601;
	atom.global.max.s32 	%r606, [border_right], %r605;
	add.f32 	%f602, %f1382, 0fC0000000;
	cvt.rzi.s32.f32 	%r607, %f602;
	atom.global.min.s32 	%r608, [border_top], %r607;
	add.f32 	%f603, %f1382, 0f40000000;
	cvt.rzi.s32.f32 	%r609, %f603;
	atom.global.max.s32 	%r610, [border_bottom], %r609;
	ld.global.u32 	%r611, [border_bottom];
	ld.global.u32 	%r92, [border_top];
	sub.s32 	%r93, %r611, %r92;
	add.s32 	%r612, %r1514, 1324567967;
	shr.u32 	%r613, %r612, 16;
	xor.b32  	%r614, %r613, %r612;
	mul.lo.s32 	%r615, %r614, 1324567967;
	shr.u32 	%r616, %r615, 16;
	xor.b32  	%r617, %r616, %r615;
	mul.lo.s32 	%r618, %r617, 1324567967;
	shr.u32 	%r619, %r618, 16;
	xor.b32  	%r94, %r619, %r618;
	and.b32  	%r620, %r94, 2047;
	cvt.rn.f32.u32 	%f1383, %r620;
	ld.global.u32 	%r621, [border_left];
	cvt.rn.f32.s32 	%f605, %r621;
	setp.leu.f32 	%p148, %f1383, %f605;
	ld.global.u32 	%r622, [border_right];
	cvt.rn.f32.s32 	%f606, %r622;
	setp.geu.f32 	%p149, %f1383, %f606;
	or.pred  	%p150, %p148, %p149;
	@%p150 bra 	$L__BB3_153;
	sub.s32 	%r633, 2048, %r93;
	add.s32 	%r634, %r1514, 1324567968;
	shr.u32 	%r635, %r634, 16;
	xor.b32  	%r636, %r635, %r634;
	mul.lo.s32 	%r637, %r636, 1324567967;
	shr.u32 	%r638, %r637, 16;
	xor.b32  	%r639, %r638, %r637;
	mul.lo.s32 	%r640, %r639, 1324567967;
	shr.u32 	%r641, %r640, 16;
	xor.b32  	%r642, %r641, %r640;
	rem.u32 	%r643, %r642, %r633;
	cvt.rn.f32.s32 	%f1382, %r643;
	cvt.rn.f32.s32 	%f608, %r92;
	setp.leu.f32 	%p151, %f1382, %f608;
	@%p151 bra 	$L__BB3_154;
	cvt.rn.f32.s32 	%f609, %r93;
	add.f32 	%f1382, %f609, %f1382;
	bra.uni 	$L__BB3_154;
$L__BB3_153:
	add.s32 	%r623, %r1514, 1324567968;
	shr.u32 	%r624, %r623, 16;
	xor.b32  	%r625, %r624, %r623;
	mul.lo.s32 	%r626, %r625, 1324567967;
	shr.u32 	%r627, %r626, 16;
	xor.b32  	%r628, %r627, %r626;
	mul.lo.s32 	%r629, %r628, 1324567967;
	shr.u32 	%r630, %r629, 16;
	xor.b32  	%r631, %r630, %r629;
	and.b32  	%r632, %r631, 2047;
	cvt.rn.f32.u32 	%f1382, %r632;
$L__BB3_154:
	add.s32 	%r644, %r1514, 1324567969;
	shr.u32 	%r645, %r644, 16;
	xor.b32  	%r646, %r645, %r644;
	mul.lo.s32 	%r647, %r646, 1324567967;
	shr.u32 	%r648, %r647, 16;
	xor.b32  	%r649, %r648, %r647;
	mul.lo.s32 	%r650, %r649, 1324567967;
	shr.u32 	%r651, %r650, 16;
	xor.b32  	%r652, %r651, %r650;
	mul.hi.u32 	%r653, %r652, 1801439851;
	shr.u32 	%r654, %r653, 22;
	mul.lo.s32 	%r655, %r654, 10000000;
	sub.s32 	%r656, %r652, %r655;
	cvt.rn.f32.u32 	%f610, %r656;
	div.rn.f32 	%f611, %f610, 0f4B189680;
	abs.f32 	%f1322, %f611;
	setp.lt.f32 	%p152, %f1322, 0f3F800000;
	@%p152 bra 	$L__BB3_165;
	setp.gtu.f32 	%p153, %f1322, 0f4B000000;
	@%p153 bra 	$L__BB3_162;
	mov.f32 	%f612, 0f3F800000;
	div.approx.f32 	%f613, %f1322, %f612;
	cvt.rzi.f32.f32 	%f1320, %f613;
	sub.f32 	%f103, %f1322, %f1320;
	mov.b32 	%r95, %f103;
	setp.lt.u32 	%p154, %r95, 1065353216;
	@%p154 bra 	$L__BB3_161;
	setp.lt.u32 	%p155, %r95, -2147483647;
	@%p155 bra 	$L__BB3_159;
	add.f32 	%f617, %f1320, 0fBF800000;
	setp.lt.f32 	%p158, %f103, 0fBF800000;
	add.f32 	%f618, %f617, 0fBF800000;
	selp.f32 	%f1320, %f618, %f617, %p158;
	bra.uni 	$L__BB3_161;
$L__BB3_159:
	add.f32 	%f1320, %f1320, 0f3F800000;
	setp.ltu.f32 	%p156, %f103, 0f40000000;
	@%p156 bra 	$L__BB3_161;
	add.f32 	%f614, %f1320, 0f3F800000;
	add.f32 	%f615, %f103, 0fC0400000;
	setp.ge.f32 	%p157, %f615, 0f00000000;
	add.f32 	%f616, %f614, 0f3F800000;
	selp.f32 	%f1320, %f616, %f614, %p157;
$L__BB3_161:
	sub.f32 	%f1322, %f1322, %f1320;
	bra.uni 	$L__BB3_165;
$L__BB3_162:
	mov.b32 	%r96, %f1322;
	and.b32  	%r657, %r96, 8388607;
	or.b32  	%r1450, %r657, 1065353216;
	mov.b32 	%f1321, %r1450;
	and.b32  	%r658, %r96, -8388608;
	add.s32 	%r1451, %r658, -1065353216;
	setp.eq.s32 	%p159, %r1451, 0;
	@%p159 bra 	$L__BB3_164;
$L__BB3_163:
	min.u32 	%r659, %r1451, 192937984;
	add.s32 	%r660, %r1450, %r659;
	mov.b32 	%f619, %r660;
	sub.f32 	%f620, %f619, %f619;
	add.f32 	%f621, %f620, %f619;
	sub.f32 	%f622, %f619, %f621;
	mov.f32 	%f623, 0f3F800000;
	fma.rz.f32 	%f624, %f622, %f623, %f621;
	cvt.rzi.f32.f32 	%f625, %f624;
	sub.f32 	%f1321, %f619, %f625;
	sub.s32 	%r1451, %r1451, %r659;
	mov.b32 	%r1450, %f1321;
	setp.ne.s32 	%p160, %r1451, 0;
	setp.ne.s32 	%p161, %r1450, 0;
	and.pred  	%p162, %p160, %p161;
	@%p162 bra 	$L__BB3_163;
$L__BB3_164:
	setp.gt.u32 	%p163, %r96, 2139095039;
	selp.f32 	%f627, 0f7FFFFFFF, 0f4B000000, %p163;
	mul.f32 	%f628, %f1321, 0f34000000;
	mul.f32 	%f1322, %f627, %f628;
$L__BB3_165:
	abs.f32 	%f629, %f1322;
	setp.nan.f32 	%p164, %f629, %f629;
	abs.f32 	%f630, %f1322;
	selp.f32 	%f631, %f1322, %f630, %p164;
	cvt.f64.f32 	%fd7, %f631;
	mul.f64 	%fd8, %fd7, 0d401921FB54442D18;
	cvt.rn.f32.f64 	%f114, %fd8;
	add.s32 	%r661, %r1514, 1324567970;
	shr.u32 	%r662, %r661, 16;
	xor.b32  	%r663, %r662, %r661;
	mul.lo.s32 	%r664, %r663, 1324567967;
	shr.u32 	%r665, %r664, 16;
	xor.b32  	%r666, %r665, %r664;
	mul.lo.s32 	%r667, %r666, 1324567967;
	shr.u32 	%r668, %r667, 16;
	xor.b32  	%r669, %r668, %r667;
	mul.hi.u32 	%r670, %r669, 1801439851;
	shr.u32 	%r671, %r670, 22;
	mul.lo.s32 	%r672, %r671, 10000000;
	sub.s32 	%r673, %r669, %r672;
	cvt.rn.f32.u32 	%f632, %r673;
	div.rn.f32 	%f633, %f632, 0f4B189680;
	abs.f32 	%f1325, %f633;
	setp.lt.f32 	%p165, %f1325, 0f3F800000;
	@%p165 bra 	$L__BB3_176;
	setp.gtu.f32 	%p166, %f1325, 0f4B000000;
	@%p166 bra 	$L__BB3_173;
	mov.f32 	%f634, 0f3F800000;
	div.approx.f32 	%f635, %f1325, %f634;
	cvt.rzi.f32.f32 	%f1323, %f635;
	sub.f32 	%f117, %f1325, %f1323;
	mov.b32 	%r103, %f117;
	setp.lt.u32 	%p167, %r103, 1065353216;
	@%p167 bra 	$L__BB3_172;
	setp.lt.u32 	%p168, %r103, -2147483647;
	@%p168 bra 	$L__BB3_170;
	add.f32 	%f639, %f1323, 0fBF800000;
	setp.lt.f32 	%p171, %f117, 0fBF800000;
	add.f32 	%f640, %f639, 0fBF800000;
	selp.f32 	%f1323, %f640, %f639, %p171;
	bra.uni 	$L__BB3_172;
$L__BB3_170:
	add.f32 	%f1323, %f1323, 0f3F800000;
	setp.ltu.f32 	%p169, %f117, 0f40000000;
	@%p169 bra 	$L__BB3_172;
	add.f32 	%f636, %f1323, 0f3F800000;
	add.f32 	%f637, %f117, 0fC0400000;
	setp.ge.f32 	%p170, %f637, 0f00000000;
	add.f32 	%f638, %f636, 0f3F800000;
	selp.f32 	%f1323, %f638, %f636, %p170;
$L__BB3_172:
	sub.f32 	%f1325, %f1325, %f1323;
	bra.uni 	$L__BB3_176;
$L__BB3_173:
	mov.b32 	%r104, %f1325;
	and.b32  	%r674, %r104, 8388607;
	or.b32  	%r1452, %r674, 1065353216;
	mov.b32 	%f1324, %r1452;
	and.b32  	%r675, %r104, -8388608;
	add.s32 	%r1453, %r675, -1065353216;
	setp.eq.s32 	%p172, %r1453, 0;
	@%p172 bra 	$L__BB3_175;
$L__BB3_174:
	min.u32 	%r676, %r1453, 192937984;
	add.s32 	%r677, %r1452, %r676;
	mov.b32 	%f641, %r677;
	sub.f32 	%f642, %f641, %f641;
	add.f32 	%f643, %f642, %f641;
	sub.f32 	%f644, %f641, %f643;
	mov.f32 	%f645, 0f3F800000;
	fma.rz.f32 	%f646, %f644, %f645, %f643;
	cvt.rzi.f32.f32 	%f647, %f646;
	sub.f32 	%f1324, %f641, %f647;
	sub.s32 	%r1453, %r1453, %r676;
	mov.b32 	%r1452, %f1324;
	setp.ne.s32 	%p173, %r1453, 0;
	setp.ne.s32 	%p174, %r1452, 0;
	and.pred  	%p175, %p173, %p174;
	@%p175 bra 	$L__BB3_174;
$L__BB3_175:
	setp.gt.u32 	%p176, %r104, 2139095039;
	selp.f32 	%f649, 0f7FFFFFFF, 0f4B000000, %p176;
	mul.f32 	%f650, %f1324, 0f34000000;
	mul.f32 	%f1325, %f649, %f650;
$L__BB3_176:
	abs.f32 	%f651, %f1325;
	setp.nan.f32 	%p177, %f651, %f651;
	abs.f32 	%f652, %f1325;
	selp.f32 	%f128, %f1325, %f652, %p177;
	mul.f32 	%f653, %f114, 0f3F22F983;
	cvt.rni.s32.f32 	%r1461, %f653;
	cvt.rn.f32.s32 	%f654, %r1461;
	fma.rn.f32 	%f655, %f654, 0fBFC90FDA, %f114;
	fma.rn.f32 	%f656, %f654, 0fB3A22168, %f655;
	fma.rn.f32 	%f1327, %f654, 0fA7C234C5, %f656;
	abs.f32 	%f130, %f114;
	setp.ltu.f32 	%p178, %f130, 0f47CE4780;
	mov.u32 	%r1457, %r1461;
	mov.f32 	%f1326, %f1327;
	@%p178 bra 	$L__BB3_184;
	setp.neu.f32 	%p179, %f130, 0f7F800000;
	@%p179 bra 	$L__BB3_179;
	mov.f32 	%f659, 0f00000000;
	mul.rn.f32 	%f1326, %f114, %f659;
	mov.b32 	%r1457, 0;
	bra.uni 	$L__BB3_184;
$L__BB3_179:
	mov.b32 	%r112, %f114;
	shl.b32 	%r679, %r112, 8;
	or.b32  	%r113, %r679, -2147483648;
	mov.b64 	%rd641, 0;
	mov.b32 	%r1454, 0;
	mov.u64 	%rd639, __cudart_i2opi_f;
	mov.u64 	%rd640, %rd2;
$L__BB3_180:
	.pragma "nounroll";
	ld.global.nc.u32 	%r680, [%rd639];
	mad.wide.u32 	%rd210, %r680, %r113, %rd641;
	shr.u64 	%rd641, %rd210, 32;
	st.local.u32 	[%rd640], %rd210;
	add.s32 	%r1454, %r1454, 1;
	add.s64 	%rd640, %rd640, 4;
	add.s64 	%rd639, %rd639, 4;
	setp.ne.s32 	%p180, %r1454, 6;
	@%p180 bra 	$L__BB3_180;
	shr.u32 	%r681, %r112, 23;
	st.local.u32 	[%rd2+24], %rd641;
	and.b32  	%r116, %r681, 31;
	and.b32  	%r682, %r681, 224;
	add.s32 	%r683, %r682, -128;
	shr.u32 	%r684, %r683, 5;
	mul.wide.u32 	%rd211, %r684, 4;
	sub.s64 	%rd30, %rd2, %rd211;
	ld.local.u32 	%r1455, [%rd30+24];
	ld.local.u32 	%r1456, [%rd30+20];
	setp.eq.s32 	%p181, %r116, 0;
	@%p181 bra 	$L__BB3_183;
	shf.l.wrap.b32 	%r1455, %r1456, %r1455, %r116;
	ld.local.u32 	%r685, [%rd30+16];
	shf.l.wrap.b32 	%r1456, %r685, %r1456, %r116;
$L__BB3_183:
	shr.u32 	%r686, %r1455, 30;
	shf.l.wrap.b32 	%r687, %r1456, %r1455, 2;
	shl.b32 	%r688, %r1456, 2;
	shr.u32 	%r689, %r687, 31;
	add.s32 	%r690, %r689, %r686;
	neg.s32 	%r691, %r690;
	setp.lt.s32 	%p182, %r112, 0;
	selp.b32 	%r1457, %r691, %r690, %p182;
	xor.b32  	%r692, %r687, %r112;
	shr.s32 	%r693, %r687, 31;
	xor.b32  	%r694, %r693, %r687;
	xor.b32  	%r695, %r693, %r688;
	cvt.u64.u32 	%rd212, %r694;
	shl.b64 	%rd213, %rd212, 32;
	cvt.u64.u32 	%rd214, %r695;
	or.b64  	%rd215, %rd213, %rd214;
	cvt.rn.f64.s64 	%fd9, %rd215;
	mul.f64 	%fd10, %fd9, 0d3BF921FB54442D19;
	cvt.rn.f32.f64 	%f657, %fd10;
	neg.f32 	%f658, %f657;
	setp.lt.s32 	%p183, %r692, 0;
	selp.f32 	%f1326, %f658, %f657, %p183;
$L__BB3_184:
	setp.ltu.f32 	%p184, %f130, 0f47CE4780;
	add.s32 	%r697, %r1457, 1;
	mul.rn.f32 	%f660, %f1326, %f1326;
	and.b32  	%r698, %r1457, 1;
	setp.eq.b32 	%p185, %r698, 1;
	selp.f32 	%f661, %f1326, 0f3F800000, %p185;
	fma.rn.f32 	%f662, %f660, %f661, 0f00000000;
	fma.rn.f32 	%f663, %f660, 0f37CBAC00, 0fBAB607ED;
	selp.f32 	%f664, 0fB94D4153, %f663, %p185;
	selp.f32 	%f665, 0f3C0885E4, 0f3D2AAABB, %p185;
	fma.rn.f32 	%f666, %f664, %f660, %f665;
	selp.f32 	%f667, 0fBE2AAAA8, 0fBEFFFFFF, %p185;
	fma.rn.f32 	%f668, %f666, %f660, %f667;
	fma.rn.f32 	%f669, %f668, %f662, %f661;
	and.b32  	%r699, %r697, 2;
	setp.eq.s32 	%p186, %r699, 0;
	mov.f32 	%f670, 0f00000000;
	sub.f32 	%f671, %f670, %f669;
	selp.f32 	%f134, %f669, %f671, %p186;
	@%p184 bra 	$L__BB3_192;
	setp.neu.f32 	%p187, %f130, 0f7F800000;
	@%p187 bra 	$L__BB3_187;
	mov.f32 	%f674, 0f00000000;
	mul.rn.f32 	%f1327, %f114, %f674;
	mov.b32 	%r1461, 0;
	bra.uni 	$L__BB3_192;
$L__BB3_187:
	mov.b32 	%r125, %f114;
	shl.b32 	%r701, %r125, 8;
	or.b32  	%r126, %r701, -2147483648;
	mov.b64 	%rd644, 0;
	mov.b32 	%r1458, 0;
	mov.u64 	%rd642, __cudart_i2opi_f;
	mov.u64 	%rd643, %rd1;
$L__BB3_188:
	.pragma "nounroll";
	ld.global.nc.u32 	%r702, [%rd642];
	mad.wide.u32 	%rd218, %r702, %r126, %rd644;
	shr.u64 	%rd644, %rd218, 32;
	st.local.u32 	[%rd643], %rd218;
	add.s32 	%r1458, %r1458, 1;
	add.s64 	%rd643, %rd643, 4;
	add.s64 	%rd642, %rd642, 4;
	setp.ne.s32 	%p188, %r1458, 6;
	@%p188 bra 	$L__BB3_188;
	shr.u32 	%r703, %r125, 23;
	st.local.u32 	[%rd1+24], %rd644;
	and.b32  	%r129, %r703, 31;
	and.b32  	%r704, %r703, 224;
	add.s32 	%r705, %r704, -128;
	shr.u32 	%r706, %r705, 5;
	mul.wide.u32 	%rd219, %r706, 4;
	sub.s64 	%rd37, %rd1, %rd219;
	ld.local.u32 	%r1459, [%rd37+24];
	ld.local.u32 	%r1460, [%rd37+20];
	setp.eq.s32 	%p189, %r129, 0;
	@%p189 bra 	$L__BB3_191;
	shf.l.wrap.b32 	%r1459, %r1460, %r1459, %r129;
	ld.local.u32 	%r707, [%rd37+16];
	shf.l.wrap.b32 	%r1460, %r707, %r1460, %r129;
$L__BB3_191:
	shr.u32 	%r708, %r1459, 30;
	shf.l.wrap.b32 	%r709, %r1460, %r1459, 2;
	shl.b32 	%r710, %r1460, 2;
	shr.u32 	%r711, %r709, 31;
	add.s32 	%r712, %r711, %r708;
	neg.s32 	%r713, %r712;
	setp.lt.s32 	%p190, %r125, 0;
	selp.b32 	%r1461, %r713, %r712, %p190;
	xor.b32  	%r714, %r709, %r125;
	shr.s32 	%r715, %r709, 31;
	xor.b32  	%r716, %r715, %r709;
	xor.b32  	%r717, %r715, %r710;
	cvt.u64.u32 	%rd220, %r716;
	shl.b64 	%rd221, %rd220, 32;
	cvt.u64.u32 	%rd222, %r717;
	or.b64  	%rd223, %rd221, %rd222;
	cvt.rn.f64.s64 	%fd11, %rd223;
	mul.f64 	%fd12, %fd11, 0d3BF921FB54442D19;
	cvt.rn.f32.f64 	%f672, %fd12;
	neg.f32 	%f673, %f672;
	setp.lt.s32 	%p191, %r714, 0;
	selp.f32 	%f1327, %f673, %f672, %p191;
$L__BB3_192:
	mul.f32 	%f675, %f128, 0f40400000;
	mul.rn.f32 	%f676, %f1327, %f1327;
	and.b32  	%r719, %r1461, 1;
	setp.eq.b32 	%p193, %r719, 1;
	selp.f32 	%f677, 0f3F800000, %f1327, %p193;
	fma.rn.f32 	%f678, %f676, %f677, 0f00000000;
	fma.rn.f32 	%f679, %f676, 0f37CBAC00, 0fBAB607ED;
	selp.f32 	%f680, %f679, 0fB94D4153, %p193;
	selp.f32 	%f681, 0f3D2AAABB, 0f3C0885E4, %p193;
	fma.rn.f32 	%f682, %f680, %f676, %f681;
	selp.f32 	%f683, 0fBEFFFFFF, 0fBE2AAAA8, %p193;
	fma.rn.f32 	%f684, %f682, %f676, %f683;
	fma.rn.f32 	%f685, %f684, %f678, %f677;
	and.b32  	%r720, %r1461, 2;
	setp.eq.s32 	%p194, %r720, 0;
	mov.f32 	%f686, 0f00000000;
	sub.f32 	%f687, %f686, %f685;
	selp.f32 	%f688, %f685, %f687, %p194;
	mul.f32 	%f1381, %f675, %f688;
	mul.f32 	%f1380, %f675, %f134;
	mov.pred 	%p629, -1;
	mov.u32 	%r1514, %r94;
	bra.uni 	$L__BB3_201;
$L__BB3_193:
	add.f32 	%f140, %f78, 0f3F800000;
	fma.rn.f32 	%f535, %f140, %f140, %f80;
	setp.geu.f32 	%p88, %f535, 0f40800000;
	@%p88 bra 	$L__BB3_195;
	sub.f32 	%f536, %f1382, %f140;
	cvt.rzi.s32.f32 	%r545, %f536;
	mul.wide.s32 	%rd140, %r545, 8192;
	add.s64 	%rd141, %rd18, %rd140;
	ld.global.u32 	%r546, [%rd141];
	setp.gt.s32 	%p89, %r546, -1;
	@%p89 bra 	$L__BB3_75;
$L__BB3_195:
	add.f32 	%f141, %f78, 0f00000000;
	fma.rn.f32 	%f537, %f141, %f141, %f80;
	setp.geu.f32 	%p90, %f537, 0f40800000;
	@%p90 bra 	$L__BB3_197;
	sub.f32 	%f538, %f1382, %f141;
	cvt.rzi.s32.f32 	%r547, %f538;
	mul.wide.s32 	%rd142, %r547, 8192;
	add.s64 	%rd143, %rd18, %rd142;
	ld.global.u32 	%r548, [%rd143];
	setp.gt.s32 	%p91, %r548, -1;
	@%p91 bra 	$L__BB3_75;
$L__BB3_197:
	add.f32 	%f142, %f78, 0fBF800000;
	fma.rn.f32 	%f539, %f142, %f142, %f80;
	setp.geu.f32 	%p92, %f539, 0f40800000;
	@%p92 bra 	$L__BB3_199;
	sub.f32 	%f540, %f1382, %f142;
	cvt.rzi.s32.f32 	%r549, %f540;
	mul.wide.s32 	%rd144, %r549, 8192;
	add.s64 	%rd145, %rd18, %rd144;
	ld.global.u32 	%r550, [%rd145];
	setp.gt.s32 	%p93, %r550, -1;
	@%p93 bra 	$L__BB3_75;
$L__BB3_199:
	add.f32 	%f143, %f78, 0fC0000000;
	fma.rn.f32 	%f541, %f143, %f143, %f80;
	setp.geu.f32 	%p95, %f541, 0f40800000;
	mov.pred 	%p629, 0;
	@%p95 bra 	$L__BB3_201;
	sub.f32 	%f542, %f1382, %f143;
	cvt.rzi.s32.f32 	%r551, %f542;
	mul.wide.s32 	%rd146, %r551, 8192;
	add.s64 	%rd147, %rd18, %rd146;
	ld.global.u32 	%r552, [%rd147];
	setp.gt.s32 	%p97, %r552, -1;
	@%p97 bra 	$L__BB3_75;
$L__BB3_201:
	@%p629 bra 	$L__BB3_717;
	add.f32 	%f148, %f64, 0f3F800000;
	mul.f32 	%f149, %f148, %f148;
	sub.f32 	%f689, %f1383, %f148;
	cvt.rzi.s32.f32 	%r139, %f689;
	mul.wide.s32 	%rd224, %r139, 4;
	mov.u64 	%rd225, grid;
	add.s64 	%rd38, %rd225, %rd224;
	add.f32 	%f150, %f149, %f82;
	setp.geu.f32 	%p195, %f150, 0f40800000;
	@%p195 bra 	$L__BB3_204;
	sub.f32 	%f690, %f1382, %f81;
	cvt.rzi.s32.f32 	%r721, %f690;
	mul.wide.s32 	%rd226, %r721, 8192;
	add.s64 	%rd227, %rd38, %rd226;
	ld.global.u32 	%r722, [%rd227];
	setp.gt.s32 	%p196, %r722, -1;
	@%p196 bra 	$L__BB3_212;
$L__BB3_204:
	add.f32 	%f151, %f78, 0f3F800000;
	fma.rn.f32 	%f691, %f151, %f151, %f149;
	setp.geu.f32 	%p197, %f691, 0f40800000;
	@%p197 bra 	$L__BB3_206;
	sub.f32 	%f692, %f1382, %f151;
	cvt.rzi.s32.f32 	%r723, %f692;
	mul.wide.s32 	%rd228, %r723, 8192;
	add.s64 	%rd229, %rd38, %rd228;
	ld.global.u32 	%r724, [%rd229];
	setp.gt.s32 	%p198, %r724, -1;
	@%p198 bra 	$L__BB3_212;
$L__BB3_206:
	add.f32 	%f152, %f78, 0f00000000;
	fma.rn.f32 	%f693, %f152, %f152, %f149;
	setp.geu.f32 	%p199, %f693, 0f40800000;
	@%p199 bra 	$L__BB3_208;
	sub.f32 	%f694, %f1382, %f152;
	cvt.rzi.s32.f32 	%r725, %f694;
	mul.wide.s32 	%rd230, %r725, 8192;
	add.s64 	%rd231, %rd38, %rd230;
	ld.global.u32 	%r726, [%rd231];
	setp.gt.s32 	%p200, %r726, -1;
	@%p200 bra 	$L__BB3_212;
$L__BB3_208:
	add.f32 	%f153, %f78, 0fBF800000;
	fma.rn.f32 	%f695, %f153, %f153, %f149;
	setp.geu.f32 	%p201, %f695, 0f40800000;
	@%p201 bra 	$L__BB3_210;
	sub.f32 	%f696, %f1382, %f153;
	cvt.rzi.s32.f32 	%r727, %f696;
	mul.wide.s32 	%rd232, %r727, 8192;
	add.s64 	%rd233, %rd38, %rd232;
	ld.global.u32 	%r728, [%rd233];
	setp.gt.s32 	%p202, %r728, -1;
	@%p202 bra 	$L__BB3_212;
$L__BB3_210:
	add.f32 	%f154, %f78, 0fC0000000;
	fma.rn.f32 	%f697, %f154, %f154, %f149;
	setp.geu.f32 	%p204, %f697, 0f40800000;
	mov.pred 	%p630, 0;
	@%p204 bra 	$L__BB3_330;
	sub.f32 	%f698, %f1382, %f154;
	cvt.rzi.s32.f32 	%r729, %f698;
	mul.wide.s32 	%rd234, %r729, 8192;
	add.s64 	%rd235, %rd38, %rd234;
	ld.global.u32 	%r730, [%rd235];
	setp.lt.s32 	%p206, %r730, 0;
	@%p206 bra 	$L__BB3_330;
$L__BB3_212:
	setp.geu.f32 	%p207, %f83, 0f40800000;
	sub.f32 	%f699, %f1383, %f79;
	cvt.rzi.s32.f32 	%r140, %f699;
	mul.wide.u32 	%rd236, %r140, 4;
	add.s64 	%rd39, %rd225, %rd236;
	@%p207 bra 	$L__BB3_215;
	sub.f32 	%f700, %f1382, %f81;
	cvt.rzi.s32.f32 	%r731, %f700;
	max.u32 	%r732, %r140, %r731;
	setp.gt.u32 	%p208, %r732, 2047;
	@%p208 bra 	$L__BB3_215;
	mul.wide.u32 	%rd238, %r731, 8192;
	add.s64 	%rd239, %rd39, %rd238;
	st.global.u32 	[%rd239], %r446;
$L__BB3_215:
	add.f32 	%f155, %f78, 0f3F800000;
	mul.f32 	%f156, %f155, %f155;
	add.f32 	%f701, %f80, %f156;
	setp.geu.f32 	%p209, %f701, 0f40800000;
	@%p209 bra 	$L__BB3_218;
	sub.f32 	%f702, %f1382, %f155;
	cvt.rzi.s32.f32 	%r733, %f702;
	max.u32 	%r734, %r140, %r733;
	setp.gt.u32 	%p210, %r734, 2047;
	@%p210 bra 	$L__BB3_218;
	mul.wide.u32 	%rd240, %r733, 8192;
	add.s64 	%rd241, %rd39, %rd240;
	st.global.u32 	[%rd241], %r446;
$L__BB3_218:
	add.f32 	%f157, %f78, 0f00000000;
	mul.f32 	%f158, %f157, %f157;
	add.f32 	%f703, %f80, %f158;
	setp.geu.f32 	%p211, %f703, 0f40800000;
	@%p211 bra 	$L__BB3_221;
	sub.f32 	%f704, %f1382, %f157;
	cvt.rzi.s32.f32 	%r735, %f704;
	max.u32 	%r736, %r140, %r735;
	setp.gt.u32 	%p212, %r736, 2047;
	@%p212 bra 	$L__BB3_221;
	mul.wide.u32 	%rd242, %r735, 8192;
	add.s64 	%rd243, %rd39, %rd242;
	st.global.u32 	[%rd243], %r446;
$L__BB3_221:
	add.f32 	%f159, %f78, 0fBF800000;
	mul.f32 	%f160, %f159, %f159;
	add.f32 	%f705, %f80, %f160;
	setp.geu.f32 	%p213, %f705, 0f40800000;
	@%p213 bra 	$L__BB3_224;
	sub.f32 	%f706, %f1382, %f159;
	cvt.rzi.s32.f32 	%r737, %f706;
	max.u32 	%r738, %r140, %r737;
	setp.gt.u32 	%p214, %r738, 2047;
	@%p214 bra 	$L__BB3_224;
	mul.wide.u32 	%rd244, %r737, 8192;
	add.s64 	%rd245, %rd39, %rd244;
	st.global.u32 	[%rd245], %r446;
$L__BB3_224:
	add.f32 	%f161, %f78, 0fC0000000;
	mul.f32 	%f162, %f161, %f161;
	add.f32 	%f707, %f80, %f162;
	setp.geu.f32 	%p215, %f707, 0f40800000;
	@%p215 bra 	$L__BB3_227;
	sub.f32 	%f708, %f1382, %f161;
	cvt.rzi.s32.f32 	%r739, %f708;
	max.u32 	%r740, %r140, %r739;
	setp.gt.u32 	%p216, %r740, 2047;
	@%p216 bra 	$L__BB3_227;
	mul.wide.u32 	%rd246, %r739, 8192;
	add.s64 	%rd247, %rd39, %rd246;
	st.global.u32 	[%rd247], %r446;
$L__BB3_227:
	mul.wide.u32 	%rd248, %r139, 4;
	mov.u64 	%rd249, grid;
	add.s64 	%rd40, %rd249, %rd248;
	@%p195 bra 	$L__BB3_230;
	sub.f32 	%f709, %f1382, %f81;
	cvt.rzi.s32.f32 	%r741, %f709;
	max.u32 	%r742, %r139, %r741;
	setp.gt.u32 	%p218, %r742, 2047;
	@%p218 bra 	$L__BB3_230;
	mul.wide.u32 	%rd250, %r741, 8192;
	add.s64 	%rd251, %rd40, %rd250;
	st.global.u32 	[%rd251], %r446;
$L__BB3_230:
	add.f32 	%f710, %f149, %f156;
	setp.geu.f32 	%p219, %f710, 0f40800000;
	@%p219 bra 	$L__BB3_233;
	sub.f32 	%f711, %f1382, %f155;
	cvt.rzi.s32.f32 	%r743, %f711;
	max.u32 	%r744, %r139, %r743;
	setp.gt.u32 	%p220, %r744, 2047;
	@%p220 bra 	$L__BB3_233;
	mul.wide.u32 	%rd252, %r743, 8192;
	add.s64 	%rd253, %rd40, %rd252;
	st.global.u32 	[%rd253], %r446;
$L__BB3_233:
	add.f32 	%f712, %f149, %f158;
	setp.geu.f32 	%p221, %f712, 0f40800000;
	@%p221 bra 	$L__BB3_236;
	sub.f32 	%f713, %f1382, %f157;
	cvt.rzi.s32.f32 	%r745, %f713;
	max.u32 	%r746, %r139, %r745;
	setp.gt.u32 	%p222, %r746, 2047;
	@%p222 bra 	$L__BB3_236;
	mul.wide.u32 	%rd254, %r745, 8192;
	add.s64 	%rd255, %rd40, %rd254;
	st.global.u32 	[%rd255], %r446;
$L__BB3_236:
	add.f32 	%f714, %f149, %f160;
	setp.geu.f32 	%p223, %f714, 0f40800000;
	@%p223 bra 	$L__BB3_239;
	sub.f32 	%f715, %f1382, %f159;
	cvt.rzi.s32.f32 	%r747, %f715;
	max.u32 	%r748, %r139, %r747;
	setp.gt.u32 	%p224, %r748, 2047;
	@%p224 bra 	$L__BB3_239;
	mul.wide.u32 	%rd256, %r747, 8192;
	add.s64 	%rd257, %rd40, %rd256;
	st.global.u32 	[%rd257], %r446;
$L__BB3_239:
	add.f32 	%f716, %f149, %f162;
	setp.geu.f32 	%p225, %f716, 0f40800000;
	@%p225 bra 	$L__BB3_242;
	sub.f32 	%f717, %f1382, %f161;
	cvt.rzi.s32.f32 	%r749, %f717;
	max.u32 	%r750, %r139, %r749;
	setp.gt.u32 	%p226, %r750, 2047;
	@%p226 bra 	$L__BB3_242;
	mul.wide.u32 	%rd258, %r749, 8192;
	add.s64 	%rd259, %rd40, %rd258;
	st.global.u32 	[%rd259], %r446;
$L__BB3_242:
	add.f32 	%f718, %f64, 0f00000000;
	mul.f32 	%f163, %f718, %f718;
	sub.f32 	%f719, %f1383, %f718;
	cvt.rzi.s32.f32 	%r151, %f719;
	mul.wide.u32 	%rd260, %r151, 4;
	mov.u64 	%rd261, grid;
	add.s64 	%rd41, %rd261, %rd260;
	add.f32 	%f720, %f163, %f82;
	setp.geu.f32 	%p227, %f720, 0f40800000;
	@%p227 bra 	$L__BB3_245;
	sub.f32 	%f721, %f1382, %f81;
	cvt.rzi.s32.f32 	%r751, %f721;
	max.u32 	%r752, %r151, %r751;
	setp.gt.u32 	%p228, %r752, 2047;
	@%p228 bra 	$L__BB3_245;
	mul.wide.u32 	%rd262, %r751, 8192;
	add.s64 	%rd263, %rd41, %rd262;
	st.global.u32 	[%rd263], %r446;
$L__BB3_245:
	add.f32 	%f722, %f163, %f156;
	setp.geu.f32 	%p229, %f722, 0f40800000;
	@%p229 bra 	$L__BB3_248;
	sub.f32 	%f723, %f1382, %f155;
	cvt.rzi.s32.f32 	%r753, %f723;
	max.u32 	%r754, %r151, %r753;
	setp.gt.u32 	%p230, %r754, 2047;
	@%p230 bra 	$L__BB3_248;
	mul.wide.u32 	%rd264, %r753, 8192;
	add.s64 	%rd265, %rd41, %rd264;
	st.global.u32 	[%rd265], %r446;
$L__BB3_248:
	add.f32 	%f724, %f163, %f158;
	setp.geu.f32 	%p231, %f724, 0f40800000;
	@%p231 bra 	$L__BB3_251;
	sub.f32 	%f725, %f1382, %f157;
	cvt.rzi.s32.f32 	%r755, %f725;
	max.u32 	%r756, %r151, %r755;
	setp.gt.u32 	%p232, %r756, 2047;
	@%p232 bra 	$L__BB3_251;
	mul.wide.u32 	%rd266, %r755, 8192;
	add.s64 	%rd267, %rd41, %rd266;
	st.global.u32 	[%rd267], %r446;
$L__BB3_251:
	add.f32 	%f726, %f163, %f160;
	setp.geu.f32 	%p233, %f726, 0f40800000;
	@%p233 bra 	$L__BB3_254;
	sub.f32 	%f727, %f1382, %f159;
	cvt.rzi.s32.f32 	%r757, %f727;
	max.u32 	%r758, %r151, %r757;
	setp.gt.u32 	%p234, %r758, 2047;
	@%p234 bra 	$L__BB3_254;
	mul.wide.u32 	%rd268, %r757, 8192;
	add.s64 	%rd269, %rd41, %rd268;
	st.global.u32 	[%rd269], %r446;
$L__BB3_254:
	add.f32 	%f728, %f163, %f162;
	setp.geu.f32 	%p235, %f728, 0f40800000;
	@%p235 bra 	$L__BB3_257;
	sub.f32 	%f729, %f1382, %f161;
	cvt.rzi.s32.f32 	%r759, %f729;
	max.u32 	%r760, %r151, %r759;
	setp.gt.u32 	%p236, %r760, 2047;
	@%p236 bra 	$L__BB3_257;
	mul.wide.u32 	%rd270, %r759, 8192;
	add.s64 	%rd271, %rd41, %rd270;
	st.global.u32 	[%rd271], %r446;
$L__BB3_257:
	add.f32 	%f730, %f64, 0fBF800000;
	mul.f32 	%f164, %f730, %f730;
	sub.f32 	%f731, %f1383, %f730;
	cvt.rzi.s32.f32 	%r157, %f731;
	mul.wide.u32 	%rd272, %r157, 4;
	mov.u64 	%rd273, grid;
	add.s64 	%rd42, %rd273, %rd272;
	add.f32 	%f732, %f164, %f82;
	setp.geu.f32 	%p237, %f732, 0f40800000;
	@%p237 bra 	$L__BB3_260;
	sub.f32 	%f733, %f1382, %f81;
	cvt.rzi.s32.f32 	%r761, %f733;
	max.u32 	%r762, %r157, %r761;
	setp.gt.u32 	%p238, %r762, 2047;
	@%p238 bra 	$L__BB3_260;
	mul.wide.u32 	%rd274, %r761, 8192;
	add.s64 	%rd275, %rd42, %rd274;
	st.global.u32 	[%rd275], %r446;
$L__BB3_260:
	add.f32 	%f734, %f164, %f156;
	setp.geu.f32 	%p239, %f734, 0f40800000;
	@%p239 bra 	$L__BB3_263;
	sub.f32 	%f735, %f1382, %f155;
	cvt.rzi.s32.f32 	%r763, %f735;
	max.u32 	%r764, %r157, %r763;
	setp.gt.u32 	%p240, %r764, 2047;
	@%p240 bra 	$L__BB3_263;
	mul.wide.u32 	%rd276, %r763, 8192;
	add.s64 	%rd277, %rd42, %rd276;
	st.global.u32 	[%rd277], %r446;
$L__BB3_263:
	add.f32 	%f736, %f164, %f158;
	setp.geu.f32 	%p241, %f736, 0f40800000;
	@%p241 bra 	$L__BB3_266;
	sub.f32 	%f737, %f1382, %f157;
	cvt.rzi.s32.f32 	%r765, %f737;
	max.u32 	%r766, %r157, %r765;
	setp.gt.u32 	%p242, %r766, 2047;
	@%p242 bra 	$L__BB3_266;
	mul.wide.u32 	%rd278, %r765, 8192;
	add.s64 	%rd279, %rd42, %rd278;
	st.global.u32 	[%rd279], %r446;
$L__BB3_266:
	add.f32 	%f738, %f164, %f160;
	setp.geu.f32 	%p243, %f738, 0f40800000;
	@%p243 bra 	$L__BB3_269;
	sub.f32 	%f739, %f1382, %f159;
	cvt.rzi.s32.f32 	%r767, %f739;
	max.u32 	%r768, %r157, %r767;
	setp.gt.u32 	%p244, %r768, 2047;
	@%p244 bra 	$L__BB3_269;
	mul.wide.u32 	%rd280, %r767, 8192;
	add.s64 	%rd281, %rd42, %rd280;
	st.global.u32 	[%rd281], %r446;
$L__BB3_269:
	add.f32 	%f740, %f164, %f162;
	setp.geu.f32 	%p245, %f740, 0f40800000;
	@%p245 bra 	$L__BB3_272;
	sub.f32 	%f741, %f1382, %f161;
	cvt.rzi.s32.f32 	%r769, %f741;
	max.u32 	%r770, %r157, %r769;
	setp.gt.u32 	%p246, %r770, 2047;
	@%p246 bra 	$L__BB3_272;
	mul.wide.u32 	%rd282, %r769, 8192;
	add.s64 	%rd283, %rd42, %rd282;
	st.global.u32 	[%rd283], %r446;
$L__BB3_272:
	add.f32 	%f742, %f64, 0fC0000000;
	mul.f32 	%f165, %f742, %f742;
	sub.f32 	%f743, %f1383, %f742;
	cvt.rzi.s32.f32 	%r163, %f743;
	mul.wide.u32 	%rd284, %r163, 4;
	mov.u64 	%rd285, grid;
	add.s64 	%rd43, %rd285, %rd284;
	add.f32 	%f744, %f165, %f82;
	setp.geu.f32 	%p247, %f744, 0f40800000;
	@%p247 bra 	$L__BB3_275;
	sub.f32 	%f745, %f1382, %f81;
	cvt.rzi.s32.f32 	%r771, %f745;
	max.u32 	%r772, %r163, %r771;
	setp.gt.u32 	%p248, %r772, 2047;
	@%p248 bra 	$L__BB3_275;
	mul.wide.u32 	%rd286, %r771, 8192;
	add.s64 	%rd287, %rd43, %rd286;
	st.global.u32 	[%rd287], %r446;
$L__BB3_275:
	add.f32 	%f746, %f165, %f156;
	setp.geu.f32 	%p249, %f746, 0f40800000;
	@%p249 bra 	$L__BB3_278;
	sub.f32 	%f747, %f1382, %f155;
	cvt.rzi.s32.f32 	%r773, %f747;
	max.u32 	%r774, %r163, %r773;
	setp.gt.u32 	%p250, %r774, 2047;
	@%p250 bra 	$L__BB3_278;
	mul.wide.u32 	%rd288, %r773, 8192;
	add.s64 	%rd289, %rd43, %rd288;
	st.global.u32 	[%rd289], %r446;
$L__BB3_278:
	add.f32 	%f748, %f165, %f158;
	setp.geu.f32 	%p251, %f748, 0f40800000;
	@%p251 bra 	$L__BB3_281;
	sub.f32 	%f749, %f1382, %f157;
	cvt.rzi.s32.f32 	%r775, %f749;
	max.u32 	%r776, %r163, %r775;
	setp.gt.u32 	%p252, %r776, 2047;
	@%p252 bra 	$L__BB3_281;
	mul.wide.u32 	%rd290, %r775, 8192;
	add.s64 	%rd291, %rd43, %rd290;
	st.global.u32 	[%rd291], %r446;
$L__BB3_281:
	add.f32 	%f750, %f165, %f160;
	setp.geu.f32 	%p253, %f750, 0f40800000;
	@%p253 bra 	$L__BB3_284;
	sub.f32 	%f751, %f1382, %f159;
	cvt.rzi.s32.f32 	%r777, %f751;
	max.u32 	%r778, %r163, %r777;
	setp.gt.u32 	%p254, %r778, 2047;
	@%p254 bra 	$L__BB3_284;
	mul.wide.u32 	%rd292, %r777, 8192;
	add.s64 	%rd293, %rd43, %rd292;
	st.global.u32 	[%rd293], %r446;
$L__BB3_284:
	add.f32 	%f752, %f165, %f162;
	setp.geu.f32 	%p255, %f752, 0f40800000;
	@%p255 bra 	$L__BB3_287;
	sub.f32 	%f753, %f1382, %f161;
	cvt.rzi.s32.f32 	%r779, %f753;
	max.u32 	%r780, %r163, %r779;
	setp.gt.u32 	%p256, %r780, 2047;
	@%p256 bra 	$L__BB3_287;
	mul.wide.u32 	%rd294, %r779, 8192;
	add.s64 	%rd295, %rd43, %rd294;
	st.global.u32 	[%rd295], %r446;
$L__BB3_287:
	add.f32 	%f754, %f1383, 0fC0000000;
	cvt.rzi.s32.f32 	%r781, %f754;
	atom.global.min.s32 	%r782, [border_left], %r781;
	add.f32 	%f755, %f1383, 0f40000000;
	cvt.rzi.s32.f32 	%r783, %f755;
	atom.global.max.s32 	%r784, [border_right], %r783;
	add.f32 	%f756, %f1382, 0fC0000000;
	cvt.rzi.s32.f32 	%r785, %f756;
	atom.global.min.s32 	%r786, [border_top], %r785;
	add.f32 	%f757, %f1382, 0f40000000;
	cvt.rzi.s32.f32 	%r787, %f757;
	atom.global.max.s32 	%r788, [border_bottom], %r787;
	ld.global.u32 	%r789, [border_bottom];
	ld.global.u32 	%r169, [border_top];
	sub.s32 	%r170, %r789, %r169;
	add.s32 	%r790, %r1514, 1324567967;
	shr.u32 	%r791, %r790, 16;
	xor.b32  	%r792, %r791, %r790;
	mul.lo.s32 	%r793, %r792, 1324567967;
	shr.u32 	%r794, %r793, 16;
	xor.b32  	%r795, %r794, %r793;
	mul.lo.s32 	%r796, %r795, 1324567967;
	shr.u32 	%r797, %r796, 16;
	xor.b32  	%r171, %r797, %r796;
	and.b32  	%r798, %r171, 2047;
	cvt.rn.f32.u32 	%f1383, %r798;
	ld.global.u32 	%r799, [border_left];
	cvt.rn.f32.s32 	%f759, %r799;
	setp.gt.f32 	%p257, %f1383, %f759;
	ld.global.u32 	%r800, [border_right];
	cvt.rn.f32.s32 	%f760, %r800;
	setp.lt.f32 	%p258, %f1383, %f760;
	and.pred  	%p259, %p257, %p258;
	@%p259 bra 	$L__BB3_289;
	add.s32 	%r801, %r1514, 1324567968;
	shr.u32 	%r802, %r801, 16;
	xor.b32  	%r803, %r802, %r801;
	mul.lo.s32 	%r804, %r803, 1324567967;
	shr.u32 	%r805, %r804, 16;
	xor.b32  	%r806, %r805, %r804;
	mul.lo.s32 	%r807, %r806, 1324567967;
	shr.u32 	%r808, %r807, 16;
	xor.b32  	%r809, %r808, %r807;
	and.b32  	%r810, %r809, 2047;
	cvt.rn.f32.u32 	%f1382, %r810;
	bra.uni 	$L__BB3_291;
$L__BB3_289:
	sub.s32 	%r811, 2048, %r170;
	add.s32 	%r812, %r1514, 1324567968;
	shr.u32 	%r813, %r812, 16;
	xor.b32  	%r814, %r813, %r812;
	mul.lo.s32 	%r815, %r814, 1324567967;
	shr.u32 	%r816, %r815, 16;
	xor.b32  	%r817, %r816, %r815;
	mul.lo.s32 	%r818, %r817, 1324567967;
	shr.u32 	%r819, %r818, 16;
	xor.b32  	%r820, %r819, %r818;
	rem.u32 	%r821, %r820, %r811;
	cvt.rn.f32.s32 	%f1382, %r821;
	cvt.rn.f32.s32 	%f762, %r169;
	setp.leu.f32 	%p260, %f1382, %f762;
	@%p260 bra 	$L__BB3_291;
	cvt.rn.f32.s32 	%f763, %r170;
	add.f32 	%f1382, %f763, %f1382;
$L__BB3_291:
	add.s32 	%r822, %r1514, 1324567969;
	shr.u32 	%r823, %r822, 16;
	xor.b32  	%r824, %r823, %r822;
	mul.lo.s32 	%r825, %r824, 1324567967;
	shr.u32 	%r826, %r825, 16;
	xor.b32  	%r827, %r826, %r825;
	mul.lo.s32 	%r828, %r827, 1324567967;
	shr.u32 	%r829, %r828, 16;
	xor.b32  	%r830, %r829, %r828;
	mul.hi.u32 	%r831, %r830, 1801439851;
	shr.u32 	%r832, %r831, 22;
	mul.lo.s32 	%r833, %r832, 10000000;
	sub.s32 	%r834, %r830, %r833;
	cvt.rn.f32.u32 	%f764, %r834;
	div.rn.f32 	%f765, %f764, 0f4B189680;
	abs.f32 	%f1335, %f765;
	setp.lt.f32 	%p261, %f1335, 0f3F800000;
	@%p261 bra 	$L__BB3_302;
	setp.gtu.f32 	%p262, %f1335, 0f4B000000;
	@%p262 bra 	$L__BB3_299;
	mov.f32 	%f766, 0f3F800000;
	div.approx.f32 	%f767, %f1335, %f766;
	cvt.rzi.f32.f32 	%f1333, %f767;
	sub.f32 	%f173, %f1335, %f1333;
	mov.b32 	%r172, %f173;
	setp.lt.u32 	%p263, %r172, 1065353216;
	@%p263 bra 	$L__BB3_298;
	setp.gt.u32 	%p264, %r172, -2147483648;
	@%p264 bra 	$L__BB3_297;
	add.f32 	%f1333, %f1333, 0f3F800000;
	setp.ltu.f32 	%p265, %f173, 0f40000000;
	@%p265 bra 	$L__BB3_298;
	add.f32 	%f768, %f1333, 0f3F800000;
	add.f32 	%f769, %f173, 0fC0400000;
	setp.ge.f32 	%p266, %f769, 0f00000000;
	add.f32 	%f770, %f768, 0f3F800000;
	selp.f32 	%f1333, %f770, %f768, %p266;
	bra.uni 	$L__BB3_298;
$L__BB3_297:
	add.f32 	%f771, %f1333, 0fBF800000;
	setp.lt.f32 	%p267, %f173, 0fBF800000;
	add.f32 	%f772, %f771, 0fBF800000;
	selp.f32 	%f1333, %f772, %f771, %p267;
$L__BB3_298:
	sub.f32 	%f1335, %f1335, %f1333;
	bra.uni 	$L__BB3_302;
$L__BB3_299:
	mov.b32 	%r173, %f1335;
	and.b32  	%r835, %r173, 8388607;
	or.b32  	%r1463, %r835, 1065353216;
	mov.b32 	%f1334, %r1463;
	and.b32  	%r836, %r173, -8388608;
	add.s32 	%r1464, %r836, -1065353216;
	setp.eq.s32 	%p268, %r1464, 0;
	@%p268 bra 	$L__BB3_301;
$L__BB3_300:
	min.u32 	%r837, %r1464, 192937984;
	add.s32 	%r838, %r1463, %r837;
	mov.b32 	%f773, %r838;
	sub.f32 	%f774, %f773, %f773;
	add.f32 	%f775, %f774, %f773;
	sub.f32 	%f776, %f773, %f775;
	mov.f32 	%f777, 0f3F800000;
	fma.rz.f32 	%f778, %f776, %f777, %f775;
	cvt.rzi.f32.f32 	%f779, %f778;
	sub.f32 	%f1334, %f773, %f779;
	sub.s32 	%r1464, %r1464, %r837;
	mov.b32 	%r1463, %f1334;
	setp.ne.s32 	%p269, %r1464, 0;
	setp.ne.s32 	%p270, %r1463, 0;
	and.pred  	%p271, %p269, %p270;
	@%p271 bra 	$L__BB3_300;
$L__BB3_301:
	setp.gt.u32 	%p272, %r173, 2139095039;
	selp.f32 	%f781, 0f7FFFFFFF, 0f4B000000, %p272;
	mul.f32 	%f782, %f1334, 0f34000000;
	mul.f32 	%f1335, %f781, %f782;
$L__BB3_302:
	abs.f32 	%f783, %f1335;
	setp.nan.f32 	%p273, %f783, %f783;
	abs.f32 	%f784, %f1335;
	selp.f32 	%f785, %f1335, %f784, %p273;
	cvt.f64.f32 	%fd13, %f785;
	mul.f64 	%fd14, %fd13, 0d401921FB54442D18;
	cvt.rn.f32.f64 	%f184, %fd14;
	add.s32 	%r839, %r1514, 1324567970;
	shr.u32 	%r840, %r839, 16;
	xor.b32  	%r841, %r840, %r839;
	mul.lo.s32 	%r842, %r841, 1324567967;
	shr.u32 	%r843, %r842, 16;
	xor.b32  	%r844, %r843, %r842;
	mul.lo.s32 	%r845, %r844, 1324567967;
	shr.u32 	%r846, %r845, 16;
	xor.b32  	%r847, %r846, %r845;
	mul.hi.u32 	%r848, %r847, 1801439851;
	shr.u32 	%r849, %r848, 22;
	mul.lo.s32 	%r850, %r849, 10000000;
	sub.s32 	%r851, %r847, %r850;
	cvt.rn.f32.u32 	%f786, %r851;
	div.rn.f32 	%f787, %f786, 0f4B189680;
	abs.f32 	%f1338, %f787;
	setp.lt.f32 	%p274, %f1338, 0f3F800000;
	@%p274 bra 	$L__BB3_313;
	setp.gtu.f32 	%p275, %f1338, 0f4B000000;
	@%p275 bra 	$L__BB3_310;
	mov.f32 	%f788, 0f3F800000;
	div.approx.f32 	%f789, %f1338, %f788;
	cvt.rzi.f32.f32 	%f1336, %f789;
	sub.f32 	%f187, %f1338, %f1336;
	mov.b32 	%r180, %f187;
	setp.lt.u32 	%p276, %r180, 1065353216;
	@%p276 bra 	$L__BB3_309;
	setp.gt.u32 	%p277, %r180, -2147483648;
	@%p277 bra 	$L__BB3_308;
	add.f32 	%f1336, %f1336, 0f3F800000;
	setp.ltu.f32 	%p278, %f187, 0f40000000;
	@%p278 bra 	$L__BB3_309;
	add.f32 	%f790, %f1336, 0f3F800000;
	add.f32 	%f791, %f187, 0fC0400000;
	setp.ge.f32 	%p279, %f791, 0f00000000;
	add.f32 	%f792, %f790, 0f3F800000;
	selp.f32 	%f1336, %f792, %f790, %p279;
	bra.uni 	$L__BB3_309;
$L__BB3_308:
	add.f32 	%f793, %f1336, 0fBF800000;
	setp.lt.f32 	%p280, %f187, 0fBF800000;
	add.f32 	%f794, %f793, 0fBF800000;
	selp.f32 	%f1336, %f794, %f793, %p280;
$L__BB3_309:
	sub.f32 	%f1338, %f1338, %f1336;
	bra.uni 	$L__BB3_313;
$L__BB3_310:
	mov.b32 	%r181, %f1338;
	and.b32  	%r852, %r181, 8388607;
	or.b32  	%r1465, %r852, 1065353216;
	mov.b32 	%f1337, %r1465;
	and.b32  	%r853, %r181, -8388608;
	add.s32 	%r1466, %r853, -1065353216;
	setp.eq.s32 	%p281, %r1466, 0;
	@%p281 bra 	$L__BB3_312;
$L__BB3_311:
	min.u32 	%r854, %r1466, 192937984;
	add.s32 	%r855, %r1465, %r854;
	mov.b32 	%f795, %r855;
	sub.f32 	%f796, %f795, %f795;
	add.f32 	%f797, %f796, %f795;
	sub.f32 	%f798, %f795, %f797;
	mov.f32 	%f799, 0f3F800000;
	fma.rz.f32 	%f800, %f798, %f799, %f797;
	cvt.rzi.f32.f32 	%f801, %f800;
	sub.f32 	%f1337, %f795, %f801;
	sub.s32 	%r1466, %r1466, %r854;
	mov.b32 	%r1465, %f1337;
	setp.ne.s32 	%p282, %r1466, 0;
	setp.ne.s32 	%p283, %r1465, 0;
	and.pred  	%p284, %p282, %p283;
	@%p284 bra 	$L__BB3_311;
$L__BB3_312:
	setp.gt.u32 	%p285, %r181, 2139095039;
	selp.f32 	%f803, 0f7FFFFFFF, 0f4B000000, %p285;
	mul.f32 	%f804, %f1337, 0f34000000;
	mul.f32 	%f1338, %f803, %f804;
$L__BB3_313:
	abs.f32 	%f805, %f1338;
	setp.nan.f32 	%p286, %f805, %f805;
	abs.f32 	%f806, %f1338;
	selp.f32 	%f198, %f1338, %f806, %p286;
	mul.f32 	%f807, %f184, 0f3F22F983;
	cvt.rni.s32.f32 	%r1474, %f807;
	cvt.rn.f32.s32 	%f808, %r1474;
	fma.rn.f32 	%f809, %f808, 0fBFC90FDA, %f184;
	fma.rn.f32 	%f810, %f808, 0fB3A22168, %f809;
	fma.rn.f32 	%f1340, %f808, 0fA7C234C5, %f810;
	abs.f32 	%f200, %f184;
	setp.ltu.f32 	%p287, %f200, 0f47CE4780;
	mov.u32 	%r1470, %r1474;
	mov.f32 	%f1339, %f1340;
	@%p287 bra 	$L__BB3_321;
	setp.eq.f32 	%p288, %f200, 0f7F800000;
	@%p288 bra 	$L__BB3_320;
	mov.b32 	%r189, %f184;
	shl.b32 	%r857, %r189, 8;
	or.b32  	%r190, %r857, -2147483648;
	mov.b64 	%rd647, 0;
	mov.b32 	%r1467, 0;
	mov.u64 	%rd645, __cudart_i2opi_f;
	mov.u64 	%rd646, %rd2;
$L__BB3_316:
	.pragma "nounroll";
	ld.global.nc.u32 	%r858, [%rd645];
	mad.wide.u32 	%rd298, %r858, %r190, %rd647;
	shr.u64 	%rd647, %rd298, 32;
	st.local.u32 	[%rd646], %rd298;
	add.s32 	%r1467, %r1467, 1;
	add.s64 	%rd646, %rd646, 4;
	add.s64 	%rd645, %rd645, 4;
	setp.ne.s32 	%p289, %r1467, 6;
	@%p289 bra 	$L__BB3_316;
	shr.u32 	%r859, %r189, 23;
	st.local.u32 	[%rd2+24], %rd647;
	and.b32  	%r193, %r859, 31;
	and.b32  	%r860, %r859, 224;
	add.s32 	%r861, %r860, -128;
	shr.u32 	%r862, %r861, 5;
	mul.wide.u32 	%rd299, %r862, 4;
	sub.s64 	%rd50, %rd2, %rd299;
	ld.local.u32 	%r1468, [%rd50+24];
	ld.local.u32 	%r1469, [%rd50+20];
	setp.eq.s32 	%p290, %r193, 0;
	@%p290 bra 	$L__BB3_319;
	shf.l.wrap.b32 	%r1468, %r1469, %r1468, %r193;
	ld.local.u32 	%r863, [%rd50+16];
	shf.l.wrap.b32 	%r1469, %r863, %r1469, %r193;
$L__BB3_319:
	shr.u32 	%r864, %r1468, 30;
	shf.l.wrap.b32 	%r865, %r1469, %r1468, 2;
	shl.b32 	%r866, %r1469, 2;
	shr.u32 	%r867, %r865, 31;
	add.s32 	%r868, %r867, %r864;
	neg.s32 	%r869, %r868;
	setp.lt.s32 	%p291, %r189, 0;
	selp.b32 	%r1470, %r869, %r868, %p291;
	xor.b32  	%r870, %r865, %r189;
	shr.s32 	%r871, %r865, 31;
	xor.b32  	%r872, %r871, %r865;
	xor.b32  	%r873, %r871, %r866;
	cvt.u64.u32 	%rd300, %r872;
	shl.b64 	%rd301, %rd300, 32;
	cvt.u64.u32 	%rd302, %r873;
	or.b64  	%rd303, %rd301, %rd302;
	cvt.rn.f64.s64 	%fd15, %rd303;
	mul.f64 	%fd16, %fd15, 0d3BF921FB54442D19;
	cvt.rn.f32.f64 	%f811, %fd16;
	neg.f32 	%f812, %f811;
	setp.lt.s32 	%p292, %r870, 0;
	selp.f32 	%f1339, %f812, %f811, %p292;
	bra.uni 	$L__BB3_321;
$L__BB3_320:
	mov.f32 	%f813, 0f00000000;
	mul.rn.f32 	%f1339, %f184, %f813;
	mov.b32 	%r1470, 0;
$L__BB3_321:
	setp.ltu.f32 	%p293, %f200, 0f47CE4780;
	add.s32 	%r875, %r1470, 1;
	mul.rn.f32 	%f814, %f1339, %f1339;
	and.b32  	%r876, %r1470, 1;
	setp.eq.b32 	%p294, %r876, 1;
	selp.f32 	%f815, %f1339, 0f3F800000, %p294;
	fma.rn.f32 	%f816, %f814, %f815, 0f00000000;
	fma.rn.f32 	%f817, %f814, 0f37CBAC00, 0fBAB607ED;
	selp.f32 	%f818, 0fB94D4153, %f817, %p294;
	selp.f32 	%f819, 0f3C0885E4, 0f3D2AAABB, %p294;
	fma.rn.f32 	%f820, %f818, %f814, %f819;
	selp.f32 	%f821, 0fBE2AAAA8, 0fBEFFFFFF, %p294;
	fma.rn.f32 	%f822, %f820, %f814, %f821;
	fma.rn.f32 	%f823, %f822, %f816, %f815;
	and.b32  	%r877, %r875, 2;
	setp.eq.s32 	%p295, %r877, 0;
	mov.f32 	%f824, 0f00000000;
	sub.f32 	%f825, %f824, %f823;
	selp.f32 	%f204, %f823, %f825, %p295;
	@%p293 bra 	$L__BB3_329;
	setp.eq.f32 	%p296, %f200, 0f7F800000;
	@%p296 bra 	$L__BB3_328;
	mov.b32 	%r202, %f184;
	shl.b32 	%r879, %r202, 8;
	or.b32  	%r203, %r879, -2147483648;
	mov.b64 	%rd650, 0;
	mov.b32 	%r1471, 0;
	mov.u64 	%rd648, __cudart_i2opi_f;
	mov.u64 	%rd649, %rd1;
$L__BB3_324:
	.pragma "nounroll";
	ld.global.nc.u32 	%r880, [%rd648];
	mad.wide.u32 	%rd306, %r880, %r203, %rd650;
	shr.u64 	%rd650, %rd306, 32;
	st.local.u32 	[%rd649], %rd306;
	add.s32 	%r1471, %r1471, 1;
	add.s64 	%rd649, %rd649, 4;
	add.s64 	%rd648, %rd648, 4;
	setp.ne.s32 	%p297, %r1471, 6;
	@%p297 bra 	$L__BB3_324;
	shr.u32 	%r881, %r202, 23;
	st.local.u32 	[%rd1+24], %rd650;
	and.b32  	%r206, %r881, 31;
	and.b32  	%r882, %r881, 224;
	add.s32 	%r883, %r882, -128;
	shr.u32 	%r884, %r883, 5;
	mul.wide.u32 	%rd307, %r884, 4;
	sub.s64 	%rd57, %rd1, %rd307;
	ld.local.u32 	%r1472, [%rd57+24];
	ld.local.u32 	%r1473, [%rd57+20];
	setp.eq.s32 	%p298, %r206, 0;
	@%p298 bra 	$L__BB3_327;
	shf.l.wrap.b32 	%r1472, %r1473, %r1472, %r206;
	ld.local.u32 	%r885, [%rd57+16];
	shf.l.wrap.b32 	%r1473, %r885, %r1473, %r206;
$L__BB3_327:
	shr.u32 	%r886, %r1472, 30;
	shf.l.wrap.b32 	%r887, %r1473, %r1472, 2;
	shl.b32 	%r888, %r1473, 2;
	shr.u32 	%r889, %r887, 31;
	add.s32 	%r890, %r889, %r886;
	neg.s32 	%r891, %r890;
	setp.lt.s32 	%p299, %r202, 0;
	selp.b32 	%r1474, %r891, %r890, %p299;
	xor.b32  	%r892, %r887, %r202;
	shr.s32 	%r893, %r887, 31;
	xor.b32  	%r894, %r893, %r887;
	xor.b32  	%r895, %r893, %r888;
	cvt.u64.u32 	%rd308, %r894;
	shl.b64 	%rd309, %rd308, 32;
	cvt.u64.u32 	%rd310, %r895;
	or.b64  	%rd311, %rd309, %rd310;
	cvt.rn.f64.s64 	%fd17, %rd311;
	mul.f64 	%fd18, %fd17, 0d3BF921FB54442D19;
	cvt.rn.f32.f64 	%f826, %fd18;
	neg.f32 	%f827, %f826;
	setp.lt.s32 	%p300, %r892, 0;
	selp.f32 	%f1340, %f827, %f826, %p300;
	bra.uni 	$L__BB3_329;
$L__BB3_328:
	mov.f32 	%f828, 0f00000000;
	mul.rn.f32 	%f1340, %f184, %f828;
	mov.b32 	%r1474, 0;
$L__BB3_329:
	mul.f32 	%f829, %f198, 0f40400000;
	mul.rn.f32 	%f830, %f1340, %f1340;
	and.b32  	%r897, %r1474, 1;
	setp.eq.b32 	%p302, %r897, 1;
	selp.f32 	%f831, 0f3F800000, %f1340, %p302;
	fma.rn.f32 	%f832, %f830, %f831, 0f00000000;
	fma.rn.f32 	%f833, %f830, 0f37CBAC00, 0fBAB607ED;
	selp.f32 	%f834, %f833, 0fB94D4153, %p302;
	selp.f32 	%f835, 0f3D2AAABB, 0f3C0885E4, %p302;
	fma.rn.f32 	%f836, %f834, %f830, %f835;
	selp.f32 	%f837, 0fBEFFFFFF, 0fBE2AAAA8, %p302;
	fma.rn.f32 	%f838, %f836, %f830, %f837;
	fma.rn.f32 	%f839, %f838, %f832, %f831;
	and.b32  	%r898, %r1474, 2;
	setp.eq.s32 	%p303, %r898, 0;
	mov.f32 	%f840, 0f00000000;
	sub.f32 	%f841, %f840, %f839;
	selp.f32 	%f842, %f839, %f841, %p303;
	mul.f32 	%f1381, %f829, %f842;
	mul.f32 	%f1380, %f829, %f204;
	mov.pred 	%p630, -1;
	mov.u32 	%r1514, %r171;
$L__BB3_330:
	@%p630 bra 	$L__BB3_717;
	add.f32 	%f214, %f64, 0f00000000;
	mul.f32 	%f215, %f214, %f214;
	sub.f32 	%f843, %f1383, %f214;
	cvt.rzi.s32.f32 	%r216, %f843;
	mul.wide.s32 	%rd312, %r216, 4;
	mov.u64 	%rd313, grid;
	add.s64 	%rd58, %rd313, %rd312;
	add.f32 	%f844, %f215, %f82;
	setp.geu.f32 	%p304, %f844, 0f40800000;
	@%p304 bra 	$L__BB3_333;
	sub.f32 	%f845, %f1382, %f81;
	cvt.rzi.s32.f32 	%r899, %f845;
	mul.wide.s32 	%rd314, %r899, 8192;
	add.s64 	%rd315, %rd58, %rd314;
	ld.global.u32 	%r900, [%rd315];
	setp.gt.s32 	%p305, %r900, -1;
	@%p305 bra 	$L__BB3_341;
$L__BB3_333:
	add.f32 	%f216, %f78, 0f3F800000;
	fma.rn.f32 	%f846, %f216, %f216, %f215;
	setp.geu.f32 	%p306, %f846, 0f40800000;
	@%p306 bra 	$L__BB3_335;
	sub.f32 	%f847, %f1382, %f216;
	cvt.rzi.s32.f32 	%r901, %f847;
	mul.wide.s32 	%rd316, %r901, 8192;
	add.s64 	%rd317, %rd58, %rd316;
	ld.global.u32 	%r902, [%rd317];
	setp.gt.s32 	%p307, %r902, -1;
	@%p307 bra 	$L__BB3_341;
$L__BB3_335:
	add.f32 	%f217, %f78, 0f00000000;
	fma.rn.f32 	%f848, %f217, %f217, %f215;
	setp.geu.f32 	%p308, %f848, 0f40800000;
	@%p308 bra 	$L__BB3_337;
	sub.f32 	%f849, %f1382, %f217;
	cvt.rzi.s32.f32 	%r903, %f849;
	mul.wide.s32 	%rd318, %r903, 8192;
	add.s64 	%rd319, %rd58, %rd318;
	ld.global.u32 	%r904, [%rd319];
	setp.gt.s32 	%p309, %r904, -1;
	@%p309 bra 	$L__BB3_341;
$L__BB3_337:
	add.f32 	%f218, %f78, 0fBF800000;
	fma.rn.f32 	%f850, %f218, %f218, %f215;
	setp.geu.f32 	%p310, %f850, 0f40800000;
	@%p310 bra 	$L__BB3_339;
	sub.f32 	%f851, %f1382, %f218;
	cvt.rzi.s32.f32 	%r905, %f851;
	mul.wide.s32 	%rd320, %r905, 8192;
	add.s64 	%rd321, %rd58, %rd320;
	ld.global.u32 	%r906, [%rd321];
	setp.gt.s32 	%p311, %r906, -1;
	@%p311 bra 	$L__BB3_341;
$L__BB3_339:
	add.f32 	%f219, %f78, 0fC0000000;
	fma.rn.f32 	%f852, %f219, %f219, %f215;
	setp.geu.f32 	%p313, %f852, 0f40800000;
	mov.pred 	%p631, 0;
	@%p313 bra 	$L__BB3_459;
	sub.f32 	%f853, %f1382, %f219;
	cvt.rzi.s32.f32 	%r907, %f853;
	mul.wide.s32 	%rd322, %r907, 8192;
	add.s64 	%rd323, %rd58, %rd322;
	ld.global.u32 	%r908, [%rd323];
	setp.lt.s32 	%p315, %r908, 0;
	@%p315 bra 	$L__BB3_459;
$L__BB3_341:
	setp.geu.f32 	%p316, %f83, 0f40800000;
	sub.f32 	%f854, %f1383, %f79;
	cvt.rzi.s32.f32 	%r217, %f854;
	mul.wide.u32 	%rd324, %r217, 4;
	mov.u64 	%rd325, grid;
	add.s64 	%rd59, %rd325, %rd324;
	@%p316 bra 	$L__BB3_344;
	sub.f32 	%f855, %f1382, %f81;
	cvt.rzi.s32.f32 	%r909, %f855;
	max.u32 	%r910, %r217, %r909;
	setp.gt.u32 	%p317, %r910, 2047;
	@%p317 bra 	$L__BB3_344;
	mul.wide.u32 	%rd326, %r909, 8192;
	add.s64 	%rd327, %rd59, %rd326;
	st.global.u32 	[%rd327], %r446;
$L__BB3_344:
	add.f32 	%f220, %f78, 0f3F800000;
	mul.f32 	%f221, %f220, %f220;
	add.f32 	%f856, %f80, %f221;
	setp.geu.f32 	%p318, %f856, 0f40800000;
	@%p318 bra 	$L__BB3_347;
	sub.f32 	%f857, %f1382, %f220;
	cvt.rzi.s32.f32 	%r911, %f857;
	max.u32 	%r912, %r217, %r911;
	setp.gt.u32 	%p319, %r912, 2047;
	@%p319 bra 	$L__BB3_347;
	mul.wide.u32 	%rd328, %r911, 8192;
	add.s64 	%rd329, %rd59, %rd328;
	st.global.u32 	[%rd329], %r446;
$L__BB3_347:
	add.f32 	%f222, %f78, 0f00000000;
	mul.f32 	%f223, %f222, %f222;
	add.f32 	%f858, %f80, %f223;
	setp.geu.f32 	%p320, %f858, 0f40800000;
	@%p320 bra 	$L__BB3_350;
	sub.f32 	%f859, %f1382, %f222;
	cvt.rzi.s32.f32 	%r913, %f859;
	max.u32 	%r914, %r217, %r913;
	setp.gt.u32 	%p321, %r914, 2047;
	@%p321 bra 	$L__BB3_350;
	mul.wide.u32 	%rd330, %r913, 8192;
	add.s64 	%rd331, %rd59, %rd330;
	st.global.u32 	[%rd331], %r446;
$L__BB3_350:
	add.f32 	%f224, %f78, 0fBF800000;
	mul.f32 	%f225, %f224, %f224;
	add.f32 	%f860, %f80, %f225;
	setp.geu.f32 	%p322, %f860, 0f40800000;
	@%p322 bra 	$L__BB3_353;
	sub.f32 	%f861, %f1382, %f224;
	cvt.rzi.s32.f32 	%r915, %f861;
	max.u32 	%r916, %r217, %r915;
	setp.gt.u32 	%p323, %r916, 2047;
	@%p323 bra 	$L__BB3_353;
	mul.wide.u32 	%rd332, %r915, 8192;
	add.s64 	%rd333, %rd59, %rd332;
	st.global.u32 	[%rd333], %r446;
$L__BB3_353:
	add.f32 	%f226, %f78, 0fC0000000;
	mul.f32 	%f227, %f226, %f226;
	add.f32 	%f862, %f80, %f227;
	setp.geu.f32 	%p324, %f862, 0f40800000;
	@%p324 bra 	$L__BB3_356;
	sub.f32 	%f863, %f1382, %f226;
	cvt.rzi.s32.f32 	%r917, %f863;
	max.u32 	%r918, %r217, %r917;
	setp.gt.u32 	%p325, %r918, 2047;
	@%p325 bra 	$L__BB3_356;
	mul.wide.u32 	%rd334, %r917, 8192;
	add.s64 	%rd335, %rd59, %rd334;
	st.global.u32 	[%rd335], %r446;
$L__BB3_356:
	setp.geu.f32 	%p326, %f150, 0f40800000;
	sub.f32 	%f864, %f1383, %f148;
	cvt.rzi.s32.f32 	%r223, %f864;
	mul.wide.u32 	%rd336, %r223, 4;
	mov.u64 	%rd337, grid;
	add.s64 	%rd60, %rd337, %rd336;
	@%p326 bra 	$L__BB3_359;
	sub.f32 	%f865, %f1382, %f81;
	cvt.rzi.s32.f32 	%r919, %f865;
	max.u32 	%r920, %r223, %r919;
	setp.gt.u32 	%p327, %r920, 2047;
	@%p327 bra 	$L__BB3_359;
	mul.wide.u32 	%rd338, %r919, 8192;
	add.s64 	%rd339, %rd60, %rd338;
	st.global.u32 	[%rd339], %r446;
$L__BB3_359:
	add.f32 	%f866, %f149, %f221;
	setp.geu.f32 	%p328, %f866, 0f40800000;
	@%p328 bra 	$L__BB3_362;
	sub.f32 	%f867, %f1382, %f220;
	cvt.rzi.s32.f32 	%r921, %f867;
	max.u32 	%r922, %r223, %r921;
	setp.gt.u32 	%p329, %r922, 2047;
	@%p329 bra 	$L__BB3_362;
	mul.wide.u32 	%rd340, %r921, 8192;
	add.s64 	%rd341, %rd60, %rd340;
	st.global.u32 	[%rd341], %r446;
$L__BB3_362:
	add.f32 	%f868, %f149, %f223;
	setp.geu.f32 	%p330, %f868, 0f40800000;
	@%p330 bra 	$L__BB3_365;
	sub.f32 	%f869, %f1382, %f222;
	cvt.rzi.s32.f32 	%r923, %f869;
	max.u32 	%r924, %r223, %r923;
	setp.gt.u32 	%p331, %r924, 2047;
	@%p331 bra 	$L__BB3_365;
	mul.wide.u32 	%rd342, %r923, 8192;
	add.s64 	%rd343, %rd60, %rd342;
	st.global.u32 	[%rd343], %r446;
$L__BB3_365:
	add.f32 	%f870, %f149, %f225;
	setp.geu.f32 	%p332, %f870, 0f40800000;
	@%p332 bra 	$L__BB3_368;
	sub.f32 	%f871, %f1382, %f224;
	cvt.rzi.s32.f32 	%r925, %f871;
	max.u32 	%r926, %r223, %r925;
	setp.gt.u32 	%p333, %r926, 2047;
	@%p333 bra 	$L__BB3_368;
	mul.wide.u32 	%rd344, %r925, 8192;
	add.s64 	%rd345, %rd60, %rd344;
	st.global.u32 	[%rd345], %r446;
$L__BB3_368:
	add.f32 	%f872, %f149, %f227;
	setp.geu.f32 	%p334, %f872, 0f40800000;
	@%p334 bra 	$L__BB3_371;
	sub.f32 	%f873, %f1382, %f226;
	cvt.rzi.s32.f32 	%r927, %f873;
	max.u32 	%r928, %r223, %r927;
	setp.gt.u32 	%p335, %r928, 2047;
	@%p335 bra 	$L__BB3_371;
	mul.wide.u32 	%rd346, %r927, 8192;
	add.s64 	%rd347, %rd60, %rd346;
	st.global.u32 	[%rd347], %r446;
$L__BB3_371:
	add.f32 	%f874, %f215, %f82;
	setp.geu.f32 	%p336, %f874, 0f40800000;
	mul.wide.u32 	%rd348, %r216, 4;
	mov.u64 	%rd349, grid;
	add.s64 	%rd61, %rd349, %rd348;
	@%p336 bra 	$L__BB3_374;
	sub.f32 	%f875, %f1382, %f81;
	cvt.rzi.s32.f32 	%r929, %f875;
	max.u32 	%r930, %r216, %r929;
	setp.gt.u32 	%p337, %r930, 2047;
	@%p337 bra 	$L__BB3_374;
	mul.wide.u32 	%rd350, %r929, 8192;
	add.s64 	%rd351, %rd61, %rd350;
	st.global.u32 	[%rd351], %r446;
$L__BB3_374:
	add.f32 	%f876, %f215, %f221;
	setp.geu.f32 	%p338, %f876, 0f40800000;
	@%p338 bra 	$L__BB3_377;
	sub.f32 	%f877, %f1382, %f220;
	cvt.rzi.s32.f32 	%r931, %f877;
	max.u32 	%r932, %r216, %r931;
	setp.gt.u32 	%p339, %r932, 2047;
	@%p339 bra 	$L__BB3_377;
	mul.wide.u32 	%rd352, %r931, 8192;
	add.s64 	%rd353, %rd61, %rd352;
	st.global.u32 	[%rd353], %r446;
$L__BB3_377:
	add.f32 	%f878, %f215, %f223;
	setp.geu.f32 	%p340, %f878, 0f40800000;
	@%p340 bra 	$L__BB3_380;
	sub.f32 	%f879, %f1382, %f222;
	cvt.rzi.s32.f32 	%r933, %f879;
	max.u32 	%r934, %r216, %r933;
	setp.gt.u32 	%p341, %r934, 2047;
	@%p341 bra 	$L__BB3_380;
	mul.wide.u32 	%rd354, %r933, 8192;
	add.s64 	%rd355, %rd61, %rd354;
	st.global.u32 	[%rd355], %r446;
$L__BB3_380:
	add.f32 	%f880, %f215, %f225;
	setp.geu.f32 	%p342, %f880, 0f40800000;
	@%p342 bra 	$L__BB3_383;
	sub.f32 	%f881, %f1382, %f224;
	cvt.rzi.s32.f32 	%r935, %f881;
	max.u32 	%r936, %r216, %r935;
	setp.gt.u32 	%p343, %r936, 2047;
	@%p343 bra 	$L__BB3_383;
	mul.wide.u32 	%rd356, %r935, 8192;
	add.s64 	%rd357, %rd61, %rd356;
	st.global.u32 	[%rd357], %r446;
$L__BB3_383:
	add.f32 	%f882, %f215, %f227;
	setp.geu.f32 	%p344, %f882, 0f40800000;
	@%p344 bra 	$L__BB3_386;
	sub.f32 	%f883, %f1382, %f226;
	cvt.rzi.s32.f32 	%r937, %f883;
	max.u32 	%r938, %r216, %r937;
	setp.gt.u32 	%p345, %r938, 2047;
	@%p345 bra 	$L__BB3_386;
	mul.wide.u32 	%rd358, %r937, 8192;
	add.s64 	%rd359, %rd61, %rd358;
	st.global.u32 	[%rd359], %r446;
$L__BB3_386:
	add.f32 	%f884, %f64, 0fBF800000;
	mul.f32 	%f228, %f884, %f884;
	sub.f32 	%f885, %f1383, %f884;
	cvt.rzi.s32.f32 	%r234, %f885;
	mul.wide.u32 	%rd360, %r234, 4;
	mov.u64 	%rd361, grid;
	add.s64 	%rd62, %rd361, %rd360;
	add.f32 	%f886, %f228, %f82;
	setp.geu.f32 	%p346, %f886, 0f40800000;
	@%p346 bra 	$L__BB3_389;
	sub.f32 	%f887, %f1382, %f81;
	cvt.rzi.s32.f32 	%r939, %f887;
	max.u32 	%r940, %r234, %r939;
	setp.gt.u32 	%p347, %r940, 2047;
	@%p347 bra 	$L__BB3_389;
	mul.wide.u32 	%rd362, %r939, 8192;
	add.s64 	%rd363, %rd62, %rd362;
	st.global.u32 	[%rd363], %r446;
$L__BB3_389:
	add.f32 	%f888, %f228, %f221;
	setp.geu.f32 	%p348, %f888, 0f40800000;
	@%p348 bra 	$L__BB3_392;
	sub.f32 	%f889, %f1382, %f220;
	cvt.rzi.s32.f32 	%r941, %f889;
	max.u32 	%r942, %r234, %r941;
	setp.gt.u32 	%p349, %r942, 2047;
	@%p349 bra 	$L__BB3_392;
	mul.wide.u32 	%rd364, %r941, 8192;
	add.s64 	%rd365, %rd62, %rd364;
	st.global.u32 	[%rd365], %r446;
$L__BB3_392:
	add.f32 	%f890, %f228, %f223;
	setp.geu.f32 	%p350, %f890, 0f40800000;
	@%p350 bra 	$L__BB3_395;
	sub.f32 	%f891, %f1382, %f222;
	cvt.rzi.s32.f32 	%r943, %f891;
	max.u32 	%r944, %r234, %r943;
	setp.gt.u32 	%p351, %r944, 2047;
	@%p351 bra 	$L__BB3_395;
	mul.wide.u32 	%rd366, %r943, 8192;
	add.s64 	%rd367, %rd62, %rd366;
	st.global.u32 	[%rd367], %r446;
$L__BB3_395:
	add.f32 	%f892, %f228, %f225;
	setp.geu.f32 	%p352, %f892, 0f40800000;
	@%p352 bra 	$L__BB3_398;
	sub.f32 	%f893, %f1382, %f224;
	cvt.rzi.s32.f32 	%r945, %f893;
	max.u32 	%r946, %r234, %r945;
	setp.gt.u32 	%p353, %r946, 2047;
	@%p353 bra 	$L__BB3_398;
	mul.wide.u32 	%rd368, %r945, 8192;
	add.s64 	%rd369, %rd62, %rd368;
	st.global.u32 	[%rd369], %r446;
$L__BB3_398:
	add.f32 	%f894, %f228, %f227;
	setp.geu.f32 	%p354, %f894, 0f40800000;
	@%p354 bra 	$L__BB3_401;
	sub.f32 	%f895, %f1382, %f226;
	cvt.rzi.s32.f32 	%r947, %f895;
	max.u32 	%r948, %r234, %r947;
	setp.gt.u32 	%p355, %r948, 2047;
	@%p355 bra 	$L__BB3_401;
	mul.wide.u32 	%rd370, %r947, 8192;
	add.s64 	%rd371, %rd62, %rd370;
	st.global.u32 	[%rd371], %r446;
$L__BB3_401:
	add.f32 	%f896, %f64, 0fC0000000;
	mul.f32 	%f229, %f896, %f896;
	sub.f32 	%f897, %f1383, %f896;
	cvt.rzi.s32.f32 	%r240, %f897;
	mul.wide.u32 	%rd372, %r240, 4;
	mov.u64 	%rd373, grid;
	add.s64 	%rd63, %rd373, %rd372;
	add.f32 	%f898, %f229, %f82;
	setp.geu.f32 	%p356, %f898, 0f40800000;
	@%p356 bra 	$L__BB3_404;
	sub.f32 	%f899, %f1382, %f81;
	cvt.rzi.s32.f32 	%r949, %f899;
	max.u32 	%r950, %r240, %r949;
	setp.gt.u32 	%p357, %r950, 2047;
	@%p357 bra 	$L__BB3_404;
	mul.wide.u32 	%rd374, %r949, 8192;
	add.s64 	%rd375, %rd63, %rd374;
	st.global.u32 	[%rd375], %r446;
$L__BB3_404:
	add.f32 	%f900, %f229, %f221;
	setp.geu.f32 	%p358, %f900, 0f40800000;
	@%p358 bra 	$L__BB3_407;
	sub.f32 	%f901, %f1382, %f220;
	cvt.rzi.s32.f32 	%r951, %f901;
	max.u32 	%r952, %r240, %r951;
	setp.gt.u32 	%p359, %r952, 2047;
	@%p359 bra 	$L__BB3_407;
	mul.wide.u32 	%rd376, %r951, 8192;
	add.s64 	%rd377, %rd63, %rd376;
	st.global.u32 	[%rd377], %r446;
$L__BB3_407:
	add.f32 	%f902, %f229, %f223;
	setp.geu.f32 	%p360, %f902, 0f40800000;
	@%p360 bra 	$L__BB3_410;
	sub.f32 	%f903, %f1382, %f222;
	cvt.rzi.s32.f32 	%r953, %f903;
	max.u32 	%r954, %r240, %r953;
	setp.gt.u32 	%p361, %r954, 2047;
	@%p361 bra 	$L__BB3_410;
	mul.wide.u32 	%rd378, %r953, 8192;
	add.s64 	%rd379, %rd63, %rd378;
	st.global.u32 	[%rd379], %r446;
$L__BB3_410:
	add.f32 	%f904, %f229, %f225;
	setp.geu.f32 	%p362, %f904, 0f40800000;
	@%p362 bra 	$L__BB3_413;
	sub.f32 	%f905, %f1382, %f224;
	cvt.rzi.s32.f32 	%r955, %f905;
	max.u32 	%r956, %r240, %r955;
	setp.gt.u32 	%p363, %r956, 2047;
	@%p363 bra 	$L__BB3_413;
	mul.wide.u32 	%rd380, %r955, 8192;
	add.s64 	%rd381, %rd63, %rd380;
	st.global.u32 	[%rd381], %r446;
$L__BB3_413:
	add.f32 	%f906, %f229, %f227;
	setp.geu.f32 	%p364, %f906, 0f40800000;
	@%p364 bra 	$L__BB3_416;
	sub.f32 	%f907, %f1382, %f226;
	cvt.rzi.s32.f32 	%r957, %f907;
	max.u32 	%r958, %r240, %r957;
	setp.gt.u32 	%p365, %r958, 2047;
	@%p365 bra 	$L__BB3_416;
	mul.wide.u32 	%rd382, %r957, 8192;
	add.s64 	%rd383, %rd63, %rd382;
	st.global.u32 	[%rd383], %r446;
$L__BB3_416:
	add.f32 	%f908, %f1383, 0fC0000000;
	cvt.rzi.s32.f32 	%r959, %f908;
	atom.global.min.s32 	%r960, [border_left], %r959;
	add.f32 	%f909, %f1383, 0f40000000;
	cvt.rzi.s32.f32 	%r961, %f909;
	atom.global.max.s32 	%r962, [border_right], %r961;
	add.f32 	%f910, %f1382, 0fC0000000;
	cvt.rzi.s32.f32 	%r963, %f910;
	atom.global.min.s32 	%r964, [border_top], %r963;
	add.f32 	%f911, %f1382, 0f40000000;
	cvt.rzi.s32.f32 	%r965, %f911;
	atom.global.max.s32 	%r966, [border_bottom], %r965;
	ld.global.u32 	%r967, [border_bottom];
	ld.global.u32 	%r246, [border_top];
	sub.s32 	%r247, %r967, %r246;
	add.s32 	%r968, %r1514, 1324567967;
	shr.u32 	%r969, %r968, 16;
	xor.b32  	%r970, %r969, %r968;
	mul.lo.s32 	%r971, %r970, 1324567967;
	shr.u32 	%r972, %r971, 16;
	xor.b32  	%r973, %r972, %r971;
	mul.lo.s32 	%r974, %r973, 1324567967;
	shr.u32 	%r975, %r974, 16;
	xor.b32  	%r248, %r975, %r974;
	and.b32  	%r976, %r248, 2047;
	cvt.rn.f32.u32 	%f1383, %r976;
	ld.global.u32 	%r977, [border_left];
	cvt.rn.f32.s32 	%f913, %r977;
	setp.gt.f32 	%p366, %f1383, %f913;
	ld.global.u32 	%r978, [border_right];
	cvt.rn.f32.s32 	%f914, %r978;
	setp.lt.f32 	%p367, %f1383, %f914;
	and.pred  	%p368, %p366, %p367;
	@%p368 bra 	$L__BB3_418;
	add.s32 	%r979, %r1514, 1324567968;
	shr.u32 	%r980, %r979, 16;
	xor.b32  	%r981, %r980, %r979;
	mul.lo.s32 	%r982, %r981, 1324567967;
	shr.u32 	%r983, %r982, 16;
	xor.b32  	%r984, %r983, %r982;
	mul.lo.s32 	%r985, %r984, 1324567967;
	shr.u32 	%r986, %r985, 16;
	xor.b32  	%r987, %r986, %r985;
	and.b32  	%r988, %r987, 2047;
	cvt.rn.f32.u32 	%f1382, %r988;
	bra.uni 	$L__BB3_420;
$L__BB3_418:
	sub.s32 	%r989, 2048, %r247;
	add.s32 	%r990, %r1514, 1324567968;
	shr.u32 	%r991, %r990, 16;
	xor.b32  	%r992, %r991, %r990;
	mul.lo.s32 	%r993, %r992, 1324567967;
	shr.u32 	%r994, %r993, 16;
	xor.b32  	%r995, %r994, %r993;
	mul.lo.s32 	%r996, %r995, 1324567967;
	shr.u32 	%r997, %r996, 16;
	xor.b32  	%r998, %r997, %r996;
	rem.u32 	%r999, %r998, %r989;
	cvt.rn.f32.s32 	%f1382, %r999;
	cvt.rn.f32.s32 	%f916, %r246;
	setp.leu.f32 	%p369, %f1382, %f916;
	@%p369 bra 	$L__BB3_420;
	cvt.rn.f32.s32 	%f917, %r247;
	add.f32 	%f1382, %f917, %f1382;
$L__BB3_420:
	add.s32 	%r1000, %r1514, 1324567969;
	shr.u32 	%r1001, %r1000, 16;
	xor.b32  	%r1002, %r1001, %r1000;
	mul.lo.s32 	%r1003, %r1002, 1324567967;
	shr.u32 	%r1004, %r1003, 16;
	xor.b32  	%r1005, %r1004, %r1003;
	mul.lo.s32 	%r1006, %r1005, 1324567967;
	shr.u32 	%r1007, %r1006, 16;
	xor.b32  	%r1008, %r1007, %r1006;
	mul.hi.u32 	%r1009, %r1008, 1801439851;
	shr.u32 	%r1010, %r1009, 22;
	mul.lo.s32 	%r1011, %r1010, 10000000;
	sub.s32 	%r1012, %r1008, %r1011;
	cvt.rn.f32.u32 	%f918, %r1012;
	div.rn.f32 	%f919, %f918, 0f4B189680;
	abs.f32 	%f1348, %f919;
	setp.lt.f32 	%p370, %f1348, 0f3F800000;
	@%p370 bra 	$L__BB3_431;
	setp.gtu.f32 	%p371, %f1348, 0f4B000000;
	@%p371 bra 	$L__BB3_428;
	mov.f32 	%f920, 0f3F800000;
	div.approx.f32 	%f921, %f1348, %f920;
	cvt.rzi.f32.f32 	%f1346, %f921;
	sub.f32 	%f237, %f1348, %f1346;
	mov.b32 	%r249, %f237;
	setp.lt.u32 	%p372, %r249, 1065353216;
	@%p372 bra 	$L__BB3_427;
	setp.gt.u32 	%p373, %r249, -2147483648;
	@%p373 bra 	$L__BB3_426;
	add.f32 	%f1346, %f1346, 0f3F800000;
	setp.ltu.f32 	%p374, %f237, 0f40000000;
	@%p374 bra 	$L__BB3_427;
	add.f32 	%f922, %f1346, 0f3F800000;
	add.f32 	%f923, %f237, 0fC0400000;
	setp.ge.f32 	%p375, %f923, 0f00000000;
	add.f32 	%f924, %f922, 0f3F800000;
	selp.f32 	%f1346, %f924, %f922, %p375;
	bra.uni 	$L__BB3_427;
$L__BB3_426:
	add.f32 	%f925, %f1346, 0fBF800000;
	setp.lt.f32 	%p376, %f237, 0fBF800000;
	add.f32 	%f926, %f925, 0fBF800000;
	selp.f32 	%f1346, %f926, %f925, %p376;
$L__BB3_427:
	sub.f32 	%f1348, %f1348, %f1346;
	bra.uni 	$L__BB3_431;
$L__BB3_428:
	mov.b32 	%r250, %f1348;
	and.b32  	%r1013, %r250, 8388607;
	or.b32  	%r1476, %r1013, 1065353216;
	mov.b32 	%f1347, %r1476;
	and.b32  	%r1014, %r250, -8388608;
	add.s32 	%r1477, %r1014, -1065353216;
	setp.eq.s32 	%p377, %r1477, 0;
	@%p377 bra 	$L__BB3_430;
$L__BB3_429:
	min.u32 	%r1015, %r1477, 192937984;
	add.s32 	%r1016, %r1476, %r1015;
	mov.b32 	%f927, %r1016;
	sub.f32 	%f928, %f927, %f927;
	add.f32 	%f929, %f928, %f927;
	sub.f32 	%f930, %f927, %f929;
	mov.f32 	%f931, 0f3F800000;
	fma.rz.f32 	%f932, %f930, %f931, %f929;
	cvt.rzi.f32.f32 	%f933, %f932;
	sub.f32 	%f1347, %f927, %f933;
	sub.s32 	%r1477, %r1477, %r1015;
	mov.b32 	%r1476, %f1347;
	setp.ne.s32 	%p378, %r1477, 0;
	setp.ne.s32 	%p379, %r1476, 0;
	and.pred  	%p380, %p378, %p379;
	@%p380 bra 	$L__BB3_429;
$L__BB3_430:
	setp.gt.u32 	%p381, %r250, 2139095039;
	selp.f32 	%f935, 0f7FFFFFFF, 0f4B000000, %p381;
	mul.f32 	%f936, %f1347, 0f34000000;
	mul.f32 	%f1348, %f935, %f936;
$L__BB3_431:
	abs.f32 	%f937, %f1348;
	setp.nan.f32 	%p382, %f937, %f937;
	abs.f32 	%f938, %f1348;
	selp.f32 	%f939, %f1348, %f938, %p382;
	cvt.f64.f32 	%fd19, %f939;
	mul.f64 	%fd20, %fd19, 0d401921FB54442D18;
	cvt.rn.f32.f64 	%f248, %fd20;
	add.s32 	%r1017, %r1514, 1324567970;
	shr.u32 	%r1018, %r1017, 16;
	xor.b32  	%r1019, %r1018, %r1017;
	mul.lo.s32 	%r1020, %r1019, 1324567967;
	shr.u32 	%r1021, %r1020, 16;
	xor.b32  	%r1022, %r1021, %r1020;
	mul.lo.s32 	%r1023, %r1022, 1324567967;
	shr.u32 	%r1024, %r1023, 16;
	xor.b32  	%r1025, %r1024, %r1023;
	mul.hi.u32 	%r1026, %r1025, 1801439851;
	shr.u32 	%r1027, %r1026, 22;
	mul.lo.s32 	%r1028, %r1027, 10000000;
	sub.s32 	%r1029, %r1025, %r1028;
	cvt.rn.f32.u32 	%f940, %r1029;
	div.rn.f32 	%f941, %f940, 0f4B189680;
	abs.f32 	%f1351, %f941;
	setp.lt.f32 	%p383, %f1351, 0f3F800000;
	@%p383 bra 	$L__BB3_442;
	setp.gtu.f32 	%p384, %f1351, 0f4B000000;
	@%p384 bra 	$L__BB3_439;
	mov.f32 	%f942, 0f3F800000;
	div.approx.f32 	%f943, %f1351, %f942;
	cvt.rzi.f32.f32 	%f1349, %f943;
	sub.f32 	%f251, %f1351, %f1349;
	mov.b32 	%r257, %f251;
	setp.lt.u32 	%p385, %r257, 1065353216;
	@%p385 bra 	$L__BB3_438;
	setp.gt.u32 	%p386, %r257, -2147483648;
	@%p386 bra 	$L__BB3_437;
	add.f32 	%f1349, %f1349, 0f3F800000;
	setp.ltu.f32 	%p387, %f251, 0f40000000;
	@%p387 bra 	$L__BB3_438;
	add.f32 	%f944, %f1349, 0f3F800000;
	add.f32 	%f945, %f251, 0fC0400000;
	setp.ge.f32 	%p388, %f945, 0f00000000;
	add.f32 	%f946, %f944, 0f3F800000;
	selp.f32 	%f1349, %f946, %f944, %p388;
	bra.uni 	$L__BB3_438;
$L__BB3_437:
	add.f32 	%f947, %f1349, 0fBF800000;
	setp.lt.f32 	%p389, %f251, 0fBF800000;
	add.f32 	%f948, %f947, 0fBF800000;
	selp.f32 	%f1349, %f948, %f947, %p389;
$L__BB3_438:
	sub.f32 	%f1351, %f1351, %f1349;
	bra.uni 	$L__BB3_442;
$L__BB3_439:
	mov.b32 	%r258, %f1351;
	and.b32  	%r1030, %r258, 8388607;
	or.b32  	%r1478, %r1030, 1065353216;
	mov.b32 	%f1350, %r1478;
	and.b32  	%r1031, %r258, -8388608;
	add.s32 	%r1479, %r1031, -1065353216;
	setp.eq.s32 	%p390, %r1479, 0;
	@%p390 bra 	$L__BB3_441;
$L__BB3_440:
	min.u32 	%r1032, %r1479, 192937984;
	add.s32 	%r1033, %r1478, %r1032;
	mov.b32 	%f949, %r1033;
	sub.f32 	%f950, %f949, %f949;
	add.f32 	%f951, %f950, %f949;
	sub.f32 	%f952, %f949, %f951;
	mov.f32 	%f953, 0f3F800000;
	fma.rz.f32 	%f954, %f952, %f953, %f951;
	cvt.rzi.f32.f32 	%f955, %f954;
	sub.f32 	%f1350, %f949, %f955;
	sub.s32 	%r1479, %r1479, %r1032;
	mov.b32 	%r1478, %f1350;
	setp.ne.s32 	%p391, %r1479, 0;
	setp.ne.s32 	%p392, %r1478, 0;
	and.pred  	%p393, %p391, %p392;
	@%p393 bra 	$L__BB3_440;
$L__BB3_441:
	setp.gt.u32 	%p394, %r258, 2139095039;
	selp.f32 	%f957, 0f7FFFFFFF, 0f4B000000, %p394;
	mul.f32 	%f958, %f1350, 0f34000000;
	mul.f32 	%f1351, %f957, %f958;
$L__BB3_442:
	abs.f32 	%f959, %f1351;
	setp.nan.f32 	%p395, %f959, %f959;
	abs.f32 	%f960, %f1351;
	selp.f32 	%f262, %f1351, %f960, %p395;
	mul.f32 	%f961, %f248, 0f3F22F983;
	cvt.rni.s32.f32 	%r1487, %f961;
	cvt.rn.f32.s32 	%f962, %r1487;
	fma.rn.f32 	%f963, %f962, 0fBFC90FDA, %f248;
	fma.rn.f32 	%f964, %f962, 0fB3A22168, %f963;
	fma.rn.f32 	%f1353, %f962, 0fA7C234C5, %f964;
	abs.f32 	%f264, %f248;
	setp.ltu.f32 	%p396, %f264, 0f47CE4780;
	mov.u32 	%r1483, %r1487;
	mov.f32 	%f1352, %f1353;
	@%p396 bra 	$L__BB3_450;
	setp.eq.f32 	%p397, %f264, 0f7F800000;
	@%p397 bra 	$L__BB3_449;
	mov.b32 	%r266, %f248;
	shl.b32 	%r1035, %r266, 8;
	or.b32  	%r267, %r1035, -2147483648;
	mov.b64 	%rd653, 0;
	mov.b32 	%r1480, 0;
	mov.u64 	%rd651, __cudart_i2opi_f;
	mov.u64 	%rd652, %rd2;
$L__BB3_445:
	.pragma "nounroll";
	ld.global.nc.u32 	%r1036, [%rd651];
	mad.wide.u32 	%rd386, %r1036, %r267, %rd653;
	shr.u64 	%rd653, %rd386, 32;
	st.local.u32 	[%rd652], %rd386;
	add.s32 	%r1480, %r1480, 1;
	add.s64 	%rd652, %rd652, 4;
	add.s64 	%rd651, %rd651, 4;
	setp.ne.s32 	%p398, %r1480, 6;
	@%p398 bra 	$L__BB3_445;
	shr.u32 	%r1037, %r266, 23;
	st.local.u32 	[%rd2+24], %rd653;
	and.b32  	%r270, %r1037, 31;
	and.b32  	%r1038, %r1037, 224;
	add.s32 	%r1039, %r1038, -128;
	shr.u32 	%r1040, %r1039, 5;
	mul.wide.u32 	%rd387, %r1040, 4;
	sub.s64 	%rd70, %rd2, %rd387;
	ld.local.u32 	%r1481, [%rd70+24];
	ld.local.u32 	%r1482, [%rd70+20];
	setp.eq.s32 	%p399, %r270, 0;
	@%p399 bra 	$L__BB3_448;
	shf.l.wrap.b32 	%r1481, %r1482, %r1481, %r270;
	ld.local.u32 	%r1041, [%rd70+16];
	shf.l.wrap.b32 	%r1482, %r1041, %r1482, %r270;
$L__BB3_448:
	shr.u32 	%r1042, %r1481, 30;
	shf.l.wrap.b32 	%r1043, %r1482, %r1481, 2;
	shl.b32 	%r1044, %r1482, 2;
	shr.u32 	%r1045, %r1043, 31;
	add.s32 	%r1046, %r1045, %r1042;
	neg.s32 	%r1047, %r1046;
	setp.lt.s32 	%p400, %r266, 0;
	selp.b32 	%r1483, %r1047, %r1046, %p400;
	xor.b32  	%r1048, %r1043, %r266;
	shr.s32 	%r1049, %r1043, 31;
	xor.b32  	%r1050, %r1049, %r1043;
	xor.b32  	%r1051, %r1049, %r1044;
	cvt.u64.u32 	%rd388, %r1050;
	shl.b64 	%rd389, %rd388, 32;
	cvt.u64.u32 	%rd390, %r1051;
	or.b64  	%rd391, %rd389, %rd390;
	cvt.rn.f64.s64 	%fd21, %rd391;
	mul.f64 	%fd22, %fd21, 0d3BF921FB54442D19;
	cvt.rn.f32.f64 	%f965, %fd22;
	neg.f32 	%f966, %f965;
	setp.lt.s32 	%p401, %r1048, 0;
	selp.f32 	%f1352, %f966, %f965, %p401;
	bra.uni 	$L__BB3_450;
$L__BB3_449:
	mov.f32 	%f967, 0f00000000;
	mul.rn.f32 	%f1352, %f248, %f967;
	mov.b32 	%r1483, 0;
$L__BB3_450:
	add.s32 	%r1053, %r1483, 1;
	mul.rn.f32 	%f968, %f1352, %f1352;
	and.b32  	%r1054, %r1483, 1;
	setp.eq.b32 	%p403, %r1054, 1;
	selp.f32 	%f969, %f1352, 0f3F800000, %p403;
	fma.rn.f32 	%f970, %f968, %f969, 0f00000000;
	fma.rn.f32 	%f971, %f968, 0f37CBAC00, 0fBAB607ED;
	selp.f32 	%f972, 0fB94D4153, %f971, %p403;
	selp.f32 	%f973, 0f3C0885E4, 0f3D2AAABB, %p403;
	fma.rn.f32 	%f974, %f972, %f968, %f973;
	selp.f32 	%f975, 0fBE2AAAA8, 0fBEFFFFFF, %p403;
	fma.rn.f32 	%f976, %f974, %f968, %f975;
	fma.rn.f32 	%f977, %f976, %f970, %f969;
	and.b32  	%r1055, %r1053, 2;
	setp.eq.s32 	%p404, %r1055, 0;
	mov.f32 	%f978, 0f00000000;
	sub.f32 	%f979, %f978, %f977;
	selp.f32 	%f268, %f977, %f979, %p404;
	@%p396 bra 	$L__BB3_458;
	setp.eq.f32 	%p405, %f264, 0f7F800000;
	@%p405 bra 	$L__BB3_457;
	mov.b32 	%r279, %f248;
	shl.b32 	%r1057, %r279, 8;
	or.b32  	%r280, %r1057, -2147483648;
	mov.b64 	%rd656, 0;
	mov.b32 	%r1484, 0;
	mov.u64 	%rd654, __cudart_i2opi_f;
	mov.u64 	%rd655, %rd1;
$L__BB3_453:
	.pragma "nounroll";
	ld.global.nc.u32 	%r1058, [%rd654];
	mad.wide.u32 	%rd394, %r1058, %r280, %rd656;
	shr.u64 	%rd656, %rd394, 32;
	st.local.u32 	[%rd655], %rd394;
	add.s32 	%r1484, %r1484, 1;
	add.s64 	%rd655, %rd655, 4;
	add.s64 	%rd654, %rd654, 4;
	setp.ne.s32 	%p406, %r1484, 6;
	@%p406 bra 	$L__BB3_453;
	shr.u32 	%r1059, %r279, 23;
	st.local.u32 	[%rd1+24], %rd656;
	and.b32  	%r283, %r1059, 31;
	and.b32  	%r1060, %r1059, 224;
	add.s32 	%r1061, %r1060, -128;
	shr.u32 	%r1062, %r1061, 5;
	mul.wide.u32 	%rd395, %r1062, 4;
	sub.s64 	%rd77, %rd1, %rd395;
	ld.local.u32 	%r1485, [%rd77+24];
	ld.local.u32 	%r1486, [%rd77+20];
	setp.eq.s32 	%p407, %r283, 0;
	@%p407 bra 	$L__BB3_456;
	shf.l.wrap.b32 	%r1485, %r1486, %r1485, %r283;
	ld.local.u32 	%r1063, [%rd77+16];
	shf.l.wrap.b32 	%r1486, %r1063, %r1486, %r283;
$L__BB3_456:
	shr.u32 	%r1064, %r1485, 30;
	shf.l.wrap.b32 	%r1065, %r1486, %r1485, 2;
	shl.b32 	%r1066, %r1486, 2;
	shr.u32 	%r1067, %r1065, 31;
	add.s32 	%r1068, %r1067, %r1064;
	neg.s32 	%r1069, %r1068;
	setp.lt.s32 	%p408, %r279, 0;
	selp.b32 	%r1487, %r1069, %r1068, %p408;
	xor.b32  	%r1070, %r1065, %r279;
	shr.s32 	%r1071, %r1065, 31;
	xor.b32  	%r1072, %r1071, %r1065;
	xor.b32  	%r1073, %r1071, %r1066;
	cvt.u64.u32 	%rd396, %r1072;
	shl.b64 	%rd397, %rd396, 32;
	cvt.u64.u32 	%rd398, %r1073;
	or.b64  	%rd399, %rd397, %rd398;
	cvt.rn.f64.s64 	%fd23, %rd399;
	mul.f64 	%fd24, %fd23, 0d3BF921FB54442D19;
	cvt.rn.f32.f64 	%f980, %fd24;
	neg.f32 	%f981, %f980;
	setp.lt.s32 	%p409, %r1070, 0;
	selp.f32 	%f1353, %f981, %f980, %p409;
	bra.uni 	$L__BB3_458;
$L__BB3_457:
	mov.f32 	%f982, 0f00000000;
	mul.rn.f32 	%f1353, %f248, %f982;
	mov.b32 	%r1487, 0;
$L__BB3_458:
	mul.f32 	%f983, %f262, 0f40400000;
	mul.rn.f32 	%f984, %f1353, %f1353;
	and.b32  	%r1075, %r1487, 1;
	setp.eq.b32 	%p411, %r1075, 1;
	selp.f32 	%f985, 0f3F800000, %f1353, %p411;
	fma.rn.f32 	%f986, %f984, %f985, 0f00000000;
	fma.rn.f32 	%f987, %f984, 0f37CBAC00, 0fBAB607ED;
	selp.f32 	%f988, %f987, 0fB94D4153, %p411;
	selp.f32 	%f989, 0f3D2AAABB, 0f3C0885E4, %p411;
	fma.rn.f32 	%f990, %f988, %f984, %f989;
	selp.f32 	%f991, 0fBEFFFFFF, 0fBE2AAAA8, %p411;
	fma.rn.f32 	%f992, %f990, %f984, %f991;
	fma.rn.f32 	%f993, %f992, %f986, %f985;
	and.b32  	%r1076, %r1487, 2;
	setp.eq.s32 	%p412, %r1076, 0;
	mov.f32 	%f994, 0f00000000;
	sub.f32 	%f995, %f994, %f993;
	selp.f32 	%f996, %f993, %f995, %p412;
	mul.f32 	%f1381, %f983, %f996;
	mul.f32 	%f1380, %f983, %f268;
	mov.pred 	%p631, -1;
	mov.u32 	%r1514, %r248;
$L__BB3_459:
	@%p631 bra 	$L__BB3_717;
	add.f32 	%f278, %f64, 0fBF800000;
	mul.f32 	%f279, %f278, %f278;
	sub.f32 	%f997, %f1383, %f278;
	cvt.rzi.s32.f32 	%r293, %f997;
	mul.wide.s32 	%rd400, %r293, 4;
	mov.u64 	%rd401, grid;
	add.s64 	%rd78, %rd401, %rd400;
	add.f32 	%f998, %f279, %f82;
	setp.geu.f32 	%p413, %f998, 0f40800000;
	@%p413 bra 	$L__BB3_462;
	sub.f32 	%f999, %f1382, %f81;
	cvt.rzi.s32.f32 	%r1077, %f999;
	mul.wide.s32 	%rd402, %r1077, 8192;
	add.s64 	%rd403, %rd78, %rd402;
	ld.global.u32 	%r1078, [%rd403];
	setp.gt.s32 	%p414, %r1078, -1;
	@%p414 bra 	$L__BB3_470;
$L__BB3_462:
	add.f32 	%f280, %f78, 0f3F800000;
	fma.rn.f32 	%f1000, %f280, %f280, %f279;
	setp.geu.f32 	%p415, %f1000, 0f40800000;
	@%p415 bra 	$L__BB3_464;
	sub.f32 	%f1001, %f1382, %f280;
	cvt.rzi.s32.f32 	%r1079, %f1001;
	mul.wide.s32 	%rd404, %r1079, 8192;
	add.s64 	%rd405, %rd78, %rd404;
	ld.global.u32 	%r1080, [%rd405];
	setp.gt.s32 	%p416, %r1080, -1;
	@%p416 bra 	$L__BB3_470;
$L__BB3_464:
	add.f32 	%f281, %f78, 0f00000000;
	fma.rn.f32 	%f1002, %f281, %f281, %f279;
	setp.geu.f32 	%p417, %f1002, 0f40800000;
	@%p417 bra 	$L__BB3_466;
	sub.f32 	%f1003, %f1382, %f281;
	cvt.rzi.s32.f32 	%r1081, %f1003;
	mul.wide.s32 	%rd406, %r1081, 8192;
	add.s64 	%rd407, %rd78, %rd406;
	ld.global.u32 	%r1082, [%rd407];
	setp.gt.s32 	%p418, %r1082, -1;
	@%p418 bra 	$L__BB3_470;
$L__BB3_466:
	add.f32 	%f282, %f78, 0fBF800000;
	fma.rn.f32 	%f1004, %f282, %f282, %f279;
	setp.geu.f32 	%p419, %f1004, 0f40800000;
	@%p419 bra 	$L__BB3_468;
	sub.f32 	%f1005, %f1382, %f282;
	cvt.rzi.s32.f32 	%r1083, %f1005;
	mul.wide.s32 	%rd408, %r1083, 8192;
	add.s64 	%rd409, %rd78, %rd408;
	ld.global.u32 	%r1084, [%rd409];
	setp.gt.s32 	%p420, %r1084, -1;
	@%p420 bra 	$L__BB3_470;
$L__BB3_468:
	add.f32 	%f283, %f78, 0fC0000000;
	fma.rn.f32 	%f1006, %f283, %f283, %f279;
	setp.geu.f32 	%p422, %f1006, 0f40800000;
	mov.pred 	%p632, 0;
	@%p422 bra 	$L__BB3_588;
	sub.f32 	%f1007, %f1382, %f283;
	cvt.rzi.s32.f32 	%r1085, %f1007;
	mul.wide.s32 	%rd410, %r1085, 8192;
	add.s64 	%rd411, %rd78, %rd410;
	ld.global.u32 	%r1086, [%rd411];
	setp.lt.s32 	%p424, %r1086, 0;
	@%p424 bra 	$L__BB3_588;
$L__BB3_470:
	setp.geu.f32 	%p425, %f83, 0f40800000;
	sub.f32 	%f1008, %f1383, %f79;
	cvt.rzi.s32.f32 	%r294, %f1008;
	mul.wide.u32 	%rd412, %r294, 4;
	mov.u64 	%rd413, grid;
	add.s64 	%rd79, %rd413, %rd412;
	@%p425 bra 	$L__BB3_473;
	sub.f32 	%f1009, %f1382, %f81;
	cvt.rzi.s32.f32 	%r1087, %f1009;
	max.u32 	%r1088, %r294, %r1087;
	setp.gt.u32 	%p426, %r1088, 2047;
	@%p426 bra 	$L__BB3_473;
	mul.wide.u32 	%rd414, %r1087, 8192;
	add.s64 	%rd415, %rd79, %rd414;
	st.global.u32 	[%rd415], %r446;
$L__BB3_473:
	add.f32 	%f284, %f78, 0f3F800000;
	mul.f32 	%f285, %f284, %f284;
	add.f32 	%f1010, %f80, %f285;
	setp.geu.f32 	%p427, %f1010, 0f40800000;
	@%p427 bra 	$L__BB3_476;
	sub.f32 	%f1011, %f1382, %f284;
	cvt.rzi.s32.f32 	%r1089, %f1011;
	max.u32 	%r1090, %r294, %r1089;
	setp.gt.u32 	%p428, %r1090, 2047;
	@%p428 bra 	$L__BB3_476;
	mul.wide.u32 	%rd416, %r1089, 8192;
	add.s64 	%rd417, %rd79, %rd416;
	st.global.u32 	[%rd417], %r446;
$L__BB3_476:
	add.f32 	%f286, %f78, 0f00000000;
	mul.f32 	%f287, %f286, %f286;
	add.f32 	%f1012, %f80, %f287;
	setp.geu.f32 	%p429, %f1012, 0f40800000;
	@%p429 bra 	$L__BB3_479;
	sub.f32 	%f1013, %f1382, %f286;
	cvt.rzi.s32.f32 	%r1091, %f1013;
	max.u32 	%r1092, %r294, %r1091;
	setp.gt.u32 	%p430, %r1092, 2047;
	@%p430 bra 	$L__BB3_479;
	mul.wide.u32 	%rd418, %r294, 4;
	mov.u64 	%rd419, grid;
	add.s64 	%rd420, %rd419, %rd418;
	mul.wide.u32 	%rd421, %r1091, 8192;
	add.s64 	%rd422, %rd420, %rd421;
	st.global.u32 	[%rd422], %r446;
$L__BB3_479:
	add.f32 	%f288, %f78, 0fBF800000;
	mul.f32 	%f289, %f288, %f288;
	add.f32 	%f1014, %f80, %f289;
	setp.geu.f32 	%p431, %f1014, 0f40800000;
	@%p431 bra 	$L__BB3_482;
	sub.f32 	%f1015, %f1382, %f288;
	cvt.rzi.s32.f32 	%r1093, %f1015;
	max.u32 	%r1094, %r294, %r1093;
	setp.gt.u32 	%p432, %r1094, 2047;
	@%p432 bra 	$L__BB3_482;
	mul.wide.u32 	%rd423, %r294, 4;
	mov.u64 	%rd424, grid;
	add.s64 	%rd425, %rd424, %rd423;
	mul.wide.u32 	%rd426, %r1093, 8192;
	add.s64 	%rd427, %rd425, %rd426;
	st.global.u32 	[%rd427], %r446;
$L__BB3_482:
	add.f32 	%f290, %f78, 0fC0000000;
	mul.f32 	%f291, %f290, %f290;
	add.f32 	%f1016, %f80, %f291;
	setp.geu.f32 	%p433, %f1016, 0f40800000;
	@%p433 bra 	$L__BB3_485;
	sub.f32 	%f1017, %f1382, %f290;
	cvt.rzi.s32.f32 	%r1095, %f1017;
	max.u32 	%r1096, %r294, %r1095;
	setp.gt.u32 	%p434, %r1096, 2047;
	@%p434 bra 	$L__BB3_485;
	mul.wide.u32 	%rd428, %r294, 4;
	mov.u64 	%rd429, grid;
	add.s64 	%rd430, %rd429, %rd428;
	mul.wide.u32 	%rd431, %r1095, 8192;
	add.s64 	%rd432, %rd430, %rd431;
	st.global.u32 	[%rd432], %r446;
$L__BB3_485:
	setp.geu.f32 	%p435, %f150, 0f40800000;
	sub.f32 	%f1018, %f1383, %f148;
	cvt.rzi.s32.f32 	%r300, %f1018;
	@%p435 bra 	$L__BB3_488;
	sub.f32 	%f1019, %f1382, %f81;
	cvt.rzi.s32.f32 	%r1097, %f1019;
	max.u32 	%r1098, %r300, %r1097;
	setp.gt.u32 	%p436, %r1098, 2047;
	@%p436 bra 	$L__BB3_488;
	mul.wide.u32 	%rd433, %r300, 4;
	mov.u64 	%rd434, grid;
	add.s64 	%rd435, %rd434, %rd433;
	mul.wide.u32 	%rd436, %r1097, 8192;
	add.s64 	%rd437, %rd435, %rd436;
	st.global.u32 	[%rd437], %r446;
$L__BB3_488:
	add.f32 	%f1020, %f149, %f285;
	setp.geu.f32 	%p437, %f1020, 0f40800000;
	@%p437 bra 	$L__BB3_491;
	sub.f32 	%f1021, %f1382, %f284;
	cvt.rzi.s32.f32 	%r1099, %f1021;
	max.u32 	%r1100, %r300, %r1099;
	setp.gt.u32 	%p438, %r1100, 2047;
	@%p438 bra 	$L__BB3_491;
	mul.wide.u32 	%rd438, %r300, 4;
	mov.u64 	%rd439, grid;
	add.s64 	%rd440, %rd439, %rd438;
	mul.wide.u32 	%rd441, %r1099, 8192;
	add.s64 	%rd442, %rd440, %rd441;
	st.global.u32 	[%rd442], %r446;
$L__BB3_491:
	add.f32 	%f1022, %f149, %f287;
	setp.geu.f32 	%p439, %f1022, 0f40800000;
	@%p439 bra 	$L__BB3_494;
	sub.f32 	%f1023, %f1382, %f286;
	cvt.rzi.s32.f32 	%r1101, %f1023;
	max.u32 	%r1102, %r300, %r1101;
	setp.gt.u32 	%p440, %r1102, 2047;
	@%p440 bra 	$L__BB3_494;
	mul.wide.u32 	%rd443, %r300, 4;
	mov.u64 	%rd444, grid;
	add.s64 	%rd445, %rd444, %rd443;
	mul.wide.u32 	%rd446, %r1101, 8192;
	add.s64 	%rd447, %rd445, %rd446;
	st.global.u32 	[%rd447], %r446;
$L__BB3_494:
	add.f32 	%f1024, %f149, %f289;
	setp.geu.f32 	%p441, %f1024, 0f40800000;
	@%p441 bra 	$L__BB3_497;
	sub.f32 	%f1025, %f1382, %f288;
	cvt.rzi.s32.f32 	%r1103, %f1025;
	max.u32 	%r1104, %r300, %r1103;
	setp.gt.u32 	%p442, %r1104, 2047;
	@%p442 bra 	$L__BB3_497;
	mul.wide.u32 	%rd448, %r300, 4;
	mov.u64 	%rd449, grid;
	add.s64 	%rd450, %rd449, %rd448;
	mul.wide.u32 	%rd451, %r1103, 8192;
	add.s64 	%rd452, %rd450, %rd451;
	st.global.u32 	[%rd452], %r446;
$L__BB3_497:
	add.f32 	%f1026, %f149, %f291;
	setp.geu.f32 	%p443, %f1026, 0f40800000;
	@%p443 bra 	$L__BB3_500;
	sub.f32 	%f1027, %f1382, %f290;
	cvt.rzi.s32.f32 	%r1105, %f1027;
	max.u32 	%r1106, %r300, %r1105;
	setp.gt.u32 	%p444, %r1106, 2047;
	@%p444 bra 	$L__BB3_500;
	mul.wide.u32 	%rd453, %r300, 4;
	mov.u64 	%rd454, grid;
	add.s64 	%rd455, %rd454, %rd453;
	mul.wide.u32 	%rd456, %r1105, 8192;
	add.s64 	%rd457, %rd455, %rd456;
	st.global.u32 	[%rd457], %r446;
$L__BB3_500:
	add.f32 	%f1028, %f215, %f82;
	setp.geu.f32 	%p445, %f1028, 0f40800000;
	sub.f32 	%f1029, %f1383, %f214;
	cvt.rzi.s32.f32 	%r306, %f1029;
	@%p445 bra 	$L__BB3_503;
	sub.f32 	%f1030, %f1382, %f81;
	cvt.rzi.s32.f32 	%r1107, %f1030;
	max.u32 	%r1108, %r306, %r1107;
	setp.gt.u32 	%p446, %r1108, 2047;
	@%p446 bra 	$L__BB3_503;
	mul.wide.u32 	%rd458, %r306, 4;
	mov.u64 	%rd459, grid;
	add.s64 	%rd460, %rd459, %rd458;
	mul.wide.u32 	%rd461, %r1107, 8192;
	add.s64 	%rd462, %rd460, %rd461;
	st.global.u32 	[%rd462], %r446;
$L__BB3_503:
	add.f32 	%f1031, %f215, %f285;
	setp.geu.f32 	%p447, %f1031, 0f40800000;
	@%p447 bra 	$L__BB3_506;
	sub.f32 	%f1032, %f1382, %f284;
	cvt.rzi.s32.f32 	%r1109, %f1032;
	max.u32 	%r1110, %r306, %r1109;
	setp.gt.u32 	%p448, %r1110, 2047;
	@%p448 bra 	$L__BB3_506;
	mul.wide.u32 	%rd463, %r306, 4;
	mov.u64 	%rd464, grid;
	add.s64 	%rd465, %rd464, %rd463;
	mul.wide.u32 	%rd466, %r1109, 8192;
	add.s64 	%rd467, %rd465, %rd466;
	st.global.u32 	[%rd467], %r446;
$L__BB3_506:
	add.f32 	%f1033, %f215, %f287;
	setp.geu.f32 	%p449, %f1033, 0f40800000;
	@%p449 bra 	$L__BB3_509;
	sub.f32 	%f1034, %f1382, %f286;
	cvt.rzi.s32.f32 	%r1111, %f1034;
	max.u32 	%r1112, %r306, %r1111;
	setp.gt.u32 	%p450, %r1112, 2047;
	@%p450 bra 	$L__BB3_509;
	mul.wide.u32 	%rd468, %r306, 4;
	mov.u64 	%rd469, grid;
	add.s64 	%rd470, %rd469, %rd468;
	mul.wide.u32 	%rd471, %r1111, 8192;
	add.s64 	%rd472, %rd470, %rd471;
	st.global.u32 	[%rd472], %r446;
$L__BB3_509:
	add.f32 	%f1035, %f215, %f289;
	setp.geu.f32 	%p451, %f1035, 0f40800000;
	@%p451 bra 	$L__BB3_512;
	sub.f32 	%f1036, %f1382, %f288;
	cvt.rzi.s32.f32 	%r1113, %f1036;
	max.u32 	%r1114, %r306, %r1113;
	setp.gt.u32 	%p452, %r1114, 2047;
	@%p452 bra 	$L__BB3_512;
	mul.wide.u32 	%rd473, %r306, 4;
	mov.u64 	%rd474, grid;
	add.s64 	%rd475, %rd474, %rd473;
	mul.wide.u32 	%rd476, %r1113, 8192;
	add.s64 	%rd477, %rd475, %rd476;
	st.global.u32 	[%rd477], %r446;
$L__BB3_512:
	add.f32 	%f1037, %f215, %f291;
	setp.geu.f32 	%p453, %f1037, 0f40800000;
	@%p453 bra 	$L__BB3_515;
	sub.f32 	%f1038, %f1382, %f290;
	cvt.rzi.s32.f32 	%r1115, %f1038;
	max.u32 	%r1116, %r306, %r1115;
	setp.gt.u32 	%p454, %r1116, 2047;
	@%p454 bra 	$L__BB3_515;
	mul.wide.u32 	%rd478, %r306, 4;
	mov.u64 	%rd479, grid;
	add.s64 	%rd480, %rd479, %rd478;
	mul.wide.u32 	%rd481, %r1115, 8192;
	add.s64 	%rd482, %rd480, %rd481;
	st.global.u32 	[%rd482], %r446;
$L__BB3_515:
	add.f32 	%f1039, %f279, %f82;
	setp.geu.f32 	%p455, %f1039, 0f40800000;
	@%p455 bra 	$L__BB3_518;
	sub.f32 	%f1040, %f1382, %f81;
	cvt.rzi.s32.f32 	%r1117, %f1040;
	max.u32 	%r1118, %r293, %r1117;
	setp.gt.u32 	%p456, %r1118, 2047;
	@%p456 bra 	$L__BB3_518;
	mul.wide.u32 	%rd483, %r293, 4;
	mov.u64 	%rd484, grid;
	add.s64 	%rd485, %rd484, %rd483;
	mul.wide.u32 	%rd486, %r1117, 8192;
	add.s64 	%rd487, %rd485, %rd486;
	st.global.u32 	[%rd487], %r446;
$L__BB3_518:
	add.f32 	%f1041, %f279, %f285;
	setp.geu.f32 	%p457, %f1041, 0f40800000;
	@%p457 bra 	$L__BB3_521;
	sub.f32 	%f1042, %f1382, %f284;
	cvt.rzi.s32.f32 	%r1119, %f1042;
	max.u32 	%r1120, %r293, %r1119;
	setp.gt.u32 	%p458, %r1120, 2047;
	@%p458 bra 	$L__BB3_521;
	mul.wide.u32 	%rd488, %r293, 4;
	mov.u64 	%rd489, grid;
	add.s64 	%rd490, %rd489, %rd488;
	mul.wide.u32 	%rd491, %r1119, 8192;
	add.s64 	%rd492, %rd490, %rd491;
	st.global.u32 	[%rd492], %r446;
$L__BB3_521:
	add.f32 	%f1043, %f279, %f287;
	setp.geu.f32 	%p459, %f1043, 0f40800000;
	@%p459 bra 	$L__BB3_524;
	sub.f32 	%f1044, %f1382, %f286;
	cvt.rzi.s32.f32 	%r1121, %f1044;
	max.u32 	%r1122, %r293, %r1121;
	setp.gt.u32 	%p460, %r1122, 2047;
	@%p460 bra 	$L__BB3_524;
	mul.wide.u32 	%rd493, %r293, 4;
	mov.u64 	%rd494, grid;
	add.s64 	%rd495, %rd494, %rd493;
	mul.wide.u32 	%rd496, %r1121, 8192;
	add.s64 	%rd497, %rd495, %rd496;
	st.global.u32 	[%rd497], %r446;
$L__BB3_524:
	add.f32 	%f1045, %f279, %f289;
	setp.geu.f32 	%p461, %f1045, 0f40800000;
	@%p461 bra 	$L__BB3_527;
	sub.f32 	%f1046, %f1382, %f288;
	cvt.rzi.s32.f32 	%r1123, %f1046;
	max.u32 	%r1124, %r293, %r1123;
	setp.gt.u32 	%p462, %r1124, 2047;
	@%p462 bra 	$L__BB3_527;
	mul.wide.u32 	%rd498, %r293, 4;
	mov.u64 	%rd499, grid;
	add.s64 	%rd500, %rd499, %rd498;
	mul.wide.u32 	%rd501, %r1123, 8192;
	add.s64 	%rd502, %rd500, %rd501;
	st.global.u32 	[%rd502], %r446;
$L__BB3_527:
	add.f32 	%f1047, %f279, %f291;
	setp.geu.f32 	%p463, %f1047, 0f40800000;
	@%p463 bra 	$L__BB3_530;
	sub.f32 	%f1048, %f1382, %f290;
	cvt.rzi.s32.f32 	%r1125, %f1048;
	max.u32 	%r1126, %r293, %r1125;
	setp.gt.u32 	%p464, %r1126, 2047;
	@%p464 bra 	$L__BB3_530;
	mul.wide.u32 	%rd503, %r293, 4;
	mov.u64 	%rd504, grid;
	add.s64 	%rd505, %rd504, %rd503;
	mul.wide.u32 	%rd506, %r1125, 8192;
	add.s64 	%rd507, %rd505, %rd506;
	st.global.u32 	[%rd507], %r446;
$L__BB3_530:
	add.f32 	%f1049, %f64, 0fC0000000;
	mul.f32 	%f292, %f1049, %f1049;
	sub.f32 	%f1050, %f1383, %f1049;
	cvt.rzi.s32.f32 	%r317, %f1050;
	add.f32 	%f1051, %f292, %f82;
	setp.geu.f32 	%p465, %f1051, 0f40800000;
	@%p465 bra 	$L__BB3_533;
	sub.f32 	%f1052, %f1382, %f81;
	cvt.rzi.s32.f32 	%r1127, %f1052;
	max.u32 	%r1128, %r317, %r1127;
	setp.gt.u32 	%p466, %r1128, 2047;
	@%p466 bra 	$L__BB3_533;
	mul.wide.u32 	%rd508, %r317, 4;
	mov.u64 	%rd509, grid;
	add.s64 	%rd510, %rd509, %rd508;
	mul.wide.u32 	%rd511, %r1127, 8192;
	add.s64 	%rd512, %rd510, %rd511;
	st.global.u32 	[%rd512], %r446;
$L__BB3_533:
	add.f32 	%f1053, %f292, %f285;
	setp.geu.f32 	%p467, %f1053, 0f40800000;
	@%p467 bra 	$L__BB3_536;
	sub.f32 	%f1054, %f1382, %f284;
	cvt.rzi.s32.f32 	%r1129, %f1054;
	max.u32 	%r1130, %r317, %r1129;
	setp.gt.u32 	%p468, %r1130, 2047;
	@%p468 bra 	$L__BB3_536;
	mul.wide.u32 	%rd513, %r317, 4;
	mov.u64 	%rd514, grid;
	add.s64 	%rd515, %rd514, %rd513;
	mul.wide.u32 	%rd516, %r1129, 8192;
	add.s64 	%rd517, %rd515, %rd516;
	st.global.u32 	[%rd517], %r446;
$L__BB3_536:
	add.f32 	%f1055, %f292, %f287;
	setp.geu.f32 	%p469, %f1055, 0f40800000;
	@%p469 bra 	$L__BB3_539;
	sub.f32 	%f1056, %f1382, %f286;
	cvt.rzi.s32.f32 	%r1131, %f1056;
	max.u32 	%r1132, %r317, %r1131;
	setp.gt.u32 	%p470, %r1132, 2047;
	@%p470 bra 	$L__BB3_539;
	mul.wide.u32 	%rd518, %r317, 4;
	mov.u64 	%rd519, grid;
	add.s64 	%rd520, %rd519, %rd518;
	mul.wide.u32 	%rd521, %r1131, 8192;
	add.s64 	%rd522, %rd520, %rd521;
	st.global.u32 	[%rd522], %r446;
$L__BB3_539:
	mul.wide.u32 	%rd523, %r317, 4;
	mov.u64 	%rd524, grid;
	add.s64 	%rd80, %rd524, %rd523;
	add.f32 	%f1057, %f292, %f289;
	setp.geu.f32 	%p471, %f1057, 0f40800000;
	@%p471 bra 	$L__BB3_542;
	sub.f32 	%f1058, %f1382, %f288;
	cvt.rzi.s32.f32 	%r1133, %f1058;
	max.u32 	%r1134, %r317, %r1133;
	setp.gt.u32 	%p472, %r1134, 2047;
	@%p472 bra 	$L__BB3_542;
	mul.wide.u32 	%rd525, %r1133, 8192;
	add.s64 	%rd526, %rd80, %rd525;
	st.global.u32 	[%rd526], %r446;
$L__BB3_542:
	add.f32 	%f1059, %f292, %f291;
	setp.geu.f32 	%p473, %f1059, 0f40800000;
	@%p473 bra 	$L__BB3_545;
	sub.f32 	%f1060, %f1382, %f290;
	cvt.rzi.s32.f32 	%r1135, %f1060;
	max.u32 	%r1136, %r317, %r1135;
	setp.gt.u32 	%p474, %r1136, 2047;
	@%p474 bra 	$L__BB3_545;
	mul.wide.u32 	%rd527, %r1135, 8192;
	add.s64 	%rd528, %rd80, %rd527;
	st.global.u32 	[%rd528], %r446;
$L__BB3_545:
	add.f32 	%f1061, %f1383, 0fC0000000;
	cvt.rzi.s32.f32 	%r1137, %f1061;
	atom.global.min.s32 	%r1138, [border_left], %r1137;
	add.f32 	%f1062, %f1383, 0f40000000;
	cvt.rzi.s32.f32 	%r1139, %f1062;
	atom.global.max.s32 	%r1140, [border_right], %r1139;
	add.f32 	%f1063, %f1382, 0fC0000000;
	cvt.rzi.s32.f32 	%r1141, %f1063;
	atom.global.min.s32 	%r1142, [border_top], %r1141;
	add.f32 	%f1064, %f1382, 0f40000000;
	cvt.rzi.s32.f32 	%r1143, %f1064;
	atom.global.max.s32 	%r1144, [border_bottom], %r1143;
	ld.global.u32 	%r1145, [border_bottom];
	ld.global.u32 	%r323, [border_top];
	sub.s32 	%r324, %r1145, %r323;
	add.s32 	%r1146, %r1514, 1324567967;
	shr.u32 	%r1147, %r1146, 16;
	xor.b32  	%r1148, %r1147, %r1146;
	mul.lo.s32 	%r1149, %r1148, 1324567967;
	shr.u32 	%r1150, %r1149, 16;
	xor.b32  	%r1151, %r1150, %r1149;
	mul.lo.s32 	%r1152, %r1151, 1324567967;
	shr.u32 	%r1153, %r1152, 16;
	xor.b32  	%r325, %r1153, %r1152;
	and.b32  	%r1154, %r325, 2047;
	cvt.rn.f32.u32 	%f1383, %r1154;
	ld.global.u32 	%r1155, [border_left];
	cvt.rn.f32.s32 	%f1066, %r1155;
	setp.gt.f32 	%p475, %f1383, %f1066;
	ld.global.u32 	%r1156, [border_right];
	cvt.rn.f32.s32 	%f1067, %r1156;
	setp.lt.f32 	%p476, %f1383, %f1067;
	and.pred  	%p477, %p475, %p476;
	@%p477 bra 	$L__BB3_547;
	add.s32 	%r1157, %r1514, 1324567968;
	shr.u32 	%r1158, %r1157, 16;
	xor.b32  	%r1159, %r1158, %r1157;
	mul.lo.s32 	%r1160, %r1159, 1324567967;
	shr.u32 	%r1161, %r1160, 16;
	xor.b32  	%r1162, %r1161, %r1160;
	mul.lo.s32 	%r1163, %r1162, 1324567967;
	shr.u32 	%r1164, %r1163, 16;
	xor.b32  	%r1165, %r1164, %r1163;
	and.b32  	%r1166, %r1165, 2047;
	cvt.rn.f32.u32 	%f1382, %r1166;
	bra.uni 	$L__BB3_549;
$L__BB3_547:
	sub.s32 	%r1167, 2048, %r324;
	add.s32 	%r1168, %r1514, 1324567968;
	shr.u32 	%r1169, %r1168, 16;
	xor.b32  	%r1170, %r1169, %r1168;
	mul.lo.s32 	%r1171, %r1170, 1324567967;
	shr.u32 	%r1172, %r1171, 16;
	xor.b32  	%r1173, %r1172, %r1171;
	mul.lo.s32 	%r1174, %r1173, 1324567967;
	shr.u32 	%r1175, %r1174, 16;
	xor.b32  	%r1176, %r1175, %r1174;
	rem.u32 	%r1177, %r1176, %r1167;
	cvt.rn.f32.s32 	%f1382, %r1177;
	cvt.rn.f32.s32 	%f1069, %r323;
	setp.leu.f32 	%p478, %f1382, %f1069;
	@%p478 bra 	$L__BB3_549;
	cvt.rn.f32.s32 	%f1070, %r324;
	add.f32 	%f1382, %f1070, %f1382;
$L__BB3_549:
	add.s32 	%r1178, %r1514, 1324567969;
	shr.u32 	%r1179, %r1178, 16;
	xor.b32  	%r1180, %r1179, %r1178;
	mul.lo.s32 	%r1181, %r1180, 1324567967;
	shr.u32 	%r1182, %r1181, 16;
	xor.b32  	%r1183, %r1182, %r1181;
	mul.lo.s32 	%r1184, %r1183, 1324567967;
	shr.u32 	%r1185, %r1184, 16;
	xor.b32  	%r1186, %r1185, %r1184;
	mul.hi.u32 	%r1187, %r1186, 1801439851;
	shr.u32 	%r1188, %r1187, 22;
	mul.lo.s32 	%r1189, %r1188, 10000000;
	sub.s32 	%r1190, %r1186, %r1189;
	cvt.rn.f32.u32 	%f1071, %r1190;
	div.rn.f32 	%f1072, %f1071, 0f4B189680;
	abs.f32 	%f1361, %f1072;
	setp.lt.f32 	%p479, %f1361, 0f3F800000;
	@%p479 bra 	$L__BB3_560;
	setp.gtu.f32 	%p480, %f1361, 0f4B000000;
	@%p480 bra 	$L__BB3_557;
	mov.f32 	%f1073, 0f3F800000;
	div.approx.f32 	%f1074, %f1361, %f1073;
	cvt.rzi.f32.f32 	%f1359, %f1074;
	sub.f32 	%f300, %f1361, %f1359;
	mov.b32 	%r326, %f300;
	setp.lt.u32 	%p481, %r326, 1065353216;
	@%p481 bra 	$L__BB3_556;
	setp.gt.u32 	%p482, %r326, -2147483648;
	@%p482 bra 	$L__BB3_555;
	add.f32 	%f1359, %f1359, 0f3F800000;
	setp.ltu.f32 	%p483, %f300, 0f40000000;
	@%p483 bra 	$L__BB3_556;
	add.f32 	%f1075, %f1359, 0f3F800000;
	add.f32 	%f1076, %f300, 0fC0400000;
	setp.ge.f32 	%p484, %f1076, 0f00000000;
	add.f32 	%f1077, %f1075, 0f3F800000;
	selp.f32 	%f1359, %f1077, %f1075, %p484;
	bra.uni 	$L__BB3_556;
$L__BB3_555:
	add.f32 	%f1078, %f1359, 0fBF800000;
	setp.lt.f32 	%p485, %f300, 0fBF800000;
	add.f32 	%f1079, %f1078, 0fBF800000;
	selp.f32 	%f1359, %f1079, %f1078, %p485;
$L__BB3_556:
	sub.f32 	%f1361, %f1361, %f1359;
	bra.uni 	$L__BB3_560;
$L__BB3_557:
	mov.b32 	%r327, %f1361;
	and.b32  	%r1191, %r327, 8388607;
	or.b32  	%r1489, %r1191, 1065353216;
	mov.b32 	%f1360, %r1489;
	and.b32  	%r1192, %r327, -8388608;
	add.s32 	%r1490, %r1192, -1065353216;
	setp.eq.s32 	%p486, %r1490, 0;
	@%p486 bra 	$L__BB3_559;
$L__BB3_558:
	min.u32 	%r1193, %r1490, 192937984;
	add.s32 	%r1194, %r1489, %r1193;
	mov.b32 	%f1080, %r1194;
	sub.f32 	%f1081, %f1080, %f1080;
	add.f32 	%f1082, %f1081, %f1080;
	sub.f32 	%f1083, %f1080, %f1082;
	mov.f32 	%f1084, 0f3F800000;
	fma.rz.f32 	%f1085, %f1083, %f1084, %f1082;
	cvt.rzi.f32.f32 	%f1086, %f1085;
	sub.f32 	%f1360, %f1080, %f1086;
	sub.s32 	%r1490, %r1490, %r1193;
	mov.b32 	%r1489, %f1360;
	setp.ne.s32 	%p487, %r1490, 0;
	setp.ne.s32 	%p488, %r1489, 0;
	and.pred  	%p489, %p487, %p488;
	@%p489 bra 	$L__BB3_558;
$L__BB3_559:
	setp.gt.u32 	%p490, %r327, 2139095039;
	selp.f32 	%f1088, 0f7FFFFFFF, 0f4B000000, %p490;
	mul.f32 	%f1089, %f1360, 0f34000000;
	mul.f32 	%f1361, %f1088, %f1089;
$L__BB3_560:
	abs.f32 	%f1090, %f1361;
	setp.nan.f32 	%p491, %f1090, %f1090;
	abs.f32 	%f1091, %f1361;
	selp.f32 	%f1092, %f1361, %f1091, %p491;
	cvt.f64.f32 	%fd25, %f1092;
	mul.f64 	%fd26, %fd25, 0d401921FB54442D18;
	cvt.rn.f32.f64 	%f311, %fd26;
	add.s32 	%r1195, %r1514, 1324567970;
	shr.u32 	%r1196, %r1195, 16;
	xor.b32  	%r1197, %r1196, %r1195;
	mul.lo.s32 	%r1198, %r1197, 1324567967;
	shr.u32 	%r1199, %r1198, 16;
	xor.b32  	%r1200, %r1199, %r1198;
	mul.lo.s32 	%r1201, %r1200, 1324567967;
	shr.u32 	%r1202, %r1201, 16;
	xor.b32  	%r1203, %r1202, %r1201;
	mul.hi.u32 	%r1204, %r1203, 1801439851;
	shr.u32 	%r1205, %r1204, 22;
	mul.lo.s32 	%r1206, %r1205, 10000000;
	sub.s32 	%r1207, %r1203, %r1206;
	cvt.rn.f32.u32 	%f1093, %r1207;
	div.rn.f32 	%f1094, %f1093, 0f4B189680;
	abs.f32 	%f1364, %f1094;
	setp.lt.f32 	%p492, %f1364, 0f3F800000;
	@%p492 bra 	$L__BB3_571;
	setp.gtu.f32 	%p493, %f1364, 0f4B000000;
	@%p493 bra 	$L__BB3_568;
	mov.f32 	%f1095, 0f3F800000;
	div.approx.f32 	%f1096, %f1364, %f1095;
	cvt.rzi.f32.f32 	%f1362, %f1096;
	sub.f32 	%f314, %f1364, %f1362;
	mov.b32 	%r334, %f314;
	setp.lt.u32 	%p494, %r334, 1065353216;
	@%p494 bra 	$L__BB3_567;
	setp.gt.u32 	%p495, %r334, -2147483648;
	@%p495 bra 	$L__BB3_566;
	add.f32 	%f1362, %f1362, 0f3F800000;
	setp.ltu.f32 	%p496, %f314, 0f40000000;
	@%p496 bra 	$L__BB3_567;
	add.f32 	%f1097, %f1362, 0f3F800000;
	add.f32 	%f1098, %f314, 0fC0400000;
	setp.ge.f32 	%p497, %f1098, 0f00000000;
	add.f32 	%f1099, %f1097, 0f3F800000;
	selp.f32 	%f1362, %f1099, %f1097, %p497;
	bra.uni 	$L__BB3_567;
$L__BB3_566:
	add.f32 	%f1100, %f1362, 0fBF800000;
	setp.lt.f32 	%p498, %f314, 0fBF800000;
	add.f32 	%f1101, %f1100, 0fBF800000;
	selp.f32 	%f1362, %f1101, %f1100, %p498;
$L__BB3_567:
	sub.f32 	%f1364, %f1364, %f1362;
	bra.uni 	$L__BB3_571;
$L__BB3_568:
	mov.b32 	%r335, %f1364;
	and.b32  	%r1208, %r335, 8388607;
	or.b32  	%r1491, %r1208, 1065353216;
	mov.b32 	%f1363, %r1491;
	and.b32  	%r1209, %r335, -8388608;
	add.s32 	%r1492, %r1209, -1065353216;
	setp.eq.s32 	%p499, %r1492, 0;
	@%p499 bra 	$L__BB3_570;
$L__BB3_569:
	min.u32 	%r1210, %r1492, 192937984;
	add.s32 	%r1211, %r1491, %r1210;
	mov.b32 	%f1102, %r1211;
	sub.f32 	%f1103, %f1102, %f1102;
	add.f32 	%f1104, %f1103, %f1102;
	sub.f32 	%f1105, %f1102, %f1104;
	mov.f32 	%f1106, 0f3F800000;
	fma.rz.f32 	%f1107, %f1105, %f1106, %f1104;
	cvt.rzi.f32.f32 	%f1108, %f1107;
	sub.f32 	%f1363, %f1102, %f1108;
	sub.s32 	%r1492, %r1492, %r1210;
	mov.b32 	%r1491, %f1363;
	setp.ne.s32 	%p500, %r1492, 0;
	setp.ne.s32 	%p501, %r1491, 0;
	and.pred  	%p502, %p500, %p501;
	@%p502 bra 	$L__BB3_569;
$L__BB3_570:
	setp.gt.u32 	%p503, %r335, 2139095039;
	selp.f32 	%f1110, 0f7FFFFFFF, 0f4B000000, %p503;
	mul.f32 	%f1111, %f1363, 0f34000000;
	mul.f32 	%f1364, %f1110, %f1111;
$L__BB3_571:
	abs.f32 	%f1112, %f1364;
	setp.nan.f32 	%p504, %f1112, %f1112;
	abs.f32 	%f1113, %f1364;
	selp.f32 	%f325, %f1364, %f1113, %p504;
	mul.f32 	%f1114, %f311, 0f3F22F983;
	cvt.rni.s32.f32 	%r1500, %f1114;
	cvt.rn.f32.s32 	%f1115, %r1500;
	fma.rn.f32 	%f1116, %f1115, 0fBFC90FDA, %f311;
	fma.rn.f32 	%f1117, %f1115, 0fB3A22168, %f1116;
	fma.rn.f32 	%f1366, %f1115, 0fA7C234C5, %f1117;
	abs.f32 	%f327, %f311;
	setp.ltu.f32 	%p505, %f327, 0f47CE4780;
	mov.u32 	%r1496, %r1500;
	mov.f32 	%f1365, %f1366;
	@%p505 bra 	$L__BB3_579;
	setp.eq.f32 	%p506, %f327, 0f7F800000;
	@%p506 bra 	$L__BB3_578;
	mov.b32 	%r343, %f311;
	mov.b64 	%rd659, 0;
	mov.b32 	%r1493, 0;
	mov.u64 	%rd657, __cudart_i2opi_f;
	shl.b32 	%r1214, %r343, 8;
	or.b32  	%r1215, %r1214, -2147483648;
	mov.u64 	%rd658, %rd2;
$L__BB3_574:
	.pragma "nounroll";
	ld.global.nc.u32 	%r1213, [%rd657];
	mad.wide.u32 	%rd531, %r1213, %r1215, %rd659;
	shr.u64 	%rd659, %rd531, 32;
	st.local.u32 	[%rd658], %rd531;
	add.s32 	%r1493, %r1493, 1;
	add.s64 	%rd658, %rd658, 4;
	add.s64 	%rd657, %rd657, 4;
	setp.ne.s32 	%p507, %r1493, 6;
	@%p507 bra 	$L__BB3_574;
	shr.u32 	%r1216, %r343, 23;
	st.local.u32 	[%rd2+24], %rd659;
	and.b32  	%r346, %r1216, 31;
	and.b32  	%r1217, %r1216, 224;
	add.s32 	%r1218, %r1217, -128;
	shr.u32 	%r1219, %r1218, 5;
	mul.wide.u32 	%rd532, %r1219, 4;
	sub.s64 	%rd87, %rd2, %rd532;
	ld.local.u32 	%r1494, [%rd87+24];
	ld.local.u32 	%r1495, [%rd87+20];
	setp.eq.s32 	%p508, %r346, 0;
	@%p508 bra 	$L__BB3_577;
	shf.l.wrap.b32 	%r1494, %r1495, %r1494, %r346;
	ld.local.u32 	%r1220, [%rd87+16];
	shf.l.wrap.b32 	%r1495, %r1220, %r1495, %r346;
$L__BB3_577:
	shr.u32 	%r1221, %r1494, 30;
	shf.l.wrap.b32 	%r1222, %r1495, %r1494, 2;
	shl.b32 	%r1223, %r1495, 2;
	shr.u32 	%r1224, %r1222, 31;
	add.s32 	%r1225, %r1224, %r1221;
	neg.s32 	%r1226, %r1225;
	setp.lt.s32 	%p509, %r343, 0;
	selp.b32 	%r1496, %r1226, %r1225, %p509;
	xor.b32  	%r1227, %r1222, %r343;
	shr.s32 	%r1228, %r1222, 31;
	xor.b32  	%r1229, %r1228, %r1222;
	xor.b32  	%r1230, %r1228, %r1223;
	cvt.u64.u32 	%rd533, %r1229;
	shl.b64 	%rd534, %rd533, 32;
	cvt.u64.u32 	%rd535, %r1230;
	or.b64  	%rd536, %rd534, %rd535;
	cvt.rn.f64.s64 	%fd27, %rd536;
	mul.f64 	%fd28, %fd27, 0d3BF921FB54442D19;
	cvt.rn.f32.f64 	%f1118, %fd28;
	neg.f32 	%f1119, %f1118;
	setp.lt.s32 	%p510, %r1227, 0;
	selp.f32 	%f1365, %f1119, %f1118, %p510;
	bra.uni 	$L__BB3_579;
$L__BB3_578:
	mov.f32 	%f1120, 0f00000000;
	mul.rn.f32 	%f1365, %f311, %f1120;
	mov.b32 	%r1496, 0;
$L__BB3_579:
	add.s32 	%r1232, %r1496, 1;
	mul.rn.f32 	%f1121, %f1365, %f1365;
	and.b32  	%r1233, %r1496, 1;
	setp.eq.b32 	%p512, %r1233, 1;
	selp.f32 	%f1122, %f1365, 0f3F800000, %p512;
	fma.rn.f32 	%f1123, %f1121, %f1122, 0f00000000;
	fma.rn.f32 	%f1124, %f1121, 0f37CBAC00, 0fBAB607ED;
	selp.f32 	%f1125, 0fB94D4153, %f1124, %p512;
	selp.f32 	%f1126, 0f3C0885E4, 0f3D2AAABB, %p512;
	fma.rn.f32 	%f1127, %f1125, %f1121, %f1126;
	selp.f32 	%f1128, 0fBE2AAAA8, 0fBEFFFFFF, %p512;
	fma.rn.f32 	%f1129, %f1127, %f1121, %f1128;
	fma.rn.f32 	%f1130, %f1129, %f1123, %f1122;
	and.b32  	%r1234, %r1232, 2;
	setp.eq.s32 	%p513, %r1234, 0;
	mov.f32 	%f1131, 0f00000000;
	sub.f32 	%f1132, %f1131, %f1130;
	selp.f32 	%f331, %f1130, %f1132, %p513;
	@%p505 bra 	$L__BB3_587;
	setp.eq.f32 	%p514, %f327, 0f7F800000;
	@%p514 bra 	$L__BB3_586;
	mov.b32 	%r355, %f311;
	shl.b32 	%r1236, %r355, 8;
	or.b32  	%r356, %r1236, -2147483648;
	mov.b64 	%rd662, 0;
	mov.b32 	%r1497, 0;
	mov.u64 	%rd660, __cudart_i2opi_f;
	mov.u64 	%rd661, %rd1;
$L__BB3_582:
	.pragma "nounroll";
	ld.global.nc.u32 	%r1237, [%rd660];
	mad.wide.u32 	%rd539, %r1237, %r356, %rd662;
	shr.u64 	%rd662, %rd539, 32;
	st.local.u32 	[%rd661], %rd539;
	add.s32 	%r1497, %r1497, 1;
	add.s64 	%rd661, %rd661, 4;
	add.s64 	%rd660, %rd660, 4;
	setp.ne.s32 	%p515, %r1497, 6;
	@%p515 bra 	$L__BB3_582;
	shr.u32 	%r1238, %r355, 23;
	st.local.u32 	[%rd1+24], %rd662;
	and.b32  	%r359, %r1238, 31;
	and.b32  	%r1239, %r1238, 224;
	add.s32 	%r1240, %r1239, -128;
	shr.u32 	%r1241, %r1240, 5;
	mul.wide.u32 	%rd540, %r1241, 4;
	sub.s64 	%rd94, %rd1, %rd540;
	ld.local.u32 	%r1498, [%rd94+24];
	ld.local.u32 	%r1499, [%rd94+20];
	setp.eq.s32 	%p516, %r359, 0;
	@%p516 bra 	$L__BB3_585;
	shf.l.wrap.b32 	%r1498, %r1499, %r1498, %r359;
	ld.local.u32 	%r1242, [%rd94+16];
	shf.l.wrap.b32 	%r1499, %r1242, %r1499, %r359;
$L__BB3_585:
	shr.u32 	%r1243, %r1498, 30;
	shf.l.wrap.b32 	%r1244, %r1499, %r1498, 2;
	shl.b32 	%r1245, %r1499, 2;
	shr.u32 	%r1246, %r1244, 31;
	add.s32 	%r1247, %r1246, %r1243;
	neg.s32 	%r1248, %r1247;
	setp.lt.s32 	%p517, %r355, 0;
	selp.b32 	%r1500, %r1248, %r1247, %p517;
	xor.b32  	%r1249, %r1244, %r355;
	shr.s32 	%r1250, %r1244, 31;
	xor.b32  	%r1251, %r1250, %r1244;
	xor.b32  	%r1252, %r1250, %r1245;
	cvt.u64.u32 	%rd541, %r1251;
	shl.b64 	%rd542, %rd541, 32;
	cvt.u64.u32 	%rd543, %r1252;
	or.b64  	%rd544, %rd542, %rd543;
	cvt.rn.f64.s64 	%fd29, %rd544;
	mul.f64 	%fd30, %fd29, 0d3BF921FB54442D19;
	cvt.rn.f32.f64 	%f1133, %fd30;
	neg.f32 	%f1134, %f1133;
	setp.lt.s32 	%p518, %r1249, 0;
	selp.f32 	%f1366, %f1134, %f1133, %p518;
	bra.uni 	$L__BB3_587;
$L__BB3_586:
	mov.f32 	%f1135, 0f00000000;
	mul.rn.f32 	%f1366, %f311, %f1135;
	mov.b32 	%r1500, 0;
$L__BB3_587:
	mul.f32 	%f1136, %f325, 0f40400000;
	mul.rn.f32 	%f1137, %f1366, %f1366;
	and.b32  	%r1254, %r1500, 1;
	setp.eq.b32 	%p520, %r1254, 1;
	selp.f32 	%f1138, 0f3F800000, %f1366, %p520;
	fma.rn.f32 	%f1139, %f1137, %f1138, 0f00000000;
	fma.rn.f32 	%f1140, %f1137, 0f37CBAC00, 0fBAB607ED;
	selp.f32 	%f1141, %f1140, 0fB94D4153, %p520;
	selp.f32 	%f1142, 0f3D2AAABB, 0f3C0885E4, %p520;
	fma.rn.f32 	%f1143, %f1141, %f1137, %f1142;
	selp.f32 	%f1144, 0fBEFFFFFF, 0fBE2AAAA8, %p520;
	fma.rn.f32 	%f1145, %f1143, %f1137, %f1144;
	fma.rn.f32 	%f1146, %f1145, %f1139, %f1138;
	and.b32  	%r1255, %r1500, 2;
	setp.eq.s32 	%p521, %r1255, 0;
	mov.f32 	%f1147, 0f00000000;
	sub.f32 	%f1148, %f1147, %f1146;
	selp.f32 	%f1149, %f1146, %f1148, %p521;
	mul.f32 	%f1381, %f1136, %f1149;
	mul.f32 	%f1380, %f1136, %f331;
	mov.pred 	%p632, -1;
	mov.u32 	%r1514, %r325;
$L__BB3_588:
	@%p632 bra 	$L__BB3_717;
	add.f32 	%f1150, %f64, 0fC0000000;
	mul.f32 	%f341, %f1150, %f1150;
	sub.f32 	%f1151, %f1383, %f1150;
	cvt.rzi.s32.f32 	%r369, %f1151;
	mul.wide.s32 	%rd545, %r369, 4;
	mov.u64 	%rd546, grid;
	add.s64 	%rd95, %rd546, %rd545;
	add.f32 	%f342, %f341, %f82;
	setp.geu.f32 	%p522, %f342, 0f40800000;
	@%p522 bra 	$L__BB3_591;
	sub.f32 	%f1152, %f1382, %f81;
	cvt.rzi.s32.f32 	%r1256, %f1152;
	mul.wide.s32 	%rd547, %r1256, 8192;
	add.s64 	%rd548, %rd95, %rd547;
	ld.global.u32 	%r1257, [%rd548];
	setp.gt.s32 	%p523, %r1257, -1;
	@%p523 bra 	$L__BB3_599;
$L__BB3_591:
	add.f32 	%f343, %f78, 0f3F800000;
	fma.rn.f32 	%f1153, %f343, %f343, %f341;
	setp.geu.f32 	%p524, %f1153, 0f40800000;
	@%p524 bra 	$L__BB3_593;
	sub.f32 	%f1154, %f1382, %f343;
	cvt.rzi.s32.f32 	%r1258, %f1154;
	mul.wide.s32 	%rd549, %r1258, 8192;
	add.s64 	%rd550, %rd95, %rd549;
	ld.global.u32 	%r1259, [%rd550];
	setp.gt.s32 	%p525, %r1259, -1;
	@%p525 bra 	$L__BB3_599;
$L__BB3_593:
	add.f32 	%f344, %f78, 0f00000000;
	fma.rn.f32 	%f1155, %f344, %f344, %f341;
	setp.geu.f32 	%p526, %f1155, 0f40800000;
	@%p526 bra 	$L__BB3_595;
	sub.f32 	%f1156, %f1382, %f344;
	cvt.rzi.s32.f32 	%r1260, %f1156;
	mul.wide.s32 	%rd551, %r1260, 8192;
	add.s64 	%rd552, %rd95, %rd551;
	ld.global.u32 	%r1261, [%rd552];
	setp.gt.s32 	%p527, %r1261, -1;
	@%p527 bra 	$L__BB3_599;
$L__BB3_595:
	add.f32 	%f345, %f78, 0fBF800000;
	fma.rn.f32 	%f1157, %f345, %f345, %f341;
	setp.geu.f32 	%p528, %f1157, 0f40800000;
	@%p528 bra 	$L__BB3_597;
	sub.f32 	%f1158, %f1382, %f345;
	cvt.rzi.s32.f32 	%r1262, %f1158;
	mul.wide.s32 	%rd553, %r1262, 8192;
	add.s64 	%rd554, %rd95, %rd553;
	ld.global.u32 	%r1263, [%rd554];
	setp.gt.s32 	%p529, %r1263, -1;
	@%p529 bra 	$L__BB3_599;
$L__BB3_597:
	add.f32 	%f346, %f78, 0fC0000000;
	fma.rn.f32 	%f1159, %f346, %f346, %f341;
	setp.geu.f32 	%p530, %f1159, 0f40800000;
	@%p530 bra 	$L__BB3_717;
	sub.f32 	%f1160, %f1382, %f346;
	cvt.rzi.s32.f32 	%r1264, %f1160;
	mul.wide.s32 	%rd555, %r1264, 8192;
	add.s64 	%rd556, %rd95, %rd555;
	ld.global.u32 	%r1265, [%rd556];
	setp.lt.s32 	%p531, %r1265, 0;
	@%p531 bra 	$L__BB3_717;
$L__BB3_599:
	setp.geu.f32 	%p532, %f83, 0f40800000;
	sub.f32 	%f1161, %f1383, %f79;
	cvt.rzi.s32.f32 	%r370, %f1161;
	mul.wide.u32 	%rd557, %r370, 4;
	mov.u64 	%rd558, grid;
	add.s64 	%rd96, %rd558, %rd557;
	@%p532 bra 	$L__BB3_602;
	sub.f32 	%f1162, %f1382, %f81;
	cvt.rzi.s32.f32 	%r1266, %f1162;
	max.u32 	%r1267, %r370, %r1266;
	setp.gt.u32 	%p533, %r1267, 2047;
	@%p533 bra 	$L__BB3_602;
	mul.wide.u32 	%rd559, %r1266, 8192;
	add.s64 	%rd560, %rd96, %rd559;
	st.global.u32 	[%rd560], %r446;
$L__BB3_602:
	add.f32 	%f347, %f78, 0f3F800000;
	mul.f32 	%f348, %f347, %f347;
	add.f32 	%f1163, %f80, %f348;
	setp.geu.f32 	%p534, %f1163, 0f40800000;
	@%p534 bra 	$L__BB3_605;
	sub.f32 	%f1164, %f1382, %f347;
	cvt.rzi.s32.f32 	%r1268, %f1164;
	max.u32 	%r1269, %r370, %r1268;
	setp.gt.u32 	%p535, %r1269, 2047;
	@%p535 bra 	$L__BB3_605;
	mul.wide.u32 	%rd561, %r1268, 8192;
	add.s64 	%rd562, %rd96, %rd561;
	st.global.u32 	[%rd562], %r446;
$L__BB3_605:
	add.f32 	%f349, %f78, 0f00000000;
	mul.f32 	%f350, %f349, %f349;
	add.f32 	%f1165, %f80, %f350;
	setp.geu.f32 	%p536, %f1165, 0f40800000;
	@%p536 bra 	$L__BB3_608;
	sub.f32 	%f1166, %f1382, %f349;
	cvt.rzi.s32.f32 	%r1270, %f1166;
	max.u32 	%r1271, %r370, %r1270;
	setp.gt.u32 	%p537, %r1271, 2047;
	@%p537 bra 	$L__BB3_608;
	mul.wide.u32 	%rd563, %r1270, 8192;
	add.s64 	%rd564, %rd96, %rd563;
	st.global.u32 	[%rd564], %r446;
$L__BB3_608:
	add.f32 	%f351, %f78, 0fBF800000;
	mul.f32 	%f352, %f351, %f351;
	add.f32 	%f1167, %f80, %f352;
	setp.geu.f32 	%p538, %f1167, 0f40800000;
	@%p538 bra 	$L__BB3_611;
	sub.f32 	%f1168, %f1382, %f351;
	cvt.rzi.s32.f32 	%r1272, %f1168;
	max.u32 	%r1273, %r370, %r1272;
	setp.gt.u32 	%p539, %r1273, 2047;
	@%p539 bra 	$L__BB3_611;
	mul.wide.u32 	%rd565, %r1272, 8192;
	add.s64 	%rd566, %rd96, %rd565;
	st.global.u32 	[%rd566], %r446;
$L__BB3_611:
	add.f32 	%f353, %f78, 0fC0000000;
	mul.f32 	%f354, %f353, %f353;
	add.f32 	%f1169, %f80, %f354;
	setp.geu.f32 	%p540, %f1169, 0f40800000;
	@%p540 bra 	$L__BB3_614;
	sub.f32 	%f1170, %f1382, %f353;
	cvt.rzi.s32.f32 	%r1274, %f1170;
	max.u32 	%r1275, %r370, %r1274;
	setp.gt.u32 	%p541, %r1275, 2047;
	@%p541 bra 	$L__BB3_614;
	mul.wide.u32 	%rd567, %r1274, 8192;
	add.s64 	%rd568, %rd96, %rd567;
	st.global.u32 	[%rd568], %r446;
$L__BB3_614:
	setp.geu.f32 	%p542, %f150, 0f40800000;
	sub.f32 	%f1171, %f1383, %f148;
	cvt.rzi.s32.f32 	%r376, %f1171;
	mul.wide.u32 	%rd569, %r376, 4;
	mov.u64 	%rd570, grid;
	add.s64 	%rd97, %rd570, %rd569;
	@%p542 bra 	$L__BB3_617;
	sub.f32 	%f1172, %f1382, %f81;
	cvt.rzi.s32.f32 	%r1276, %f1172;
	max.u32 	%r1277, %r376, %r1276;
	setp.gt.u32 	%p543, %r1277, 2047;
	@%p543 bra 	$L__BB3_617;
	mul.wide.u32 	%rd571, %r1276, 8192;
	add.s64 	%rd572, %rd97, %rd571;
	st.global.u32 	[%rd572], %r446;
$L__BB3_617:
	add.f32 	%f1173, %f149, %f348;
	setp.geu.f32 	%p544, %f1173, 0f40800000;
	@%p544 bra 	$L__BB3_620;
	sub.f32 	%f1174, %f1382, %f347;
	cvt.rzi.s32.f32 	%r1278, %f1174;
	max.u32 	%r1279, %r376, %r1278;
	setp.gt.u32 	%p545, %r1279, 2047;
	@%p545 bra 	$L__BB3_620;
	mul.wide.u32 	%rd573, %r1278, 8192;
	add.s64 	%rd574, %rd97, %rd573;
	st.global.u32 	[%rd574], %r446;
$L__BB3_620:
	add.f32 	%f1175, %f149, %f350;
	setp.geu.f32 	%p546, %f1175, 0f40800000;
	@%p546 bra 	$L__BB3_623;
	sub.f32 	%f1176, %f1382, %f349;
	cvt.rzi.s32.f32 	%r1280, %f1176;
	max.u32 	%r1281, %r376, %r1280;
	setp.gt.u32 	%p547, %r1281, 2047;
	@%p547 bra 	$L__BB3_623;
	mul.wide.u32 	%rd575, %r1280, 8192;
	add.s64 	%rd576, %rd97, %rd575;
	st.global.u32 	[%rd576], %r446;
$L__BB3_623:
	add.f32 	%f1177, %f149, %f352;
	setp.geu.f32 	%p548, %f1177, 0f40800000;
	@%p548 bra 	$L__BB3_626;
	sub.f32 	%f1178, %f1382, %f351;
	cvt.rzi.s32.f32 	%r1282, %f1178;
	max.u32 	%r1283, %r376, %r1282;
	setp.gt.u32 	%p549, %r1283, 2047;
	@%p549 bra 	$L__BB3_626;
	mul.wide.u32 	%rd577, %r1282, 8192;
	add.s64 	%rd578, %rd97, %rd577;
	st.global.u32 	[%rd578], %r446;
$L__BB3_626:
	add.f32 	%f1179, %f149, %f354;
	setp.geu.f32 	%p550, %f1179, 0f40800000;
	@%p550 bra 	$L__BB3_629;
	sub.f32 	%f1180, %f1382, %f353;
	cvt.rzi.s32.f32 	%r1284, %f1180;
	max.u32 	%r1285, %r376, %r1284;
	setp.gt.u32 	%p551, %r1285, 2047;
	@%p551 bra 	$L__BB3_629;
	mul.wide.u32 	%rd579, %r1284, 8192;
	add.s64 	%rd580, %rd97, %rd579;
	st.global.u32 	[%rd580], %r446;
$L__BB3_629:
	fma.rn.f32 	%f1181, %f81, %f81, %f215;
	setp.geu.f32 	%p552, %f1181, 0f40800000;
	sub.f32 	%f1182, %f1383, %f214;
	cvt.rzi.s32.f32 	%r382, %f1182;
	mul.wide.u32 	%rd581, %r382, 4;
	mov.u64 	%rd582, grid;
	add.s64 	%rd98, %rd582, %rd581;
	@%p552 bra 	$L__BB3_632;
	sub.f32 	%f1183, %f1382, %f81;
	cvt.rzi.s32.f32 	%r1286, %f1183;
	max.u32 	%r1287, %r382, %r1286;
	setp.gt.u32 	%p553, %r1287, 2047;
	@%p553 bra 	$L__BB3_632;
	mul.wide.u32 	%rd583, %r1286, 8192;
	add.s64 	%rd584, %rd98, %rd583;
	st.global.u32 	[%rd584], %r446;
$L__BB3_632:
	add.f32 	%f1184, %f215, %f348;
	setp.geu.f32 	%p554, %f1184, 0f40800000;
	@%p554 bra 	$L__BB3_635;
	sub.f32 	%f1185, %f1382, %f347;
	cvt.rzi.s32.f32 	%r1288, %f1185;
	max.u32 	%r1289, %r382, %r1288;
	setp.gt.u32 	%p555, %r1289, 2047;
	@%p555 bra 	$L__BB3_635;
	mul.wide.u32 	%rd585, %r1288, 8192;
	add.s64 	%rd586, %rd98, %rd585;
	st.global.u32 	[%rd586], %r446;
$L__BB3_635:
	add.f32 	%f1186, %f215, %f350;
	setp.geu.f32 	%p556, %f1186, 0f40800000;
	@%p556 bra 	$L__BB3_638;
	sub.f32 	%f1187, %f1382, %f349;
	cvt.rzi.s32.f32 	%r1290, %f1187;
	max.u32 	%r1291, %r382, %r1290;
	setp.gt.u32 	%p557, %r1291, 2047;
	@%p557 bra 	$L__BB3_638;
	mul.wide.u32 	%rd587, %r1290, 8192;
	add.s64 	%rd588, %rd98, %rd587;
	st.global.u32 	[%rd588], %r446;
$L__BB3_638:
	add.f32 	%f1188, %f215, %f352;
	setp.geu.f32 	%p558, %f1188, 0f40800000;
	@%p558 bra 	$L__BB3_641;
	sub.f32 	%f1189, %f1382, %f351;
	cvt.rzi.s32.f32 	%r1292, %f1189;
	max.u32 	%r1293, %r382, %r1292;
	setp.gt.u32 	%p559, %r1293, 2047;
	@%p559 bra 	$L__BB3_641;
	mul.wide.u32 	%rd589, %r1292, 8192;
	add.s64 	%rd590, %rd98, %rd589;
	st.global.u32 	[%rd590], %r446;
$L__BB3_641:
	add.f32 	%f1190, %f215, %f354;
	setp.geu.f32 	%p560, %f1190, 0f40800000;
	@%p560 bra 	$L__BB3_644;
	sub.f32 	%f1191, %f1382, %f353;
	cvt.rzi.s32.f32 	%r1294, %f1191;
	max.u32 	%r1295, %r382, %r1294;
	setp.gt.u32 	%p561, %r1295, 2047;
	@%p561 bra 	$L__BB3_644;
	mul.wide.u32 	%rd591, %r1294, 8192;
	add.s64 	%rd592, %rd98, %rd591;
	st.global.u32 	[%rd592], %r446;
$L__BB3_644:
	fma.rn.f32 	%f1192, %f81, %f81, %f279;
	setp.geu.f32 	%p562, %f1192, 0f40800000;
	sub.f32 	%f1193, %f1383, %f278;
	cvt.rzi.s32.f32 	%r388, %f1193;
	mul.wide.u32 	%rd593, %r388, 4;
	mov.u64 	%rd594, grid;
	add.s64 	%rd99, %rd594, %rd593;
	@%p562 bra 	$L__BB3_647;
	sub.f32 	%f1194, %f1382, %f81;
	cvt.rzi.s32.f32 	%r1296, %f1194;
	max.u32 	%r1297, %r388, %r1296;
	setp.gt.u32 	%p563, %r1297, 2047;
	@%p563 bra 	$L__BB3_647;
	mul.wide.u32 	%rd595, %r1296, 8192;
	add.s64 	%rd596, %rd99, %rd595;
	st.global.u32 	[%rd596], %r446;
$L__BB3_647:
	add.f32 	%f1195, %f279, %f348;
	setp.geu.f32 	%p564, %f1195, 0f40800000;
	@%p564 bra 	$L__BB3_650;
	sub.f32 	%f1196, %f1382, %f347;
	cvt.rzi.s32.f32 	%r1298, %f1196;
	max.u32 	%r1299, %r388, %r1298;
	setp.gt.u32 	%p565, %r1299, 2047;
	@%p565 bra 	$L__BB3_650;
	mul.wide.u32 	%rd597, %r1298, 8192;
	add.s64 	%rd598, %rd99, %rd597;
	st.global.u32 	[%rd598], %r446;
$L__BB3_650:
	add.f32 	%f1197, %f279, %f350;
	setp.geu.f32 	%p566, %f1197, 0f40800000;
	@%p566 bra 	$L__BB3_653;
	sub.f32 	%f1198, %f1382, %f349;
	cvt.rzi.s32.f32 	%r1300, %f1198;
	max.u32 	%r1301, %r388, %r1300;
	setp.gt.u32 	%p567, %r1301, 2047;
	@%p567 bra 	$L__BB3_653;
	mul.wide.u32 	%rd599, %r1300, 8192;
	add.s64 	%rd600, %rd99, %rd599;
	st.global.u32 	[%rd600], %r446;
$L__BB3_653:
	add.f32 	%f1199, %f279, %f352;
	setp.geu.f32 	%p568, %f1199, 0f40800000;
	@%p568 bra 	$L__BB3_656;
	sub.f32 	%f1200, %f1382, %f351;
	cvt.rzi.s32.f32 	%r1302, %f1200;
	max.u32 	%r1303, %r388, %r1302;
	setp.gt.u32 	%p569, %r1303, 2047;
	@%p569 bra 	$L__BB3_656;
	mul.wide.u32 	%rd601, %r1302, 8192;
	add.s64 	%rd602, %rd99, %rd601;
	st.global.u32 	[%rd602], %r446;
$L__BB3_656:
	add.f32 	%f1201, %f279, %f354;
	setp.geu.f32 	%p570, %f1201, 0f40800000;
	@%p570 bra 	$L__BB3_659;
	sub.f32 	%f1202, %f1382, %f353;
	cvt.rzi.s32.f32 	%r1304, %f1202;
	max.u32 	%r1305, %r388, %r1304;
	setp.gt.u32 	%p571, %r1305, 2047;
	@%p571 bra 	$L__BB3_659;
	mul.wide.u32 	%rd603, %r1304, 8192;
	add.s64 	%rd604, %rd99, %rd603;
	st.global.u32 	[%rd604], %r446;
$L__BB3_659:
	mul.wide.u32 	%rd605, %r369, 4;
	add.s64 	%rd100, %rd594, %rd605;
	@%p522 bra 	$L__BB3_662;
	sub.f32 	%f1203, %f1382, %f81;
	cvt.rzi.s32.f32 	%r1306, %f1203;
	max.u32 	%r1307, %r369, %r1306;
	setp.gt.u32 	%p573, %r1307, 2047;
	@%p573 bra 	$L__BB3_662;
	mul.wide.u32 	%rd607, %r1306, 8192;
	add.s64 	%rd608, %rd100, %rd607;
	st.global.u32 	[%rd608], %r446;
$L__BB3_662:
	add.f32 	%f1204, %f341, %f348;
	setp.geu.f32 	%p574, %f1204, 0f40800000;
	@%p574 bra 	$L__BB3_665;
	sub.f32 	%f1205, %f1382, %f347;
	cvt.rzi.s32.f32 	%r1308, %f1205;
	max.u32 	%r1309, %r369, %r1308;
	setp.gt.u32 	%p575, %r1309, 2047;
	@%p575 bra 	$L__BB3_665;
	mul.wide.u32 	%rd609, %r1308, 8192;
	add.s64 	%rd610, %rd100, %rd609;
	st.global.u32 	[%rd610], %r446;
$L__BB3_665:
	add.f32 	%f1206, %f341, %f350;
	setp.geu.f32 	%p576, %f1206, 0f40800000;
	@%p576 bra 	$L__BB3_668;
	sub.f32 	%f1207, %f1382, %f349;
	cvt.rzi.s32.f32 	%r1310, %f1207;
	max.u32 	%r1311, %r369, %r1310;
	setp.gt.u32 	%p577, %r1311, 2047;
	@%p577 bra 	$L__BB3_668;
	mul.wide.u32 	%rd611, %r1310, 8192;
	add.s64 	%rd612, %rd100, %rd611;
	st.global.u32 	[%rd612], %r446;
$L__BB3_668:
	add.f32 	%f1208, %f341, %f352;
	setp.geu.f32 	%p578, %f1208, 0f40800000;
	@%p578 bra 	$L__BB3_671;
	sub.f32 	%f1209, %f1382, %f351;
	cvt.rzi.s32.f32 	%r1312, %f1209;
	max.u32 	%r1313, %r369, %r1312;
	setp.gt.u32 	%p579, %r1313, 2047;
	@%p579 bra 	$L__BB3_671;
	mul.wide.u32 	%rd613, %r1312, 8192;
	add.s64 	%rd614, %rd100, %rd613;
	st.global.u32 	[%rd614], %r446;
$L__BB3_671:
	add.f32 	%f1210, %f341, %f354;
	setp.geu.f32 	%p580, %f1210, 0f40800000;
	@%p580 bra 	$L__BB3_674;
	sub.f32 	%f1211, %f1382, %f353;
	cvt.rzi.s32.f32 	%r1314, %f1211;
	max.u32 	%r1315, %r369, %r1314;
	setp.gt.u32 	%p581, %r1315, 2047;
	@%p581 bra 	$L__BB3_674;
	mul.wide.u32 	%rd615, %r1314, 8192;
	add.s64 	%rd616, %rd100, %rd615;
	st.global.u32 	[%rd616], %r446;
$L__BB3_674:
	add.f32 	%f1212, %f1383, 0fC0000000;
	cvt.rzi.s32.f32 	%r1316, %f1212;
	atom.global.min.s32 	%r1317, [border_left], %r1316;
	add.f32 	%f1213, %f1383, 0f40000000;
	cvt.rzi.s32.f32 	%r1318, %f1213;
	atom.global.max.s32 	%r1319, [border_right], %r1318;
	add.f32 	%f1214, %f1382, 0fC0000000;
	cvt.rzi.s32.f32 	%r1320, %f1214;
	atom.global.min.s32 	%r1321, [border_top], %r1320;
	add.f32 	%f1215, %f1382, 0f40000000;
	cvt.rzi.s32.f32 	%r1322, %f1215;
	atom.global.max.s32 	%r1323, [border_bottom], %r1322;
	ld.global.u32 	%r1324, [border_bottom];
	ld.global.u32 	%r399, [border_top];
	sub.s32 	%r400, %r1324, %r399;
	add.s32 	%r1325, %r1514, 1324567967;
	shr.u32 	%r1326, %r1325, 16;
	xor.b32  	%r1327, %r1326, %r1325;
	mul.lo.s32 	%r1328, %r1327, 1324567967;
	shr.u32 	%r1329, %r1328, 16;
	xor.b32  	%r1330, %r1329, %r1328;
	mul.lo.s32 	%r1331, %r1330, 1324567967;
	shr.u32 	%r1332, %r1331, 16;
	xor.b32  	%r401, %r1332, %r1331;
	and.b32  	%r1333, %r401, 2047;
	cvt.rn.f32.u32 	%f1383, %r1333;
	ld.global.u32 	%r1334, [border_left];
	cvt.rn.f32.s32 	%f1217, %r1334;
	setp.gt.f32 	%p582, %f1383, %f1217;
	ld.global.u32 	%r1335, [border_right];
	cvt.rn.f32.s32 	%f1218, %r1335;
	setp.lt.f32 	%p583, %f1383, %f1218;
	and.pred  	%p584, %p582, %p583;
	@%p584 bra 	$L__BB3_676;
	add.s32 	%r1336, %r1514, 1324567968;
	shr.u32 	%r1337, %r1336, 16;
	xor.b32  	%r1338, %r1337, %r1336;
	mul.lo.s32 	%r1339, %r1338, 1324567967;
	shr.u32 	%r1340, %r1339, 16;
	xor.b32  	%r1341, %r1340, %r1339;
	mul.lo.s32 	%r1342, %r1341, 1324567967;
	shr.u32 	%r1343, %r1342, 16;
	xor.b32  	%r1344, %r1343, %r1342;
	and.b32  	%r1345, %r1344, 2047;
	cvt.rn.f32.u32 	%f1382, %r1345;
	bra.uni 	$L__BB3_678;
$L__BB3_676:
	sub.s32 	%r1346, 2048, %r400;
	add.s32 	%r1347, %r1514, 1324567968;
	shr.u32 	%r1348, %r1347, 16;
	xor.b32  	%r1349, %r1348, %r1347;
	mul.lo.s32 	%r1350, %r1349, 1324567967;
	shr.u32 	%r1351, %r1350, 16;
	xor.b32  	%r1352, %r1351, %r1350;
	mul.lo.s32 	%r1353, %r1352, 1324567967;
	shr.u32 	%r1354, %r1353, 16;
	xor.b32  	%r1355, %r1354, %r1353;
	rem.u32 	%r1356, %r1355, %r1346;
	cvt.rn.f32.s32 	%f1382, %r1356;
	cvt.rn.f32.s32 	%f1220, %r399;
	setp.leu.f32 	%p585, %f1382, %f1220;
	@%p585 bra 	$L__BB3_678;
	cvt.rn.f32.s32 	%f1221, %r400;
	add.f32 	%f1382, %f1221, %f1382;
$L__BB3_678:
	add.s32 	%r1357, %r1514, 1324567969;
	shr.u32 	%r1358, %r1357, 16;
	xor.b32  	%r1359, %r1358, %r1357;
	mul.lo.s32 	%r1360, %r1359, 1324567967;
	shr.u32 	%r1361, %r1360, 16;
	xor.b32  	%r1362, %r1361, %r1360;
	mul.lo.s32 	%r1363, %r1362, 1324567967;
	shr.u32 	%r1364, %r1363, 16;
	xor.b32  	%r1365, %r1364, %r1363;
	mul.hi.u32 	%r1366, %r1365, 1801439851;
	shr.u32 	%r1367, %r1366, 22;
	mul.lo.s32 	%r1368, %r1367, 10000000;
	sub.s32 	%r1369, %r1365, %r1368;
	cvt.rn.f32.u32 	%f1222, %r1369;
	div.rn.f32 	%f1223, %f1222, 0f4B189680;
	abs.f32 	%f1374, %f1223;
	setp.lt.f32 	%p586, %f1374, 0f3F800000;
	@%p586 bra 	$L__BB3_689;
	setp.gtu.f32 	%p587, %f1374, 0f4B000000;
	@%p587 bra 	$L__BB3_686;
	mov.f32 	%f1224, 0f3F800000;
	div.approx.f32 	%f1225, %f1374, %f1224;
	cvt.rzi.f32.f32 	%f1372, %f1225;
	sub.f32 	%f362, %f1374, %f1372;
	mov.b32 	%r402, %f362;
	setp.lt.u32 	%p588, %r402, 1065353216;
	@%p588 bra 	$L__BB3_685;
	setp.gt.u32 	%p589, %r402, -2147483648;
	@%p589 bra 	$L__BB3_684;
	add.f32 	%f1372, %f1372, 0f3F800000;
	setp.ltu.f32 	%p590, %f362, 0f40000000;
	@%p590 bra 	$L__BB3_685;
	add.f32 	%f1226, %f1372, 0f3F800000;
	add.f32 	%f1227, %f362, 0fC0400000;
	setp.ge.f32 	%p591, %f1227, 0f00000000;
	add.f32 	%f1228, %f1226, 0f3F800000;
	selp.f32 	%f1372, %f1228, %f1226, %p591;
	bra.uni 	$L__BB3_685;
$L__BB3_684:
	add.f32 	%f1229, %f1372, 0fBF800000;
	setp.lt.f32 	%p592, %f362, 0fBF800000;
	add.f32 	%f1230, %f1229, 0fBF800000;
	selp.f32 	%f1372, %f1230, %f1229, %p592;
$L__BB3_685:
	sub.f32 	%f1374, %f1374, %f1372;
	bra.uni 	$L__BB3_689;
$L__BB3_686:
	mov.b32 	%r403, %f1374;
	and.b32  	%r1370, %r403, 8388607;
	or.b32  	%r1502, %r1370, 1065353216;
	mov.b32 	%f1373, %r1502;
	and.b32  	%r1371, %r403, -8388608;
	add.s32 	%r1503, %r1371, -1065353216;
	setp.eq.s32 	%p593, %r1503, 0;
	@%p593 bra 	$L__BB3_688;
$L__BB3_687:
	min.u32 	%r1372, %r1503, 192937984;
	add.s32 	%r1373, %r1502, %r1372;
	mov.b32 	%f1231, %r1373;
	sub.f32 	%f1232, %f1231, %f1231;
	add.f32 	%f1233, %f1232, %f1231;
	sub.f32 	%f1234, %f1231, %f1233;
	mov.f32 	%f1235, 0f3F800000;
	fma.rz.f32 	%f1236, %f1234, %f1235, %f1233;
	cvt.rzi.f32.f32 	%f1237, %f1236;
	sub.f32 	%f1373, %f1231, %f1237;
	sub.s32 	%r1503, %r1503, %r1372;
	mov.b32 	%r1502, %f1373;
	setp.ne.s32 	%p594, %r1503, 0;
	setp.ne.s32 	%p595, %r1502, 0;
	and.pred  	%p596, %p594, %p595;
	@%p596 bra 	$L__BB3_687;
$L__BB3_688:
	setp.gt.u32 	%p597, %r403, 2139095039;
	selp.f32 	%f1239, 0f7FFFFFFF, 0f4B000000, %p597;
	mul.f32 	%f1240, %f1373, 0f34000000;
	mul.f32 	%f1374, %f1239, %f1240;
$L__BB3_689:
	abs.f32 	%f1241, %f1374;
	setp.nan.f32 	%p598, %f1241, %f1241;
	abs.f32 	%f1242, %f1374;
	selp.f32 	%f1243, %f1374, %f1242, %p598;
	cvt.f64.f32 	%fd31, %f1243;
	mul.f64 	%fd32, %fd31, 0d401921FB54442D18;
	cvt.rn.f32.f64 	%f373, %fd32;
	add.s32 	%r1374, %r1514, 1324567970;
	shr.u32 	%r1375, %r1374, 16;
	xor.b32  	%r1376, %r1375, %r1374;
	mul.lo.s32 	%r1377, %r1376, 1324567967;
	shr.u32 	%r1378, %r1377, 16;
	xor.b32  	%r1379, %r1378, %r1377;
	mul.lo.s32 	%r1380, %r1379, 1324567967;
	shr.u32 	%r1381, %r1380, 16;
	xor.b32  	%r1382, %r1381, %r1380;
	mul.hi.u32 	%r1383, %r1382, 1801439851;
	shr.u32 	%r1384, %r1383, 22;
	mul.lo.s32 	%r1385, %r1384, 10000000;
	sub.s32 	%r1386, %r1382, %r1385;
	cvt.rn.f32.u32 	%f1244, %r1386;
	div.rn.f32 	%f1245, %f1244, 0f4B189680;
	abs.f32 	%f1377, %f1245;
	setp.lt.f32 	%p599, %f1377, 0f3F800000;
	@%p599 bra 	$L__BB3_700;
	setp.gtu.f32 	%p600, %f1377, 0f4B000000;
	@%p600 bra 	$L__BB3_697;
	mov.f32 	%f1246, 0f3F800000;
	div.approx.f32 	%f1247, %f1377, %f1246;
	cvt.rzi.f32.f32 	%f1375, %f1247;
	sub.f32 	%f376, %f1377, %f1375;
	mov.b32 	%r410, %f376;
	setp.lt.u32 	%p601, %r410, 1065353216;
	@%p601 bra 	$L__BB3_696;
	setp.gt.u32 	%p602, %r410, -2147483648;
	@%p602 bra 	$L__BB3_695;
	add.f32 	%f1375, %f1375, 0f3F800000;
	setp.ltu.f32 	%p603, %f376, 0f40000000;
	@%p603 bra 	$L__BB3_696;
	add.f32 	%f1248, %f1375, 0f3F800000;
	add.f32 	%f1249, %f376, 0fC0400000;
	setp.ge.f32 	%p604, %f1249, 0f00000000;
	add.f32 	%f1250, %f1248, 0f3F800000;
	selp.f32 	%f1375, %f1250, %f1248, %p604;
	bra.uni 	$L__BB3_696;
$L__BB3_695:
	add.f32 	%f1251, %f1375, 0fBF800000;
	setp.lt.f32 	%p605, %f376, 0fBF800000;
	add.f32 	%f1252, %f1251, 0fBF800000;
	selp.f32 	%f1375, %f1252, %f1251, %p605;
$L__BB3_696:
	sub.f32 	%f1377, %f1377, %f1375;
	bra.uni 	$L__BB3_700;
$L__BB3_697:
	mov.b32 	%r411, %f1377;
	and.b32  	%r1387, %r411, 8388607;
	or.b32  	%r1504, %r1387, 1065353216;
	mov.b32 	%f1376, %r1504;
	and.b32  	%r1388, %r411, -8388608;
	add.s32 	%r1505, %r1388, -1065353216;
	setp.eq.s32 	%p606, %r1505, 0;
	@%p606 bra 	$L__BB3_699;
$L__BB3_698:
	min.u32 	%r1389, %r1505, 192937984;
	add.s32 	%r1390, %r1504, %r1389;
	mov.b32 	%f1253, %r1390;
	sub.f32 	%f1254, %f1253, %f1253;
	add.f32 	%f1255, %f1254, %f1253;
	sub.f32 	%f1256, %f1253, %f1255;
	mov.f32 	%f1257, 0f3F800000;
	fma.rz.f32 	%f1258, %f1256, %f1257, %f1255;
	cvt.rzi.f32.f32 	%f1259, %f1258;
	sub.f32 	%f1376, %f1253, %f1259;
	sub.s32 	%r1505, %r1505, %r1389;
	mov.b32 	%r1504, %f1376;
	setp.ne.s32 	%p607, %r1505, 0;
	setp.ne.s32 	%p608, %r1504, 0;
	and.pred  	%p609, %p607, %p608;
	@%p609 bra 	$L__BB3_698;
$L__BB3_699:
	setp.gt.u32 	%p610, %r411, 2139095039;
	selp.f32 	%f1261, 0f7FFFFFFF, 0f4B000000, %p610;
	mul.f32 	%f1262, %f1376, 0f34000000;
	mul.f32 	%f1377, %f1261, %f1262;
$L__BB3_700:
	abs.f32 	%f1263, %f1377;
	setp.nan.f32 	%p611, %f1263, %f1263;
	abs.f32 	%f1264, %f1377;
	selp.f32 	%f387, %f1377, %f1264, %p611;
	mul.f32 	%f1265, %f373, 0f3F22F983;
	cvt.rni.s32.f32 	%r1513, %f1265;
	cvt.rn.f32.s32 	%f1266, %r1513;
	fma.rn.f32 	%f1267, %f1266, 0fBFC90FDA, %f373;
	fma.rn.f32 	%f1268, %f1266, 0fB3A22168, %f1267;
	fma.rn.f32 	%f1379, %f1266, 0fA7C234C5, %f1268;
	abs.f32 	%f389, %f373;
	setp.ltu.f32 	%p612, %f389, 0f47CE4780;
	mov.u32 	%r1509, %r1513;
	mov.f32 	%f1378, %f1379;
	@%p612 bra 	$L__BB3_708;
	setp.eq.f32 	%p613, %f389, 0f7F800000;
	@%p613 bra 	$L__BB3_707;
	mov.b32 	%r419, %f373;
	shl.b32 	%r1392, %r419, 8;
	or.b32  	%r420, %r1392, -2147483648;
	mov.b64 	%rd665, 0;
	mov.b32 	%r1506, 0;
	mov.u64 	%rd663, __cudart_i2opi_f;
	mov.u64 	%rd664, %rd2;
$L__BB3_703:
	.pragma "nounroll";
	ld.global.nc.u32 	%r1393, [%rd663];
	mad.wide.u32 	%rd619, %r1393, %r420, %rd665;
	shr.u64 	%rd665, %rd619, 32;
	st.local.u32 	[%rd664], %rd619;
	add.s32 	%r1506, %r1506, 1;
	add.s64 	%rd664, %rd664, 4;
	add.s64 	%rd663, %rd663, 4;
	setp.ne.s32 	%p614, %r1506, 6;
	@%p614 bra 	$L__BB3_703;
	shr.u32 	%r1394, %r419, 23;
	st.local.u32 	[%rd2+24], %rd665;
	and.b32  	%r423, %r1394, 31;
	and.b32  	%r1395, %r1394, 224;
	add.s32 	%r1396, %r1395, -128;
	shr.u32 	%r1397, %r1396, 5;
	mul.wide.u32 	%rd620, %r1397, 4;
	sub.s64 	%rd107, %rd2, %rd620;
	ld.local.u32 	%r1507, [%rd107+24];
	ld.local.u32 	%r1508, [%rd107+20];
	setp.eq.s32 	%p615, %r423, 0;
	@%p615 bra 	$L__BB3_706;
	shf.l.wrap.b32 	%r1507, %r1508, %r1507, %r423;
	ld.local.u32 	%r1398, [%rd107+16];
	shf.l.wrap.b32 	%r1508, %r1398, %r1508, %r423;
$L__BB3_706:
	shr.u32 	%r1399, %r1507, 30;
	shf.l.wrap.b32 	%r1400, %r1508, %r1507, 2;
	shl.b32 	%r1401, %r1508, 2;
	shr.u32 	%r1402, %r1400, 31;
	add.s32 	%r1403, %r1402, %r1399;
	neg.s32 	%r1404, %r1403;
	setp.lt.s32 	%p616, %r419, 0;
	selp.b32 	%r1509, %r1404, %r1403, %p616;
	xor.b32  	%r1405, %r1400, %r419;
	shr.s32 	%r1406, %r1400, 31;
	xor.b32  	%r1407, %r1406, %r1400;
	xor.b32  	%r1408, %r1406, %r1401;
	cvt.u64.u32 	%rd621, %r1407;
	shl.b64 	%rd622, %rd621, 32;
	cvt.u64.u32 	%rd623, %r1408;
	or.b64  	%rd624, %rd622, %rd623;
	cvt.rn.f64.s64 	%fd33, %rd624;
	mul.f64 	%fd34, %fd33, 0d3BF921FB54442D19;
	cvt.rn.f32.f64 	%f1269, %fd34;
	neg.f32 	%f1270, %f1269;
	setp.lt.s32 	%p617, %r1405, 0;
	selp.f32 	%f1378, %f1270, %f1269, %p617;
	bra.uni 	$L__BB3_708;
$L__BB3_707:
	mov.f32 	%f1271, 0f00000000;
	mul.rn.f32 	%f1378, %f373, %f1271;
	mov.b32 	%r1509, 0;
$L__BB3_708:
	setp.ltu.f32 	%p618, %f389, 0f47CE4780;
	add.s32 	%r1410, %r1509, 1;
	mul.rn.f32 	%f1272, %f1378, %f1378;
	and.b32  	%r1411, %r1509, 1;
	setp.eq.b32 	%p619, %r1411, 1;
	selp.f32 	%f1273, %f1378, 0f3F800000, %p619;
	fma.rn.f32 	%f1274, %f1272, %f1273, 0f00000000;
	fma.rn.f32 	%f1275, %f1272, 0f37CBAC00, 0fBAB607ED;
	selp.f32 	%f1276, 0fB94D4153, %f1275, %p619;
	selp.f32 	%f1277, 0f3C0885E4, 0f3D2AAABB, %p619;
	fma.rn.f32 	%f1278, %f1276, %f1272, %f1277;
	selp.f32 	%f1279, 0fBE2AAAA8, 0fBEFFFFFF, %p619;
	fma.rn.f32 	%f1280, %f1278, %f1272, %f1279;
	fma.rn.f32 	%f1281, %f1280, %f1274, %f1273;
	and.b32  	%r1412, %r1410, 2;
	setp.eq.s32 	%p620, %r1412, 0;
	mov.f32 	%f1282, 0f00000000;
	sub.f32 	%f1283, %f1282, %f1281;
	selp.f32 	%f393, %f1281, %f1283, %p620;
	@%p618 bra 	$L__BB3_716;
	setp.eq.f32 	%p621, %f389, 0f7F800000;
	@%p621 bra 	$L__BB3_715;
	mov.b32 	%r432, %f373;
	shl.b32 	%r1414, %r432, 8;
	or.b32  	%r433, %r1414, -2147483648;
	mov.b64 	%rd668, 0;
	mov.b32 	%r1510, 0;
	mov.u64 	%rd666, __cudart_i2opi_f;
	mov.u64 	%rd667, %rd1;
$L__BB3_711:
	.pragma "nounroll";
	ld.global.nc.u32 	%r1415, [%rd666];
	mad.wide.u32 	%rd627, %r1415, %r433, %rd668;
	shr.u64 	%rd668, %rd627, 32;
	st.local.u32 	[%rd667], %rd627;
	add.s32 	%r1510, %r1510, 1;
	add.s64 	%rd667, %rd667, 4;
	add.s64 	%rd666, %rd666, 4;
	setp.ne.s32 	%p622, %r1510, 6;
	@%p622 bra 	$L__BB3_711;
	shr.u32 	%r1416, %r432, 23;
	st.local.u32 	[%rd1+24], %rd668;
	and.b32  	%r436, %r1416, 31;
	and.b32  	%r1417, %r1416, 224;
	add.s32 	%r1418, %r1417, -128;
	shr.u32 	%r1419, %r1418, 5;
	mul.wide.u32 	%rd628, %r1419, 4;
	sub.s64 	%rd114, %rd1, %rd628;
	ld.local.u32 	%r1511, [%rd114+24];
	ld.local.u32 	%r1512, [%rd114+20];
	setp.eq.s32 	%p623, %r436, 0;
	@%p623 bra 	$L__BB3_714;
	shf.l.wrap.b32 	%r1511, %r1512, %r1511, %r436;
	ld.local.u32 	%r1420, [%rd114+16];
	shf.l.wrap.b32 	%r1512, %r1420, %r1512, %r436;
$L__BB3_714:
	shr.u32 	%r1421, %r1511, 30;
	shf.l.wrap.b32 	%r1422, %r1512, %r1511, 2;
	shl.b32 	%r1423, %r1512, 2;
	shr.u32 	%r1424, %r1422, 31;
	add.s32 	%r1425, %r1424, %r1421;
	neg.s32 	%r1426, %r1425;
	setp.lt.s32 	%p624, %r432, 0;
	selp.b32 	%r1513, %r1426, %r1425, %p624;
	xor.b32  	%r1427, %r1422, %r432;
	shr.s32 	%r1428, %r1422, 31;
	xor.b32  	%r1429, %r1428, %r1422;
	xor.b32  	%r1430, %r1428, %r1423;
	cvt.u64.u32 	%rd629, %r1429;
	shl.b64 	%rd630, %rd629, 32;
	cvt.u64.u32 	%rd631, %r1430;
	or.b64  	%rd632, %rd630, %rd631;
	cvt.rn.f64.s64 	%fd35, %rd632;
	mul.f64 	%fd36, %fd35, 0d3BF921FB54442D19;
	cvt.rn.f32.f64 	%f1284, %fd36;
	neg.f32 	%f1285, %f1284;
	setp.lt.s32 	%p625, %r1427, 0;
	selp.f32 	%f1379, %f1285, %f1284, %p625;
	bra.uni 	$L__BB3_716;
$L__BB3_715:
	mov.f32 	%f1286, 0f00000000;
	mul.rn.f32 	%f1379, %f373, %f1286;
	mov.b32 	%r1513, 0;
$L__BB3_716:
	mul.f32 	%f1287, %f387, 0f40400000;
	mul.rn.f32 	%f1288, %f1379, %f1379;
	and.b32  	%r1432, %r1513, 1;
	setp.eq.b32 	%p626, %r1432, 1;
	selp.f32 	%f1289, 0f3F800000, %f1379, %p626;
	fma.rn.f32 	%f1290, %f1288, %f1289, 0f00000000;
	fma.rn.f32 	%f1291, %f1288, 0f37CBAC00, 0fBAB607ED;
	selp.f32 	%f1292, %f1291, 0fB94D4153, %p626;
	selp.f32 	%f1293, 0f3D2AAABB, 0f3C0885E4, %p626;
	fma.rn.f32 	%f1294, %f1292, %f1288, %f1293;
	selp.f32 	%f1295, 0fBEFFFFFF, 0fBE2AAAA8, %p626;
	fma.rn.f32 	%f1296, %f1294, %f1288, %f1295;
	fma.rn.f32 	%f1297, %f1296, %f1290, %f1289;
	and.b32  	%r1433, %r1513, 2;
	setp.eq.s32 	%p627, %r1433, 0;
	mov.f32 	%f1298, 0f00000000;
	sub.f32 	%f1299, %f1298, %f1297;
	selp.f32 	%f1300, %f1297, %f1299, %p627;
	mul.f32 	%f1381, %f1287, %f1300;
	mul.f32 	%f1380, %f1287, %f393;
	mov.u32 	%r1514, %r401;
$L__BB3_717:
	st.global.f32 	[%rd3], %f1383;
	st.global.f32 	[%rd3+4], %f1382;
	st.global.f32 	[%rd3+8], %f1381;
	st.global.f32 	[%rd3+12], %f1380;
	st.global.u32 	[%rd3+16], %r1514;
	ret;

}


// ===== COMPILED SASS (sm_100) =====

	.target	sm_100

	.elftype	@"ET_EXEC"


//--------------------- .note.nv.tkinfo           --------------------------
	.section	.note.nv.tkinfo,"",@"SHT_NOTE"
	.sectionflags	@"SHF_NOTE_NV_TKINFO"
	.tkinfo
        /*0018*/ 	.word	0x00000002
        /*0030*/ 	.string	""
        /*0030*/ 	.string	"ptxas"
        /*0030*/ 	.string	"Cuda compilation tools, release 13.0, V13.0.88"
        /*0030*/ 	.string	"Build cuda_13.0.r13.0/compiler.36424714_0"
        /*0030*/ 	.string	"-arch sm_100 -m 64 "



//--------------------- .note.nv.cuinfo           --------------------------
	.section	.note.nv.cuinfo,"",@"SHT_NOTE"
	.sectionflags	@"SHF_NOTE_NV_CUINFO"
        /*0018*/ 	.short	0x0002
        /*001a*/ 	.short	0x0064
        /*001c*/ 	.short	0x0082
	.zero		2


//--------------------- .nv.info                  --------------------------
	.section	.nv.info,"",@"SHT_CUDA_INFO"
	.align	4


	//----- nvinfo : EIATTR_REGCOUNT
	.align		4
        /*0000*/ 	.byte	0x04, 0x2f
        /*0002*/ 	.short	(.L_15 - .L_14)
	.align		4
.L_14:
        /*0004*/ 	.word	index@(_Z18init_grid_negativev)
        /*0008*/ 	.word	0x0000000a


	//----- nvinfo : EIATTR_FRAME_SIZE
	.align		4
.L_15:
        /*000c*/ 	.byte	0x04, 0x11
        /*000e*/ 	.short	(.L_17 - .L_16)
	.align		4
.L_16:
        /*0010*/ 	.word	index@(_Z18init_grid_negativev)
        /*0014*/ 	.word	0x00000000


	//----- nvinfo : EIATTR_REGCOUNT
	.align		4
.L_17:
        /*0018*/ 	.byte	0x04, 0x2f
        /*001a*/ 	.short	(.L_19 - .L_18)
	.align		4
.L_18:
        /*001c*/ 	.word	index@(_Z16init_grid_centerv)
        /*0020*/ 	.word	0x00000014


	//----- nvinfo : EIATTR_FRAME_SIZE
	.align		4
.L_19:
        /*0024*/ 	.byte	0x04, 0x11
        /*0026*/ 	.short	(.L_21 - .L_20)
	.align		4
.L_20:
        /*0028*/ 	.word	index@(_Z16init_grid_centerv)
        /*002c*/ 	.word	0x00000000


	//----- nvinfo : EIATTR_REGCOUNT
	.align		4
.L_21:
        /*0030*/ 	.byte	0x04, 0x2f
        /*0032*/ 	.short	(.L_23 - .L_22)
	.align		4
.L_22:
        /*0034*/ 	.word	index@(_Z14init_particlesP8Particle)
        /*0038*/ 	.word	0x00000018


	//----- nvinfo : EIATTR_FRAME_SIZE
	.align		4
.L_23:
        /*003c*/ 	.byte	0x04, 0x11
        /*003e*/ 	.short	(.L_25 - .L_24)
	.align		4
.L_24:
        /*0040*/ 	.word	index@($__internal_1_$__cuda_sm3x_div_rn_noftz_f32_slowpath)
        /*0044*/ 	.word	0x00000020


	//----- nvinfo : EIATTR_FRAME_SIZE
	.align		4
.L_25:
        /*0048*/ 	.byte	0x04, 0x11
        /*004a*/ 	.short	(.L_27 - .L_26)
	.align		4
.L_26:
        /*004c*/ 	.word	index@(_Z14init_particlesP8Particle)
        /*0050*/ 	.word	0x00000020


	//----- nvinfo : EIATTR_REGCOUNT
	.align		4
.L_27:
        /*0054*/ 	.byte	0x04, 0x2f
        /*0056*/ 	.short	(.L_29 - .L_28)
	.align		4
.L_28:
        /*0058*/ 	.word	index@(_Z13particle_stepP8Particlei)
        /*005c*/ 	.word	0x00000028


	//----- nvinfo : EIATTR_FRAME_SIZE
	.align		4
.L_29:
        /*0060*/ 	.byte	0x04, 0x11
        /*0062*/ 	.short	(.L_31 - .L_30)
	.align		4
.L_30:
        /*0064*/ 	.word	index@($__internal_0_$__cuda_sm3x_div_rn_noftz_f32_slowpath)
        /*0068*/ 	.word	0x00000020


	//----- nvinfo : EIATTR_FRAME_SIZE
	.align		4
.L_31:
        /*006c*/ 	.byte	0x04, 0x11
        /*006e*/ 	.short	(.L_33 - .L_32)
	.align		4
.L_32:
        /*0070*/ 	.word	index@(_Z13particle_stepP8Particlei)
        /*0074*/ 	.word	0x00000020


	//----- nvinfo : EIATTR_MIN_STACK_SIZE
	.align		4
.L_33:
        /*0078*/ 	.byte	0x04, 0x12
        /*007a*/ 	.short	(.L_35 - .L_34)
	.align		4
.L_34:
        /*007c*/ 	.word	index@(_Z13particle_stepP8Particlei)
        /*0080*/ 	.word	0x00000020


	//----- nvinfo : EIATTR_MIN_STACK_SIZE
	.align		4
.L_35:
        /*0084*/ 	.byte	0x04, 0x12
        /*0086*/ 	.short	(.L_37 - .L_36)
	.align		4
.L_36:
        /*0088*/ 	.word	index@(_Z14init_particlesP8Particle)
        /*008c*/ 	.word	0x00000020


	//----- nvinfo : EIATTR_MIN_STACK_SIZE
	.align		4
.L_37:
        /*0090*/ 	.byte	0x04, 0x12
        /*0092*/ 	.short	(.L_39 - .L_38)
	.align		4
.L_38:
        /*0094*/ 	.word	index@(_Z16init_grid_centerv)
        /*0098*/ 	.word	0x00000000


	//----- nvinfo : EIATTR_MIN_STACK_SIZE
	.align		4
.L_39:
        /*009c*/ 	.byte	0x04, 0x12
        /*009e*/ 	.short	(.L_41 - .L_40)
	.align		4
.L_40:
        /*00a0*/ 	.word	index@(_Z18init_grid_negativev)
        /*00a4*/ 	.word	0x00000000
.L_41:


//--------------------- .nv.compat                --------------------------
	.section	.nv.compat,"",@"SHT_CUDA_COMPAT_INFO"
	.align	4
        /*0000*/ 	.byte	0x02, 0x09, 0x00, 0x00, 0x02, 0x02, 0x01, 0x00, 0x02, 0x05, 0x05, 0x00, 0x03, 0x07, 0x01, 0x01
        /*0010*/ 	.byte	0x02, 0x03, 0x00, 0x00, 0x02, 0x06, 0x01, 0x00, 0x04, 0x0b, 0x08, 0x00, 0x01, 0x00, 0x00, 0x00
        /*0020*/ 	.byte	0x00, 0x00, 0x00, 0x00


//--------------------- .nv.info._Z13particle_stepP8Particlei --------------------------
	.section	.nv.info._Z13particle_stepP8Particlei,"",@"SHT_CUDA_INFO"
	.sectionflags	@""
	.align	4


	//----- nvinfo : EIATTR_CUDA_API_VERSION
	.align		4
        /*0000*/ 	.byte	0x04, 0x37
        /*0002*/ 	.short	(.L_43 - .L_42)
.L_42:
        /*0004*/ 	.word	0x00000082


	//----- nvinfo : EIATTR_KPARAM_INFO
	.align		4
.L_43:
        /*0008*/ 	.byte	0x04, 0x17
        /*000a*/ 	.short	(.L_45 - .L_44)
.L_44:
        /*000c*/ 	.word	0x00000000
        /*0010*/ 	.short	0x0001
        /*0012*/ 	.short	0x0008
        /*0014*/ 	.byte	0x00, 0xf0, 0x11, 0x00


	//----- nvinfo : EIATTR_KPARAM_INFO
	.align		4
.L_45:
        /*0018*/ 	.byte	0x04, 0x17
        /*001a*/ 	.short	(.L_47 - .L_46)
.L_46:
        /*001c*/ 	.word	0x00000000
        /*0020*/ 	.short	0x0000
        /*0022*/ 	.short	0x0000
        /*0024*/ 	.byte	0x00, 0xf5, 0x21, 0x00


	//----- nvinfo : EIATTR_SPARSE_MMA_MASK
	.align		4
.L_47:
        /*0028*/ 	.byte	0x03, 0x50
        /*002a*/ 	.short	0x0000


	//----- nvinfo : EIATTR_MAXREG_COUNT
	.align		4
        /*002c*/ 	.byte	0x03, 0x1b
        /*002e*/ 	.short	0x00ff


	//----- nvinfo : EIATTR_MERCURY_ISA_VERSION
	.align		4
        /*0030*/ 	.byte	0x03, 0x5f
        /*0032*/ 	.short	0x0101


	//----- nvinfo : EIATTR_INT_WARP_WIDE_INSTR_OFFSETS
	.align		4
        /*0034*/ 	.byte	0x04, 0x31
        /*0036*/ 	.short	(.L_49 - .L_48)


	//   ....[0]....
.L_48:
        /*0038*/ 	.word	0x00003890


	//   ....[1]....
        /*003c*/ 	.word	0x000038a0


	//   ....[2]....
        /*0040*/ 	.word	0x000038c0


	//   ....[3]....
        /*0044*/ 	.word	0x000038d0


	//   ....[4]....
        /*0048*/ 	.word	0x000038f0


	//   ....[5]....
        /*004c*/ 	.word	0x00006ba0


	//   ....[6]....
        /*0050*/ 	.word	0x00006bb0


	//   ....[7]....
        /*0054*/ 	.word	0x00006bd0


	//   ....[8]....
        /*0058*/ 	.word	0x00006be0


	//   ....[9]....
        /*005c*/ 	.word	0x00006c00


	//   ....[10]....
        /*0060*/ 	.word	0x00009eb0


	//   ....[11]....
        /*0064*/ 	.word	0x00009ec0


	//   ....[12]....
        /*0068*/ 	.word	0x00009ee0


	//   ....[13]....
        /*006c*/ 	.word	0x00009ef0


	//   ....[14]....
        /*0070*/ 	.word	0x00009f10


	//   ....[15]....
        /*0074*/ 	.word	0x0000d280


	//   ....[16]....
        /*0078*/ 	.word	0x0000d290


	//   ....[17]....
        /*007c*/ 	.word	0x0000d2b0


	//   ....[18]....
        /*0080*/ 	.word	0x0000d2c0


	//   ....[19]....
        /*0084*/ 	.word	0x0000d2e0


	//   ....[20]....
        /*0088*/ 	.word	0x00010510


	//   ....[21]....
        /*008c*/ 	.word	0x00010520


	//   ....[22]....
        /*0090*/ 	.word	0x00010540


	//   ....[23]....
        /*0094*/ 	.word	0x00010550


	//   ....[24]....
        /*0098*/ 	.word	0x00010570


	//----- nvinfo : EIATTR_VRC_CTA_INIT_COUNT
	.align		4
.L_49:
        /*009c*/ 	.byte	0x02, 0x4a
	.zero		1
	.zero		1


	//----- nvinfo : EIATTR_EXIT_INSTR_OFFSETS
	.align		4
        /*00a0*/ 	.byte	0x04, 0x1c
        /*00a2*/ 	.short	(.L_51 - .L_50)


	//   ....[0]....
.L_50:
        /*00a4*/ 	.word	0x00011fd0


	//----- nvinfo : EIATTR_CRS_STACK_SIZE
	.align		4
.L_51:
        /*00a8*/ 	.byte	0x04, 0x1e
        /*00aa*/ 	.short	(.L_53 - .L_52)
.L_52:
        /*00ac*/ 	.word	0x00000000


	//----- nvinfo : EIATTR_CBANK_PARAM_SIZE
	.align		4
.L_53:
        /*00b0*/ 	.byte	0x03, 0x19
        /*00b2*/ 	.short	0x000c


	//----- nvinfo : EIATTR_PARAM_CBANK
	.align		4
        /*00b4*/ 	.byte	0x04, 0x0a
        /*00b6*/ 	.short	(.L_55 - .L_54)
	.align		4
.L_54:
        /*00b8*/ 	.word	index@(.nv.constant0._Z13particle_stepP8Particlei)
        /*00bc*/ 	.short	0x0380
        /*00be*/ 	.short	0x000c


	//----- nvinfo : EIATTR_SW_WAR
	.align		4
.L_55:
        /*00c0*/ 	.byte	0x04, 0x36
        /*00c2*/ 	.short	(.L_57 - .L_56)
.L_56:
        /*00c4*/ 	.word	0x00000008
.L_57:


//--------------------- .nv.info._Z14init_particlesP8Particle --------------------------
	.section	.nv.info._Z14init_particlesP8Particle,"",@"SHT_CUDA_INFO"
	.sectionflags	@""
	.align	4


	//----- nvinfo : EIATTR_CUDA_API_VERSION
	.align		4
        /*0000*/ 	.byte	0x04, 0x37
        /*0002*/ 	.short	(.L_59 - .L_58)
.L_58:
        /*0004*/ 	.word	0x00000082


	//----- nvinfo : EIATTR_KPARAM_INFO
	.align		4
.L_59:
        /*0008*/ 	.byte	0x04, 0x17
        /*000a*/ 	.short	(.L_61 - .L_60)
.L_60:
        /*000c*/ 	.word	0x00000000
        /*0010*/ 	.short	0x0000
        /*0012*/ 	.short	0x0000
        /*0014*/ 	.byte	0x00, 0xf5, 0x21, 0x00


	//----- nvinfo : EIATTR_SPARSE_MMA_MASK
	.align		4
.L_61:
        /*0018*/ 	.byte	0x03, 0x50
        /*001a*/ 	.short	0x0000


	//----- nvinfo : EIATTR_MAXREG_COUNT
	.align		4
        /*001c*/ 	.byte	0x03, 0x1b
        /*001e*/ 	.short	0x00ff


	//----- nvinfo : EIATTR_MERCURY_ISA_VERSION
	.align		4
        /*0020*/ 	.byte	0x03, 0x5f
        /*0022*/ 	.short	0x0101


	//----- nvinfo : EIATTR_VRC_CTA_INIT_COUNT
	.align		4
        /*0024*/ 	.byte	0x02, 0x4a
	.zero		1
	.zero		1


	//----- nvinfo : EIATTR_EXIT_INSTR_OFFSETS
	.align		4
        /*0028*/ 	.byte	0x04, 0x1c
        /*002a*/ 	.short	(.L_63 - .L_62)


	//   ....[0]....
.L_62:
        /*002c*/ 	.word	0x00001a30


	//----- nvinfo : EIATTR_CRS_STACK_SIZE
	.align		4
.L_63:
        /*0030*/ 	.byte	0x04, 0x1e
        /*0032*/ 	.short	(.L_65 - .L_64)
.L_64:
        /*0034*/ 	.word	0x00000000


	//----- nvinfo : EIATTR_CBANK_PARAM_SIZE
	.align		4
.L_65:
        /*0038*/ 	.byte	0x03, 0x19
        /*003a*/ 	.short	0x0008


	//----- nvinfo : EIATTR_PARAM_CBANK
	.align		4
        /*003c*/ 	.byte	0x04, 0x0a
        /*003e*/ 	.short	(.L_67 - .L_66)
	.align		4
.L_66:
        /*0040*/ 	.word	index@(.nv.constant0._Z14init_particlesP8Particle)
        /*0044*/ 	.short	0x0380
        /*0046*/ 	.short	0x0008


	//----- nvinfo : EIATTR_SW_WAR
	.align		4
.L_67:
        /*0048*/ 	.byte	0x04, 0x36
        /*004a*/ 	.short	(.L_69 - .L_68)
.L_68:
        /*004c*/ 	.word	0x00000008
.L_69:


//--------------------- .nv.info._Z16init_grid_centerv --------------------------
	.section	.nv.info._Z16init_grid_centerv,"",@"SHT_CUDA_INFO"
	.sectionflags	@""
	.align	4


	//----- nvinfo : EIATTR_CUDA_API_VERSION
	.align		4
        /*0000*/ 	.byte	0x04, 0x37
        /*0002*/ 	.short	(.L_71 - .L_70)
.L_70:
        /*0004*/ 	.word	0x00000082


	//----- nvinfo : EIATTR_SPARSE_MMA_MASK
	.align		4
.L_71:
        /*0008*/ 	.byte	0x03, 0x50
        /*000a*/ 	.short	0x0000


	//----- nvinfo : EIATTR_MAXREG_COUNT
	.align		4
        /*000c*/ 	.byte	0x03, 0x1b
        /*000e*/ 	.short	0x00ff


	//----- nvinfo : EIATTR_MERCURY_ISA_VERSION
	.align		4
        /*0010*/ 	.byte	0x03, 0x5f
        /*0012*/ 	.short	0x0101


	//----- nvinfo : EIATTR_VRC_CTA_INIT_COUNT
	.align		4
        /*0014*/ 	.byte	0x02, 0x4a
	.zero		1
	.zero		1


	//----- nvinfo : EIATTR_EXIT_INSTR_OFFSETS
	.align		4
        /*0018*/ 	.byte	0x04, 0x1c
        /*001a*/ 	.short	(.L_73 - .L_72)


	//   ....[0]....
.L_72:
        /*001c*/ 	.word	0x00000140


	//----- nvinfo : EIATTR_SW_WAR
	.align		4
.L_73:
        /*0020*/ 	.byte	0x04, 0x36
        /*0022*/ 	.short	(.L_75 - .L_74)
.L_74:
        /*0024*/ 	.word	0x00000008
.L_75:


//--------------------- .nv.info._Z18init_grid_negativev --------------------------
	.section	.nv.info._Z18init_grid_negativev,"",@"SHT_CUDA_INFO"
	.sectionflags	@""
	.align	4


	//----- nvinfo : EIATTR_CUDA_API_VERSION
	.align		4
        /*0000*/ 	.byte	0x04, 0x37
        /*0002*/ 	.short	(.L_77 - .L_76)
.L_76:
        /*0004*/ 	.word	0x00000082


	//----- nvinfo : EIATTR_SPARSE_MMA_MASK
	.align		4
.L_77:
        /*0008*/ 	.byte	0x03, 0x50
        /*000a*/ 	.short	0x0000


	//----- nvinfo : EIATTR_MAXREG_COUNT
	.align		4
        /*000c*/ 	.byte	0x03, 0x1b
        /*000e*/ 	.short	0x00ff


	//----- nvinfo : EIATTR_MERCURY_ISA_VERSION
	.align		4
        /*0010*/ 	.byte	0x03, 0x5f
        /*0012*/ 	.short	0x0101


	//----- nvinfo : EIATTR_VRC_CTA_INIT_COUNT
	.align		4
        /*0014*/ 	.byte	0x02, 0x4a
	.zero		1
	.zero		1


	//----- nvinfo : EIATTR_EXIT_INSTR_OFFSETS
	.align		4
        /*0018*/ 	.byte	0x04, 0x1c
        /*001a*/ 	.short	(.L_79 - .L_78)


	//   ....[0]....
.L_78:
        /*001c*/ 	.word	0x000000f0


	//----- nvinfo : EIATTR_SW_WAR
	.align		4
.L_79:
        /*0020*/ 	.byte	0x04, 0x36
        /*0022*/ 	.short	(.L_81 - .L_80)
.L_80:
        /*0024*/ 	.word	0x00000008
.L_81:


//--------------------- .nv.callgraph             --------------------------
	.section	.nv.callgraph,"",@"SHT_CUDA_CALLGRAPH"
	.align	4
	.sectionentsize	8
	.align		4
        /*0000*/ 	.word	0x00000000
	.align		4
        /*0004*/ 	.word	0xffffffff
	.align		4
        /*0008*/ 	.word	0x00000000
	.align		4
        /*000c*/ 	.word	0xfffffffe
	.align		4
        /*0010*/ 	.word	0x00000000
	.align		4
        /*0014*/ 	.word	0xfffffffd
	.align		4
        /*0018*/ 	.word	0x00000000
	.align		4
        /*001c*/ 	.word	0xfffffffc


//--------------------- .nv.constant4             --------------------------
	.section	.nv.constant4,"a",@progbits
	.align	8
	.align		8
.nv.constant4:
        /*0000*/ 	.dword	grid
	.align		8
        /*0008*/ 	.dword	border_left
	.align		8
        /*0010*/ 	.dword	border_right
	.align		8
        /*0018*/ 	.dword	border_top
	.align		8
        /*0020*/ 	.dword	border_bottom
	.align		8
        /*0028*/ 	.dword	smallest_distance_to_center
	.align		8
        /*0030*/ 	.dword	total_static_particles
	.align		8
        /*0038*/ 	.dword	weight_center_x
	.align		8
        /*0040*/ 	.dword	weight_center_y
	.align		8
        /*0048*/ 	.dword	debug
	.align		8
        /*0050*/ 	.dword	debug_array
	.align		8
        /*0058*/ 	.dword	__cudart_i2opi_f


//--------------------- .nv.constant3             --------------------------
	.section	.nv.constant3,"a",@progbits
	.align	8
.nv.constant3:
	.type		circle_indices,@object
	.size		circle_indices,(circle_indices_length - circle_indices)
circle_indices:
	.zero		8
	.type		circle_indices_length,@object
	.size		circle_indices_length,(.L_2 - circle_indices_length)
circle_indices_length:
	.zero		4
.L_2:


//--------------------- .text._Z13particle_stepP8Particlei --------------------------
	.section	.text._Z13particle_stepP8Particlei,"ax",@progbits
	.align	128
        .global         _Z13particle_stepP8Particlei
        .type           _Z13particle_stepP8Particlei,@function
        .size           _Z13particle_stepP8Particlei,(.L_x_564 - _Z13particle_stepP8Particlei)
        .other          _Z13particle_stepP8Particlei,@"STO_CUDA_ENTRY STV_DEFAULT"
_Z13particle_stepP8Particlei:
.text._Z13particle_stepP8Particlei:
[----:B------:R-:W0:Y:S01]  /*0000*/  LDC R1, c[0x0][0x37c] ;  /* 0x0000df00ff017b82 */ /* 0x000e220000000800 */
[----:B------:R-:W1:Y:S07]  /*0010*/  S2R R0, SR_TID.X ;  /* 0x0000000000007919 */ /* 0x000e6e0000002100 */
[----:B------:R-:W1:Y:S01]  /*0020*/  S2UR UR4, SR_CTAID.X ;  /* 0x00000000000479c3 */ /* 0x000e620000002500 */
[----:B------:R-:W2:Y:S01]  /*0030*/  LDCU.64 UR6, c[0x0][0x358] ;  /* 0x00006b00ff0677ac */ /* 0x000ea20008000a00 */
[----:B0-----:R-:W-:-:S06]  /*0040*/  VIADD R1, R1, 0xffffffe0 ;  /* 0xffffffe001017836 */ /* 0x001fcc0000000000 */
[----:B------:R-:W1:Y:S08]  /*0050*/  LDC R3, c[0x0][0x360] ;  /* 0x0000d800ff037b82 */ /* 0x000e700000000800 */
[----:B------:R-:W0:Y:S01]  /*0060*/  LDC.64 R18, c[0x0][0x380] ;  /* 0x0000e000ff127b82 */ /* 0x000e220000000a00 */
[----:B-1----:R-:W-:-:S04]  /*0070*/  IMAD R3, R3, UR4, R0 ;  /* 0x0000000403037c24 */ /* 0x002fc8000f8e0200 */
[----:B0-----:R-:W-:-:S05]  /*0080*/  IMAD.WIDE R18, R3, 0x14, R18 ;  /* 0x0000001403127825 */ /* 0x001fca00078e0212 */
[----:B--2---:R-:W2:Y:S04]  /*0090*/  LDG.E R5, desc[UR6][R18.64+0x10] ;  /* 0x0000100612057981 */ /* 0x004ea8000c1e1900 */
[----:B------:R0:W5:Y:S04]  /*00a0*/  LDG.E R6, desc[UR6][R18.64] ;  /* 0x0000000612067981 */ /* 0x000168000c1e1900 */
[----:B------:R0:W5:Y:S01]  /*00b0*/  LDG.E R7, desc[UR6][R18.64+0x4] ;  /* 0x0000040612077981 */ /* 0x000162000c1e1900 */
[----:B------:R-:W-:Y:S02]  /*00c0*/  HFMA2 R4, -RZ, RZ, 14.1875, -0.0015869140625 ;  /* 0x4b189680ff047431 */ /* 0x000fe400000001ff */
[----:B------:R-:W-:Y:S01]  /*00d0*/  IMAD.MOV.U32 R9, RZ, RZ, 0x33d6bf95 ;  /* 0x33d6bf95ff097424 */ /* 0x000fe200078e00ff */
[----:B------:R-:W-:Y:S03]  /*00e0*/  BSSY.RECONVERGENT B0, `(.L_x_0) ;  /* 0x0000017000007945 */ /* 0x000fe60003800200 */
[----:B------:R-:W-:-:S04]  /*00f0*/  FFMA R2, R9, -R4, 1 ;  /* 0x3f80000009027423 */ /* 0x000fc80000000804 */
[----:B------:R-:W-:Y:S01]  /*0100*/  FFMA R2, R2, R9, 1.0000000116860974231e-07 ;  /* 0x33d6bf9502027423 */ /* 0x000fe20000000009 */
[----:B--2---:R-:W-:-:S05]  /*0110*/  VIADD R0, R5, 0x4ef34d9f ;  /* 0x4ef34d9f05007836 */ /* 0x004fca0000000000 */
[----:B------:R-:W-:-:S04]  /*0120*/  SHF.R.U32.HI R3, RZ, 0x10, R0 ;  /* 0x00000010ff037819 */ /* 0x000fc80000011600 */
[----:B------:R-:W-:-:S05]  /*0130*/  LOP3.LUT R3, R3, R0, RZ, 0x3c, !PT ;  /* 0x0000000003037212 */ /* 0x000fca00078e3cff */
[----:B------:R-:W-:-:S05]  /*0140*/  IMAD R3, R3, 0x4ef34d9f, RZ ;  /* 0x4ef34d9f03037824 */ /* 0x000fca00078e02ff */
[----:B------:R-:W-:-:S04]  /*0150*/  SHF.R.U32.HI R0, RZ, 0x10, R3 ;  /* 0x00000010ff007819 */ /* 0x000fc80000011603 */
[----:B------:R-:W-:-:S05]  /*0160*/  LOP3.LUT R0, R0, R3, RZ, 0x3c, !PT ;  /* 0x0000000300007212 */ /* 0x000fca00078e3cff */
[----:B------:R-:W-:-:S05]  /*0170*/  IMAD R0, R0, 0x4ef34d9f, RZ ;  /* 0x4ef34d9f00007824 */ /* 0x000fca00078e02ff */
[----:B------:R-:W-:-:S04]  /*0180*/  SHF.R.U32.HI R25, RZ, 0x10, R0 ;  /* 0x00000010ff197819 */ /* 0x000fc80000011600 */
[----:B------:R-:W-:-:S05]  /*0190*/  LOP3.LUT R25, R25, R0, RZ, 0x3c, !PT ;  /* 0x0000000019197212 */ /* 0x000fca00078e3cff */
[----:B------:R-:W-:-:S05]  /*01a0*/  IMAD.HI.U32 R0, R25, 0x6b5fca6b, RZ ;  /* 0x6b5fca6b19007827 */ /* 0x000fca00078e00ff */
[----:B------:R-:W-:-:S05]  /*01b0*/  SHF.R.U32.HI R0, RZ, 0x16, R0 ;  /* 0x00000016ff007819 */ /* 0x000fca0000011600 */
[----:B------:R-:W-:-:S05]  /*01c0*/  IMAD R0, R0, -0x989680, R25 ;  /* 0xff67698000007824 */ /* 0x000fca00078e0219 */
[----:B------:R-:W-:-:S04]  /*01d0*/  I2FP.F32.U32 R3, R0 ;  /* 0x0000000000037245 */ /* 0x000fc80000201000 */
[----:B------:R-:W1:Y:S01]  /*01e0*/  FCHK P0, R3, 10000000 ;  /* 0x4b18968003007902 */ /* 0x000e620000000000 */
[----:B------:R-:W-:-:S04]  /*01f0*/  FFMA R0, R3, R2, RZ ;  /* 0x0000000203007223 */ /* 0x000fc800000000ff */
[----:B------:R-:W-:-:S04]  /*0200*/  FFMA R9, R0, -10000000, R3 ;  /* 0xcb18968000097823 */ /* 0x000fc80000000003 */
[----:B------:R-:W-:Y:S01]  /*0210*/  FFMA R0, R2, R9, R0 ;  /* 0x0000000902007223 */ /* 0x000fe20000000000 */
[----:B01----:R-:W-:Y:S06]  /*0220*/  @!P0 BRA `(.L_x_1) ;  /* 0x0000000000088947 */ /* 0x003fec0003800000 */
[----:B------:R-:W-:-:S07]  /*0230*/  MOV R2, 0x250 ;  /* 0x0000025000027802 */ /* 0x000fce0000000f00 */
[----:B-----5:R-:W-:Y:S05]  /*0240*/  CALL.REL.NOINC `($__internal_0_$__cuda_sm3x_div_rn_noftz_f32_slowpath) ;  /* 0x0000011c00647944 */ /* 0x020fea0003c00000 */
.L_x_1:
[----:B------:R-:W-:Y:S05]  /*0250*/  BSYNC.RECONVERGENT B0 ;  /* 0x0000000000007941 */ /* 0x000fea0003800200 */
.L_x_0:
[C---:B------:R-:W-:Y:S01]  /*0260*/  FSETP.GEU.AND P0, PT, |R0|.reuse, 1, PT ;  /* 0x3f8000000000780b */ /* 0x040fe20003f0e200 */
[----:B------:R-:W-:Y:S01]  /*0270*/  BSSY.RECONVERGENT B0, `(.L_x_2) ;  /* 0x0000033000007945 */ /* 0x000fe20003800200 */
[----:B------:R-:W-:-:S11]  /*0280*/  FADD R0, |R0|, -RZ ;  /* 0x800000ff00007221 */ /* 0x000fd60000000200 */
[----:B------:R-:W-:Y:S05]  /*0290*/  @!P0 BRA `(.L_x_3) ;  /* 0x0000000000c08947 */ /* 0x000fea0003800000 */
[----:B------:R-:W-:-:S13]  /*02a0*/  FSETP.GTU.AND P0, PT, R0, 8388608, PT ;  /* 0x4b0000000000780b */ /* 0x000fda0003f0c000 */
[----:B------:R-:W-:Y:S05]  /*02b0*/  @P0 BRA `(.L_x_4) ;  /* 0x0000000000540947 */ /* 0x000fea0003800000 */
[----:B------:R-:W0:Y:S01]  /*02c0*/  FRND.TRUNC R3, R0 ;  /* 0x0000000000037307 */ /* 0x000e22000020d000 */
[----:B------:R-:W-:Y:S01]  /*02d0*/  BSSY.RECONVERGENT B1, `(.L_x_5) ;  /* 0x0000011000017945 */ /* 0x000fe20003800200 */
[----:B0-----:R-:W-:-:S05]  /*02e0*/  FADD R2, R0, -R3 ;  /* 0x8000000300027221 */ /* 0x001fca0000000000 */
[----:B------:R-:W-:-:S13]  /*02f0*/  ISETP.GE.U32.AND P0, PT, R2, 0x3f800000, PT ;  /* 0x3f8000000200780c */ /* 0x000fda0003f06070 */
[----:B------:R-:W-:Y:S05]  /*0300*/  @!P0 BRA `(.L_x_6) ;  /* 0x0000000000348947 */ /* 0x000fea0003800000 */
[----:B------:R-:W-:-:S04]  /*0310*/  ISETP.GE.U32.AND P0, PT, R2, -0x7fffffff, PT ;  /* 0x800000010200780c */ /* 0x000fc80003f06070 */
[----:B------:R-:W-:-:S09]  /*0320*/  FSETP.GEU.OR P1, PT, R2, -1, !P0 ;  /* 0xbf8000000200780b */ /* 0x000fd2000472e400 */
[----:B------:R-:W-:-:S04]  /*0330*/  @P0 FADD R8, R3, -1 ;  /* 0xbf80000003080421 */ /* 0x000fc80000000000 */
[----:B------:R-:W-:-:S04]  /*0340*/  @!P1 FADD R8, R8, -1 ;  /* 0xbf80000008089421 */ /* 0x000fc80000000000 */
[----:B------:R-:W-:Y:S01]  /*0350*/  @P0 IMAD.MOV.U32 R3, RZ, RZ, R8 ;  /* 0x000000ffff030224 */ /* 0x000fe200078e0008 */
[----:B------:R-:W-:Y:S06]  /*0360*/  @P0 BRA `(.L_x_6) ;  /* 0x00000000001c0947 */ /* 0x000fec0003800000 */
[----:B------:R-:W-:Y:S01]  /*0370*/  FSETP.GE.AND P0, PT, R2, 2, PT ;  /* 0x400000000200780b */ /* 0x000fe20003f06000 */
[----:B------:R-:W-:-:S12]  /*0380*/  FADD R3, R3, 1 ;  /* 0x3f80000003037421 */ /* 0x000fd80000000000 */
[----:B------:R-:W-:-:S05]  /*0390*/  @P0 FADD R2, R2, -3 ;  /* 0xc040000002020421 */ /* 0x000fca0000000000 */
[----:B------:R-:W-:Y:S01]  /*03a0*/  FSETP.GE.AND P1, PT, R2, RZ, P0 ;  /* 0x000000ff0200720b */ /* 0x000fe20000726000 */
[----:B------:R-:W-:-:S12]  /*03b0*/  @P0 FADD R2, R3, 1 ;  /* 0x3f80000003020421 */ /* 0x000fd80000000000 */
[----:B------:R-:W-:-:S04]  /*03c0*/  @P1 FADD R2, R2, 1 ;  /* 0x3f80000002021421 */ /* 0x000fc80000000000 */
[----:B------:R-:W-:-:S07]  /*03d0*/  @P0 IMAD.MOV.U32 R3, RZ, RZ, R2 ;  /* 0x000000ffff030224 */ /* 0x000fce00078e0002 */
.L_x_6:
[----:B------:R-:W-:Y:S05]  /*03e0*/  BSYNC.RECONVERGENT B1 ;  /* 0x0000000000017941 */ /* 0x000fea0003800200 */
.L_x_5:
[----:B------:R-:W-:Y:S01]  /*03f0*/  FADD R0, R0, -R3 ;  /* 0x8000000300007221 */ /* 0x000fe20000000000 */
[----:B------:R-:W-:Y:S06]  /*0400*/  BRA `(.L_x_3) ;  /* 0x0000000000647947 */ /* 0x000fec0003800000 */
.L_x_4:
[C---:B------:R-:W-:Y:S01]  /*0410*/  LOP3.LUT R2, R0.reuse, 0xff800000, RZ, 0xc0, !PT ;  /* 0xff80000000027812 */ /* 0x040fe200078ec0ff */
[----:B------:R-:W-:Y:S01]  /*0420*/  BSSY.RECONVERGENT B1, `(.L_x_7) ;  /* 0x0000015000017945 */ /* 0x000fe20003800200 */
[----:B------:R-:W-:Y:S02]  /*0430*/  ISETP.GT.U32.AND P0, PT, R0, 0x7f7fffff, PT ;  /* 0x7f7fffff0000780c */ /* 0x000fe40003f04070 */
[----:B------:R-:W-:Y:S01]  /*0440*/  MOV R10, 0x7fffffff ;  /* 0x7fffffff000a7802 */ /* 0x000fe20000000f00 */
[----:B------:R-:W-:Y:S01]  /*0450*/  VIADD R3, R2, 0xc0800000 ;  /* 0xc080000002037836 */ /* 0x000fe20000000000 */
[----:B------:R-:W-:Y:S02]  /*0460*/  LOP3.LUT R2, R0, 0x7fffff, RZ, 0xc0, !PT ;  /* 0x007fffff00027812 */ /* 0x000fe400078ec0ff */
[----:B------:R-:W-:Y:S02]  /*0470*/  FSEL R10, R10, 8388608, P0 ;  /* 0x4b0000000a0a7808 */ /* 0x000fe40000000000 */
[----:B------:R-:W-:-:S02]  /*0480*/  ISETP.NE.AND P1, PT, R3, RZ, PT ;  /* 0x000000ff0300720c */ /* 0x000fc40003f25270 */
[----:B------:R-:W-:-:S11]  /*0490*/  LOP3.LUT R2, R2, 0x3f800000, RZ, 0xfc, !PT ;  /* 0x3f80000002027812 */ /* 0x000fd600078efcff */
[----:B------:R-:W-:Y:S05]  /*04a0*/  @!P1 BRA `(.L_x_8) ;  /* 0x0000000000309947 */ /* 0x000fea0003800000 */
.L_x_9:
[----:B------:R-:W-:-:S05]  /*04b0*/  VIMNMX.U32 R0, PT, PT, R3, 0xb800000, PT ;  /* 0x0b80000003007848 */ /* 0x000fca0003fe0000 */
[----:B------:R-:W-:Y:S02]  /*04c0*/  IMAD.IADD R2, R0, 0x1, R2 ;  /* 0x0000000100027824 */ /* 0x000fe400078e0202 */
[----:B------:R-:W-:Y:S02]  /*04d0*/  IMAD.IADD R3, R3, 0x1, -R0 ;  /* 0x0000000103037824 */ /* 0x000fe400078e0a00 */
[----:B------:R-:W-:-:S03]  /*04e0*/  FADD R9, R2, -R2 ;  /* 0x8000000202097221 */ /* 0x000fc60000000000 */
[----:B------:R-:W-:Y:S01]  /*04f0*/  ISETP.NE.AND P1, PT, R3, RZ, PT ;  /* 0x000000ff0300720c */ /* 0x000fe20003f25270 */
[----:B------:R-:W-:-:S04]  /*0500*/  FADD R9, R2, R9 ;  /* 0x0000000902097221 */ /* 0x000fc80000000000 */
[----:B------:R-:W-:-:S04]  /*0510*/  FADD R8, R2, -R9 ;  /* 0x8000000902087221 */ /* 0x000fc80000000000 */
[----:B------:R-:W-:-:S04]  /*0520*/  FFMA.RZ R8, R8, 1, R9 ;  /* 0x3f80000008087823 */ /* 0x000fc8000000c009 */
[----:B------:R-:W0:Y:S02]  /*0530*/  FRND.TRUNC R9, R8 ;  /* 0x0000000800097307 */ /* 0x000e24000020d000 */
[----:B0-----:R-:W-:-:S05]  /*0540*/  FADD R2, R2, -R9 ;  /* 0x8000000902027221 */ /* 0x001fca0000000000 */
[----:B------:R-:W-:-:S13]  /*0550*/  ISETP.NE.AND P0, PT, R2, RZ, PT ;  /* 0x000000ff0200720c */ /* 0x000fda0003f05270 */
[----:B------:R-:W-:Y:S05]  /*0560*/  @P0 BRA P1, `(.L_x_9) ;  /* 0xfffffffc00d00947 */ /* 0x000fea000083ffff */
.L_x_8:
[----:B------:R-:W-:Y:S05]  /*0570*/  BSYNC.RECONVERGENT B1 ;  /* 0x0000000000017941 */ /* 0x000fea0003800200 */
.L_x_7:
[----:B------:R-:W-:-:S04]  /*0580*/  FMUL R3, R2, 1.1920928955078125e-07 ;  /* 0x3400000002037820 */ /* 0x000fc80000400000 */
[----:B------:R-:W-:-:S07]  /*0590*/  FMUL R0, R10, R3 ;  /* 0x000000030a007220 */ /* 0x000fce0000400000 */
.L_x_3:
[----:B------:R-:W-:Y:S05]  /*05a0*/  BSYNC.RECONVERGENT B0 ;  /* 0x0000000000007941 */ /* 0x000fea0003800200 */
.L_x_2:
[----:B------:R-:W-:Y:S01]  /*05b0*/  VIADD R5, R5, 0x4ef34da0 ;  /* 0x4ef34da005057836 */ /* 0x000fe20000000000 */
[CC--:B------:R-:W-:Y:S01]  /*05c0*/  FSETP.NAN.AND P0, PT, |R0|.reuse, |R0|.reuse, PT ;  /* 0x400000000000720b */ /* 0x0c0fe20003f08200 */
[----:B------:R-:W-:Y:S01]  /*05d0*/  UMOV UR4, 0x54442d18 ;  /* 0x54442d1800047882 */ /* 0x000fe20000000000 */
[----:B------:R-:W-:Y:S01]  /*05e0*/  UMOV UR5, 0x401921fb ;  /* 0x401921fb00057882 */ /* 0x000fe20000000000 */
[----:B------:R-:W-:Y:S01]  /*05f0*/  MOV R9, 0x33d6bf95 ;  /* 0x33d6bf9500097802 */ /* 0x000fe20000000f00 */
[----:B------:R-:W-:Y:S01]  /*0600*/  BSSY.RECONVERGENT B0, `(.L_x_10) ;  /* 0x000001a000007945 */ /* 0x000fe20003800200 */
[----:B------:R-:W-:Y:S02]  /*0610*/  SHF.R.U32.HI R2, RZ, 0x10, R5 ;  /* 0x00000010ff027819 */ /* 0x000fe40000011605 */
[----:B------:R-:W-:Y:S01]  /*0620*/  FSEL R0, R0, |R0|, P0 ;  /* 0x4000000000007208 */ /* 0x000fe20000000000 */
[----:B------:R-:W-:Y:S01]  /*0630*/  FFMA R10, R9, -R4, 1 ;  /* 0x3f800000090a7423 */ /* 0x000fe20000000804 */
[----:B------:R-:W-:-:S05]  /*0640*/  LOP3.LUT R2, R2, R5, RZ, 0x3c, !PT ;  /* 0x0000000502027212 */ /* 0x000fca00078e3cff */
[----:B------:R-:W-:-:S05]  /*0650*/  IMAD R2, R2, 0x4ef34d9f, RZ ;  /* 0x4ef34d9f02027824 */ /* 0x000fca00078e02ff */
[----:B------:R-:W-:-:S04]  /*0660*/  SHF.R.U32.HI R3, RZ, 0x10, R2 ;  /* 0x00000010ff037819 */ /* 0x000fc80000011602 */
[----:B------:R-:W-:-:S05]  /*0670*/  LOP3.LUT R3, R3, R2, RZ, 0x3c, !PT ;  /* 0x0000000203037212 */ /* 0x000fca00078e3cff */
[----:B------:R-:W-:Y:S02]  /*0680*/  IMAD R5, R3, 0x4ef34d9f, RZ ;  /* 0x4ef34d9f03057824 */ /* 0x000fe400078e02ff */
[----:B------:R0:W1:Y:S03]  /*0690*/  F2F.F64.F32 R2, R0 ;  /* 0x0000000000027310 */ /* 0x0000660000201800 */
[----:B------:R-:W-:-:S04]  /*06a0*/  SHF.R.U32.HI R8, RZ, 0x10, R5 ;  /* 0x00000010ff087819 */ /* 0x000fc80000011605 */
[----:B------:R-:W-:Y:S01]  /*06b0*/  LOP3.LUT R8, R8, R5, RZ, 0x3c, !PT ;  /* 0x0000000508087212 */ /* 0x000fe200078e3cff */
[----:B0-----:R-:W-:-:S04]  /*06c0*/  FFMA R0, R10, R9, 1.0000000116860974231e-07 ;  /* 0x33d6bf950a007423 */ /* 0x001fc80000000009 */
[----:B------:R-:W-:Y:S01]  /*06d0*/  IMAD.HI.U32 R5, R8, 0x6b5fca6b, RZ ;  /* 0x6b5fca6b08057827 */ /* 0x000fe200078e00ff */
[----:B-1----:R-:W-:-:S04]  /*06e0*/  DMUL R2, R2, UR4 ;  /* 0x0000000402027c28 */ /* 0x002fc80008000000 */
[----:B------:R-:W-:-:S05]  /*06f0*/  SHF.R.U32.HI R5, RZ, 0x16, R5 ;  /* 0x00000016ff057819 */ /* 0x000fca0000011605 */
[----:B------:R-:W-:Y:S02]  /*0700*/  IMAD R8, R5, -0x989680, R8 ;  /* 0xff67698005087824 */ /* 0x000fe400078e0208 */
[----:B------:R0:W1:Y:S03]  /*0710*/  F2F.F32.F64 R5, R2 ;  /* 0x0000000200057310 */ /* 0x0000660000301000 */
[----:B0-----:R-:W-:-:S05]  /*0720*/  I2FP.F32.U32 R3, R8 ;  /* 0x0000000800037245 */ /* 0x001fca0000201000 */
[----:B------:R-:W0:Y:S01]  /*0730*/  FCHK P0, R3, 10000000 ;  /* 0x4b18968003007902 */ /* 0x000e220000000000 */
[----:B------:R-:W-:-:S04]  /*0740*/  FFMA R8, R0, R3, RZ ;  /* 0x0000000300087223 */ /* 0x000fc800000000ff */
[----:B------:R-:W-:-:S04]  /*0750*/  FFMA R9, R8, -10000000, R3 ;  /* 0xcb18968008097823 */ /* 0x000fc80000000003 */
[----:B------:R-:W-:Y:S01]  /*0760*/  FFMA R0, R0, R9, R8 ;  /* 0x0000000900007223 */ /* 0x000fe20000000008 */
[----:B01----:R-:W-:Y:S06]  /*0770*/  @!P0 BRA `(.L_x_11) ;  /* 0x0000000000088947 */ /* 0x003fec0003800000 */
[----:B------:R-:W-:-:S07]  /*0780*/  MOV R2, 0x7a0 ;  /* 0x000007a000027802 */ /* 0x000fce0000000f00 */
[----:B-----5:R-:W-:Y:S05]  /*0790*/  CALL.REL.NOINC `($__internal_0_$__cuda_sm3x_div_rn_noftz_f32_slowpath) ;  /* 0x0000011800107944 */ /* 0x020fea0003c00000 */
.L_x_11:
[----:B------:R-:W-:Y:S05]  /*07a0*/  BSYNC.RECONVERGENT B0 ;  /* 0x0000000000007941 */ /* 0x000fea0003800200 */
.L_x_10:
        /* <DEDUP_REMOVED lines=24> */
.L_x_16:
[----:B------:R-:W-:Y:S05]  /*0930*/  BSYNC.RECONVERGENT B1 ;  /* 0x0000000000017941 */ /* 0x000fea0003800200 */
.L_x_15:
[----:B------:R-:W-:Y:S01]  /*0940*/  FADD R0, R0, -R3 ;  /* 0x8000000300007221 */ /* 0x000fe20000000000 */
[----:B------:R-:W-:Y:S06]  /*0950*/  BRA `(.L_x_13) ;  /* 0x0000000000647947 */ /* 0x000fec0003800000 */
.L_x_14:
        /* <DEDUP_REMOVED lines=10> */
.L_x_19:
        /* <DEDUP_REMOVED lines=12> */
.L_x_18:
[----:B------:R-:W-:Y:S05]  /*0ac0*/  BSYNC.RECONVERGENT B1 ;  /* 0x0000000000017941 */ /* 0x000fea0003800200 */
.L_x_17:
[----:B------:R-:W-:-:S04]  /*0ad0*/  FMUL R3, R2, 1.1920928955078125e-07 ;  /* 0x3400000002037820 */ /* 0x000fc80000400000 */
[----:B------:R-:W-:-:S07]  /*0ae0*/  FMUL R0, R10, R3 ;  /* 0x000000030a007220 */ /* 0x000fce0000400000 */
.L_x_13:
[----:B------:R-:W-:Y:S05]  /*0af0*/  BSYNC.RECONVERGENT B0 ;  /* 0x0000000000007941 */ /* 0x000fea0003800200 */
.L_x_12:
[C---:B------:R-:W-:Y:S01]  /*0b00*/  FMUL R2, R5.reuse, 0.63661974668502807617 ;  /* 0x3f22f98305027820 */ /* 0x040fe20000400000 */
[CC--:B------:R-:W-:Y:S01]  /*0b10*/  FSETP.NAN.AND P0, PT, |R0|.reuse, |R0|.reuse, PT ;  /* 0x400000000000720b */ /* 0x0c0fe20003f08200 */
[----:B------:R-:W-:Y:S03]  /*0b20*/  BSSY.RECONVERGENT B0, `(.L_x_20) ;  /* 0x0000043000007945 */ /* 0x000fe60003800200 */
[----:B------:R-:W-:Y:S01]  /*0b30*/  FSEL R35, R0, |R0|, P0 ;  /* 0x4000000000237208 */ /* 0x000fe20000000000 */
[----:B------:R-:W0:Y:S01]  /*0b40*/  F2I.NTZ R2, R2 ;  /* 0x0000000200027305 */ /* 0x000e220000203100 */
[----:B------:R-:W-:-:S03]  /*0b50*/  FSETP.GE.AND P0, PT, |R5|, 105615, PT ;  /* 0x47ce47800500780b */ /* 0x000fc60003f06200 */
[----:B------:R-:W-:Y:S01]  /*0b60*/  FMUL R35, R35, 3 ;  /* 0x4040000023237820 */ /* 0x000fe20000400000 */
[----:B0-----:R-:W-:Y:S01]  /*0b70*/  I2FP.F32.S32 R8, R2 ;  /* 0x0000000200087245 */ /* 0x001fe20000201400 */
[----:B------:R-:W-:-:S04]  /*0b80*/  IMAD.MOV.U32 R11, RZ, RZ, R2 ;  /* 0x000000ffff0b7224 */ /* 0x000fc800078e0002 */
[----:B------:R-:W-:-:S04]  /*0b90*/  FFMA R3, R8, -1.5707962512969970703, R5 ;  /* 0xbfc90fda08037823 */ /* 0x000fc80000000005 */
[----:B------:R-:W-:-:S04]  /*0ba0*/  FFMA R3, R8, -7.5497894158615963534e-08, R3 ;  /* 0xb3a2216808037823 */ /* 0x000fc80000000003 */
[----:B------:R-:W-:-:S05]  /*0bb0*/  FFMA R9, R8, -5.3903029534742383927e-15, R3 ;  /* 0xa7c234c508097823 */ /* 0x000fca0000000003 */
[----:B------:R-:W-:Y:S01]  /*0bc0*/  MOV R0, R9 ;  /* 0x0000000900007202 */ /* 0x000fe20000000f00 */
[----:B------:R-:W-:Y:S06]  /*0bd0*/  @!P0 BRA `(.L_x_21) ;  /* 0x0000000000dc8947 */ /* 0x000fec0003800000 */
[----:B------:R-:W-:-:S13]  /*0be0*/  FSETP.NEU.AND P0, PT, |R5|, +INF , PT ;  /* 0x7f8000000500780b */ /* 0x000fda0003f0d200 */
[----:B------:R-:W-:Y:S01]  /*0bf0*/  @!P0 FMUL R0, RZ, R5 ;  /* 0x00000005ff008220 */ /* 0x000fe20000400000 */
[----:B------:R-:W-:Y:S01]  /*0c00*/  @!P0 IMAD.MOV.U32 R2, RZ, RZ, RZ ;  /* 0x000000ffff028224 */ /* 0x000fe200078e00ff */
[----:B------:R-:W-:Y:S06]  /*0c10*/  @!P0 BRA `(.L_x_21) ;  /* 0x0000000000cc8947 */ /* 0x000fec0003800000 */
[----:B------:R-:W-:Y:S01]  /*0c20*/  IMAD.SHL.U32 R2, R5, 0x100, RZ ;  /* 0x0000010005027824 */ /* 0x000fe200078e00ff */
[----:B------:R-:W-:Y:S01]  /*0c30*/  MOV R0, R1 ;  /* 0x0000000100007202 */ /* 0x000fe20000000f00 */
[----:B------:R-:W-:Y:S01]  /*0c40*/  IMAD.MOV.U32 R10, RZ, RZ, RZ ;  /* 0x000000ffff0a7224 */ /* 0x000fe200078e00ff */
[----:B------:R-:W0:Y:S02]  /*0c50*/  LDCU.64 UR8, c[0x4][0x58] ;  /* 0x01000b00ff0877ac */ /* 0x000e240008000a00 */
[----:B------:R-:W-:Y:S01]  /*0c60*/  LOP3.LUT R17, R2, 0x80000000, RZ, 0xfc, !PT ;  /* 0x8000000002117812 */ /* 0x000fe200078efcff */
[----:B------:R-:W-:Y:S01]  /*0c70*/  UMOV UR5, URZ ;  /* 0x000000ff00057c82 */ /* 0x000fe20008000000 */
[----:B------:R-:W-:-:S05]  /*0c80*/  UMOV UR4, URZ ;  /* 0x000000ff00047c82 */ /* 0x000fca0008000000 */
.L_x_22:
[----:B0-----:R-:W-:Y:S02]  /*0c90*/  IMAD.U32 R12, RZ, RZ, UR8 ;  /* 0x00000008ff0c7e24 */ /* 0x001fe4000f8e00ff */
[----:B------:R-:W-:-:S05]  /*0ca0*/  IMAD.U32 R13, RZ, RZ, UR9 ;  /* 0x00000009ff0d7e24 */ /* 0x000fca000f8e00ff */
[----:B------:R-:W2:Y:S01]  /*0cb0*/  LDG.E.CONSTANT R2, desc[UR6][R12.64] ;  /* 0x000000060c027981 */ /* 0x000ea2000c1e9900 */
[----:B------:R-:W-:Y:S02]  /*0cc0*/  UIADD3 UR8, UP0, UPT, UR8, 0x4, URZ ;  /* 0x0000000408087890 */ /* 0x000fe4000ff1e0ff */
[----:B------:R-:W-:Y:S02]  /*0cd0*/  UIADD3 UR4, UPT, UPT, UR4, 0x1, URZ ;  /* 0x0000000104047890 */ /* 0x000fe4000fffe0ff */
[----:B------:R-:W-:Y:S02]  /*0ce0*/  UIADD3.X UR9, UPT, UPT, URZ, UR9, URZ, UP0, !UPT ;  /* 0x00000009ff097290 */ /* 0x000fe400087fe4ff */
[----:B------:R-:W-:Y:S01]  /*0cf0*/  UISETP.NE.AND UP0, UPT, UR4, 0x6, UPT ;  /* 0x000000060400788c */ /* 0x000fe2000bf05270 */
[----:B--2---:R-:W-:-:S03]  /*0d00*/  IMAD.WIDE.U32 R2, R2, R17, RZ ;  /* 0x0000001102027225 */ /* 0x004fc600078e00ff */
[----:B------:R-:W-:-:S04]  /*0d10*/  IADD3 R15, P0, PT, R2, R10, RZ ;  /* 0x0000000a020f7210 */ /* 0x000fc80007f1e0ff */
[----:B------:R-:W-:Y:S01]  /*0d20*/  IADD3.X R10, PT, PT, R3, UR5, RZ, P0, !PT ;  /* 0x00000005030a7c10 */ /* 0x000fe200087fe4ff */
[----:B------:R0:W-:Y:S02]  /*0d30*/  STL [R0], R15 ;  /* 0x0000000f00007387 */ /* 0x0001e40000100800 */
[----:B0-----:R-:W-:Y:S01]  /*0d40*/  VIADD R0, R0, 0x4 ;  /* 0x0000000400007836 */ /* 0x001fe20000000000 */
[----:B------:R-:W-:Y:S06]  /*0d50*/  BRA.U UP0, `(.L_x_22) ;  /* 0xfffffffd00cc7547 */ /* 0x000fec000b83ffff */
[----:B------:R-:W-:Y:S01]  /*0d60*/  SHF.R.U32.HI R8, RZ, 0x17, R5 ;  /* 0x00000017ff087819 */ /* 0x000fe20000011605 */
[----:B------:R0:W-:Y:S03]  /*0d70*/  STL [R1+0x18], R10 ;  /* 0x0000180a01007387 */ /* 0x0001e60000100800 */
[C---:B------:R-:W-:Y:S02]  /*0d80*/  LOP3.LUT R0, R8.reuse, 0xe0, RZ, 0xc0, !PT ;  /* 0x000000e008007812 */ /* 0x040fe400078ec0ff */
[----:B------:R-:W-:Y:S02]  /*0d90*/  LOP3.LUT P0, RZ, R8, 0x1f, RZ, 0xc0, !PT ;  /* 0x0000001f08ff7812 */ /* 0x000fe4000780c0ff */
[----:B------:R-:W-:-:S04]  /*0da0*/  IADD3 R0, PT, PT, R0, -0x80, RZ ;  /* 0xffffff8000007810 */ /* 0x000fc80007ffe0ff */
[----:B------:R-:W-:-:S05]  /*0db0*/  SHF.R.U32.HI R0, RZ, 0x5, R0 ;  /* 0x00000005ff007819 */ /* 0x000fca0000011600 */
[----:B------:R-:W-:-:S05]  /*0dc0*/  IMAD R14, R0, -0x4, R1 ;  /* 0xfffffffc000e7824 */ /* 0x000fca00078e0201 */
[----:B------:R-:W2:Y:S04]  /*0dd0*/  LDL R0, [R14+0x18] ;  /* 0x000018000e007983 */ /* 0x000ea80000100800 */
[----:B------:R-:W2:Y:S04]  /*0de0*/  LDL R3, [R14+0x14] ;  /* 0x000014000e037983 */ /* 0x000ea80000100800 */
[----:B------:R-:W3:Y:S01]  /*0df0*/  @P0 LDL R2, [R14+0x10] ;  /* 0x000010000e020983 */ /* 0x000ee20000100800 */
[----:B------:R-:W-:Y:S01]  /*0e00*/  LOP3.LUT R8, R8, 0x1f, RZ, 0xc0, !PT ;  /* 0x0000001f08087812 */ /* 0x000fe200078ec0ff */
[----:B------:R-:W-:Y:S01]  /*0e10*/  UMOV UR4, 0x54442d19 ;  /* 0x54442d1900047882 */ /* 0x000fe20000000000 */
[----:B------:R-:W-:-:S02]  /*0e20*/  UMOV UR5, 0x3bf921fb ;  /* 0x3bf921fb00057882 */ /* 0x000fc40000000000 */
[-C--:B--2---:R-:W-:Y:S02]  /*0e30*/  @P0 SHF.L.W.U32.HI R0, R3, R8.reuse, R0 ;  /* 0x0000000803000219 */ /* 0x084fe40000010e00 */
[----:B---3--:R-:W-:Y:S02]  /*0e40*/  @P0 SHF.L.W.U32.HI R3, R2, R8, R3 ;  /* 0x0000000802030219 */ /* 0x008fe40000010e03 */
[----:B------:R-:W-:Y:S02]  /*0e50*/  ISETP.GE.AND P0, PT, R5, RZ, PT ;  /* 0x000000ff0500720c */ /* 0x000fe40003f06270 */
[C---:B------:R-:W-:Y:S01]  /*0e60*/  SHF.L.W.U32.HI R2, R3.reuse, 0x2, R0 ;  /* 0x0000000203027819 */ /* 0x040fe20000010e00 */
[----:B------:R-:W-:-:S03]  /*0e70*/  IMAD.SHL.U32 R3, R3, 0x4, RZ ;  /* 0x0000000403037824 */ /* 0x000fc600078e00ff */
[----:B------:R-:W-:-:S04]  /*0e80*/  SHF.R.S32.HI R8, RZ, 0x1f, R2 ;  /* 0x0000001fff087819 */ /* 0x000fc80000011402 */
[C---:B------:R-:W-:Y:S02]  /*0e90*/  LOP3.LUT R12, R8.reuse, R3, RZ, 0x3c, !PT ;  /* 0x00000003080c7212 */ /* 0x040fe400078e3cff */
[----:B------:R-:W-:Y:S02]  /*0ea0*/  LOP3.LUT R13, R8, R2, RZ, 0x3c, !PT ;  /* 0x00000002080d7212 */ /* 0x000fe400078e3cff */
[----:B------:R-:W-:Y:S02]  /*0eb0*/  SHF.R.U32.HI R3, RZ, 0x1e, R0 ;  /* 0x0000001eff037819 */ /* 0x000fe40000011600 */
[C---:B------:R-:W-:Y:S02]  /*0ec0*/  LOP3.LUT R0, R2.reuse, R5, RZ, 0x3c, !PT ;  /* 0x0000000502007212 */ /* 0x040fe400078e3cff */
[----:B------:R-:W1:Y:S01]  /*0ed0*/  I2F.F64.S64 R12, R12 ;  /* 0x0000000c000c7312 */ /* 0x000e620000301c00 */
[----:B------:R-:W-:Y:S02]  /*0ee0*/  LEA.HI R2, R2, R3, RZ, 0x1 ;  /* 0x0000000302027211 */ /* 0x000fe400078f08ff */
[----:B------:R-:W-:-:S03]  /*0ef0*/  ISETP.GE.AND P1, PT, R0, RZ, PT ;  /* 0x000000ff0000720c */ /* 0x000fc60003f26270 */
[----:B------:R-:W-:-:S04]  /*0f00*/  IMAD.MOV R0, RZ, RZ, -R2 ;  /* 0x000000ffff007224 */ /* 0x000fc800078e0a02 */
[----:B------:R-:W-:Y:S01]  /*0f10*/  @!P0 IMAD.MOV.U32 R2, RZ, RZ, R0 ;  /* 0x000000ffff028224 */ /* 0x000fe200078e0000 */
[----:B-1----:R-:W-:-:S10]  /*0f20*/  DMUL R14, R12, UR4 ;  /* 0x000000040c0e7c28 */ /* 0x002fd40008000000 */
[----:B------:R-:W1:Y:S02]  /*0f30*/  F2F.F32.F64 R14, R14 ;  /* 0x0000000e000e7310 */ /* 0x000e640000301000 */
[----:B01----:R-:W-:-:S07]  /*0f40*/  FSEL R0, -R14, R14, !P1 ;  /* 0x0000000e0e007208 */ /* 0x003fce0004800100 */
.L_x_21:
[----:B------:R-:W-:Y:S05]  /*0f50*/  BSYNC.RECONVERGENT B0 ;  /* 0x0000000000007941 */ /* 0x000fea0003800200 */
.L_x_20:
[----:B------:R-:W-:Y:S01]  /*0f60*/  MOV R14, 0x37cbac00 ;  /* 0x37cbac00000e7802 */ /* 0x000fe20000000f00 */
[----:B------:R-:W-:Y:S01]  /*0f70*/  FMUL R3, R0, R0 ;  /* 0x0000000000037220 */ /* 0x000fe20000400000 */
[C---:B------:R-:W-:Y:S01]  /*0f80*/  LOP3.LUT R10, R2.reuse, 0x1, RZ, 0xc0, !PT ;  /* 0x00000001020a7812 */ /* 0x040fe200078ec0ff */
[----:B------:R-:W-:Y:S01]  /*0f90*/  VIADD R12, R2, 0x1 ;  /* 0x00000001020c7836 */ /* 0x000fe20000000000 */
[----:B------:R-:W-:Y:S01]  /*0fa0*/  BSSY.RECONVERGENT B0, `(.L_x_23) ;  /* 0x0000049000007945 */ /* 0x000fe20003800200 */
[----:B------:R-:W-:Y:S01]  /*0fb0*/  FFMA R8, R3, R14, -0.0013887860113754868507 ;  /* 0xbab607ed03087423 */ /* 0x000fe2000000000e */
[----:B------:R-:W-:Y:S01]  /*0fc0*/  ISETP.NE.U32.AND P0, PT, R10, 0x1, PT ;  /* 0x000000010a00780c */ /* 0x000fe20003f05070 */
[----:B------:R-:W-:Y:S01]  /*0fd0*/  IMAD.MOV.U32 R10, RZ, RZ, 0x3c0885e4 ;  /* 0x3c0885e4ff0a7424 */ /* 0x000fe200078e00ff */
[----:B------:R-:W-:Y:S01]  /*0fe0*/  LOP3.LUT P1, RZ, R12, 0x2, RZ, 0xc0, !PT ;  /* 0x000000020cff7812 */ /* 0x000fe2000782c0ff */
[----:B------:R-:W-:Y:S01]  /*0ff0*/  IMAD.MOV.U32 R15, RZ, RZ, 0x3e2aaaa8 ;  /* 0x3e2aaaa8ff0f7424 */ /* 0x000fe200078e00ff */
[----:B------:R-:W-:-:S02]  /*1000*/  FSEL R8, R8, -0.00019574658654164522886, P0 ;  /* 0xb94d415308087808 */ /* 0x000fc40000000000 */
[----:B------:R-:W-:Y:S02]  /*1010*/  FSEL R2, R10, 0.041666727513074874878, !P0 ;  /* 0x3d2aaabb0a027808 */ /* 0x000fe40004000000 */
[----:B------:R-:W-:Y:S02]  /*1020*/  FSEL R0, R0, 1, !P0 ;  /* 0x3f80000000007808 */ /* 0x000fe40004000000 */
[----:B------:R-:W-:Y:S01]  /*1030*/  FSEL R15, -R15, -0.4999999701976776123, !P0 ;  /* 0xbeffffff0f0f7808 */ /* 0x000fe20004000100 */
[----:B------:R-:W-:Y:S01]  /*1040*/  FFMA R2, R3, R8, R2 ;  /* 0x0000000803027223 */ /* 0x000fe20000000002 */
[----:B------:R-:W-:Y:S01]  /*1050*/  FSETP.GE.AND P0, PT, |R5|, 105615, PT ;  /* 0x47ce47800500780b */ /* 0x000fe20003f06200 */
[C---:B------:R-:W-:Y:S02]  /*1060*/  FFMA R13, R3.reuse, R0, RZ ;  /* 0x00000000030d7223 */ /* 0x040fe400000000ff */
[----:B------:R-:W-:-:S04]  /*1070*/  FFMA R2, R3, R2, R15 ;  /* 0x0000000203027223 */ /* 0x000fc8000000000f */
[----:B------:R-:W-:-:S04]  /*1080*/  FFMA R0, R13, R2, R0 ;  /* 0x000000020d007223 */ /* 0x000fc80000000000 */
[----:B------:R-:W-:-:S04]  /*1090*/  @P1 FADD R0, RZ, -R0 ;  /* 0x80000000ff001221 */ /* 0x000fc80000000000 */
[----:B------:R-:W-:Y:S01]  /*10a0*/  FMUL R0, R35, R0 ;  /* 0x0000000023007220 */ /* 0x000fe20000400000 */
[----:B------:R-:W-:Y:S06]  /*10b0*/  @!P0 BRA `(.L_x_24) ;  /* 0x0000000000dc8947 */ /* 0x000fec0003800000 */
[----:B------:R-:W-:-:S13]  /*10c0*/  FSETP.NEU.AND P0, PT, |R5|, +INF , PT ;  /* 0x7f8000000500780b */ /* 0x000fda0003f0d200 */
[----:B------:R-:W-:Y:S01]  /*10d0*/  @!P0 FMUL R9, RZ, R5 ;  /* 0x00000005ff098220 */ /* 0x000fe20000400000 */
[----:B------:R-:W-:Y:S01]  /*10e0*/  @!P0 MOV R11, RZ ;  /* 0x000000ff000b8202 */ /* 0x000fe20000000f00 */
[----:B------:R-:W-:Y:S06]  /*10f0*/  @!P0 BRA `(.L_x_24) ;  /* 0x0000000000cc8947 */ /* 0x000fec0003800000 */
[----:B------:R-:W-:Y:S01]  /*1100*/  IMAD.SHL.U32 R3, R5, 0x100, RZ ;  /* 0x0000010005037824 */ /* 0x000fe200078e00ff */
[----:B------:R-:W0:Y:S01]  /*1110*/  LDCU.64 UR8, c[0x4][0x58] ;  /* 0x01000b00ff0877ac */ /* 0x000e220008000a00 */
[----:B------:R-:W-:Y:S02]  /*1120*/  IMAD.MOV.U32 R10, RZ, RZ, RZ ;  /* 0x000000ffff0a7224 */ /* 0x000fe400078e00ff */
[----:B------:R-:W-:Y:S01]  /*1130*/  IMAD.MOV.U32 R2, RZ, RZ, R1 ;  /* 0x000000ffff027224 */ /* 0x000fe200078e0001 */
[----:B------:R-:W-:Y:S01]  /*1140*/  LOP3.LUT R11, R3, 0x80000000, RZ, 0xfc, !PT ;  /* 0x80000000030b7812 */ /* 0x000fe200078efcff */
[----:B------:R-:W-:Y:S01]  /*1150*/  UMOV UR5, URZ ;  /* 0x000000ff00057c82 */ /* 0x000fe20008000000 */
[----:B------:R-:W-:-:S05]  /*1160*/  UMOV UR4, URZ ;  /* 0x000000ff00047c82 */ /* 0x000fca0008000000 */
.L_x_25:
[----:B0-----:R-:W-:Y:S01]  /*1170*/  MOV R12, UR8 ;  /* 0x00000008000c7c02 */ /* 0x001fe20008000f00 */
        /* <DEDUP_REMOVED lines=15> */
[----:B------:R-:W-:-:S03]  /*1270*/  LOP3.LUT P0, RZ, R9, 0x1f, RZ, 0xc0, !PT ;  /* 0x0000001f09ff7812 */ /* 0x000fc6000780c0ff */
[----:B------:R-:W-:-:S05]  /*1280*/  VIADD R2, R2, 0xffffff80 ;  /* 0xffffff8002027836 */ /* 0x000fca0000000000 */
[----:B------:R-:W-:-:S05]  /*1290*/  SHF.R.U32.HI R2, RZ, 0x5, R2 ;  /* 0x00000005ff027819 */ /* 0x000fca0000011602 */
[----:B------:R-:W-:-:S05]  /*12a0*/  IMAD R11, R2, -0x4, R1 ;  /* 0xfffffffc020b7824 */ /* 0x000fca00078e0201 */
[----:B------:R-:W2:Y:S04]  /*12b0*/  LDL R2, [R11+0x18] ;  /* 0x000018000b027983 */ /* 0x000ea80000100800 */
[----:B------:R-:W2:Y:S04]  /*12c0*/  LDL R3, [R11+0x14] ;  /* 0x000014000b037983 */ /* 0x000ea80000100800 */
[----:B------:R-:W3:Y:S01]  /*12d0*/  @P0 LDL R8, [R11+0x10] ;  /* 0x000010000b080983 */ /* 0x000ee20000100800 */
[----:B------:R-:W-:Y:S01]  /*12e0*/  LOP3.LUT R9, R9, 0x1f, RZ, 0xc0, !PT ;  /* 0x0000001f09097812 */ /* 0x000fe200078ec0ff */
[----:B------:R-:W-:Y:S01]  /*12f0*/  UMOV UR4, 0x54442d19 ;  /* 0x54442d1900047882 */ /* 0x000fe20000000000 */
[----:B------:R-:W-:Y:S01]  /*1300*/  UMOV UR5, 0x3bf921fb ;  /* 0x3bf921fb00057882 */ /* 0x000fe20000000000 */
[----:B------:R-:W-:-:S02]  /*1310*/  ISETP.GE.AND P1, PT, R5, RZ, PT ;  /* 0x000000ff0500720c */ /* 0x000fc40003f26270 */
[-C--:B--2---:R-:W-:Y:S02]  /*1320*/  @P0 SHF.L.W.U32.HI R2, R3, R9.reuse, R2 ;  /* 0x0000000903020219 */ /* 0x084fe40000010e02 */
[----:B---3--:R-:W-:Y:S02]  /*1330*/  @P0 SHF.L.W.U32.HI R3, R8, R9, R3 ;  /* 0x0000000908030219 */ /* 0x008fe40000010e03 */
[--C-:B------:R-:W-:Y:S02]  /*1340*/  SHF.R.U32.HI R11, RZ, 0x1e, R2.reuse ;  /* 0x0000001eff0b7819 */ /* 0x100fe40000011602 */
[C---:B------:R-:W-:Y:S02]  /*1350*/  SHF.L.W.U32.HI R8, R3.reuse, 0x2, R2 ;  /* 0x0000000203087819 */ /* 0x040fe40000010e02 */
[----:B------:R-:W-:Y:S02]  /*1360*/  SHF.L.U32 R3, R3, 0x2, RZ ;  /* 0x0000000203037819 */ /* 0x000fe400000006ff */
[----:B------:R-:W-:-:S02]  /*1370*/  SHF.R.S32.HI R9, RZ, 0x1f, R8 ;  /* 0x0000001fff097819 */ /* 0x000fc40000011408 */
[C---:B------:R-:W-:Y:S02]  /*1380*/  LEA.HI R11, R8.reuse, R11, RZ, 0x1 ;  /* 0x0000000b080b7211 */ /* 0x040fe400078f08ff */
[C---:B------:R-:W-:Y:S02]  /*1390*/  LOP3.LUT R12, R9.reuse, R3, RZ, 0x3c, !PT ;  /* 0x00000003090c7212 */ /* 0x040fe400078e3cff */
[----:B------:R-:W-:Y:S01]  /*13a0*/  LOP3.LUT R13, R9, R8, RZ, 0x3c, !PT ;  /* 0x00000008090d7212 */ /* 0x000fe200078e3cff */
[----:B------:R-:W-:Y:S01]  /*13b0*/  IMAD.MOV R2, RZ, RZ, -R11 ;  /* 0x000000ffff027224 */ /* 0x000fe200078e0a0b */
[----:B------:R-:W-:-:S03]  /*13c0*/  LOP3.LUT R5, R8, R5, RZ, 0x3c, !PT ;  /* 0x0000000508057212 */ /* 0x000fc600078e3cff */
[----:B------:R-:W-:Y:S01]  /*13d0*/  @!P1 IMAD.MOV.U32 R11, RZ, RZ, R2 ;  /* 0x000000ffff0b9224 */ /* 0x000fe200078e0002 */
[----:B------:R-:W1:Y:S01]  /*13e0*/  I2F.F64.S64 R12, R12 ;  /* 0x0000000c000c7312 */ /* 0x000e620000301c00 */
[----:B------:R-:W-:Y:S01]  /*13f0*/  ISETP.GE.AND P0, PT, R5, RZ, PT ;  /* 0x000000ff0500720c */ /* 0x000fe20003f06270 */
[----:B-1----:R-:W-:-:S10]  /*1400*/  DMUL R16, R12, UR4 ;  /* 0x000000040c107c28 */ /* 0x002fd40008000000 */
[----:B------:R-:W1:Y:S02]  /*1410*/  F2F.F32.F64 R16, R16 ;  /* 0x0000001000107310 */ /* 0x000e640000301000 */
[----:B01----:R-:W-:-:S07]  /*1420*/  FSEL R9, -R16, R16, !P0 ;  /* 0x0000001010097208 */ /* 0x003fce0004000100 */
.L_x_24:
[----:B------:R-:W-:Y:S05]  /*1430*/  BSYNC.RECONVERGENT B0 ;  /* 0x0000000000007941 */ /* 0x000fea0003800200 */
.L_x_23:
[----:B------:R-:W0:Y:S02]  /*1440*/  LDC.64 R2, c[0x4][0x8] ;  /* 0x01000200ff027b82 */ /* 0x000e240000000a00 */
[----:B0-----:R-:W2:Y:S01]  /*1450*/  LDG.E R12, desc[UR6][R2.64] ;  /* 0x00000006020c7981 */ /* 0x001ea2000c1e1900 */
[----:B------:R-:W-:Y:S01]  /*1460*/  FMUL R8, R9, R9 ;  /* 0x0000000909087220 */ /* 0x000fe20000400000 */
[----:B------:R-:W-:Y:S01]  /*1470*/  LOP3.LUT R5, R11, 0x1, RZ, 0xc0, !PT ;  /* 0x000000010b057812 */ /* 0x000fe200078ec0ff */
[----:B------:R-:W-:Y:S01]  /*1480*/  IMAD.MOV.U32 R13, RZ, RZ, 0x3d2aaabb ;  /* 0x3d2aaabbff0d7424 */ /* 0x000fe200078e00ff */
[----:B------:R-:W-:Y:S01]  /*1490*/  MOV R10, 0x3effffff ;  /* 0x3effffff000a7802 */ /* 0x000fe20000000f00 */
[----:B------:R-:W-:Y:S01]  /*14a0*/  FFMA R14, R8, R14, -0.0013887860113754868507 ;  /* 0xbab607ed080e7423 */ /* 0x000fe2000000000e */
[----:B------:R-:W-:Y:S01]  /*14b0*/  ISETP.NE.U32.AND P0, PT, R5, 0x1, PT ;  /* 0x000000010500780c */ /* 0x000fe20003f05070 */
[----:B------:R-:W-:Y:S01]  /*14c0*/  BSSY.RECONVERGENT B0, `(.L_x_26) ;  /* 0x000001e000007945 */ /* 0x000fe20003800200 */
[----:B------:R-:W-:-:S02]  /*14d0*/  LOP3.LUT P1, RZ, R11, 0x2, RZ, 0xc0, !PT ;  /* 0x000000020bff7812 */ /* 0x000fc4000782c0ff */
[----:B------:R-:W-:Y:S02]  /*14e0*/  FSEL R5, R14, -0.00019574658654164522886, !P0 ;  /* 0xb94d41530e057808 */ /* 0x000fe40004000000 */
[----:B------:R-:W-:Y:S02]  /*14f0*/  FSEL R13, R13, 0.0083327032625675201416, !P0 ;  /* 0x3c0885e40d0d7808 */ /* 0x000fe40004000000 */
[----:B------:R-:W-:-:S03]  /*1500*/  FSEL R10, -R10, -0.16666662693023681641, !P0 ;  /* 0xbe2aaaa80a0a7808 */ /* 0x000fc60004000100 */
[C---:B------:R-:W-:Y:S01]  /*1510*/  FFMA R13, R8.reuse, R5, R13 ;  /* 0x00000005080d7223 */ /* 0x040fe2000000000d */
[----:B------:R-:W-:Y:S02]  /*1520*/  FSEL R5, R9, 1, P0 ;  /* 0x3f80000009057808 */ /* 0x000fe40000000000 */
[----:B------:R-:W-:Y:S01]  /*1530*/  PLOP3.LUT P0, PT, PT, PT, PT, 0x8, 0x80 ;  /* 0x000000000080781c */ /* 0x000fe20003f0e170 */
[C---:B------:R-:W-:Y:S02]  /*1540*/  FFMA R10, R8.reuse, R13, R10 ;  /* 0x0000000d080a7223 */ /* 0x040fe4000000000a */
[----:B------:R-:W-:-:S04]  /*1550*/  FFMA R8, R8, R5, RZ ;  /* 0x0000000508087223 */ /* 0x000fc800000000ff */
[----:B------:R-:W-:Y:S01]  /*1560*/  FFMA R8, R8, R10, R5 ;  /* 0x0000000a08087223 */ /* 0x000fe20000000005 */
[----:B-----5:R-:W-:-:S03]  /*1570*/  FADD R5, R7, R0 ;  /* 0x0000000007057221 */ /* 0x020fc60000000000 */
[----:B------:R-:W-:-:S04]  /*1580*/  @P1 FADD R8, RZ, -R8 ;  /* 0x80000008ff081221 */ /* 0x000fc80000000000 */
[----:B------:R-:W-:Y:S01]  /*1590*/  FMUL R35, R35, R8 ;  /* 0x0000000823237220 */ /* 0x000fe20000400000 */
[----:B------:R-:W-:-:S03]  /*15a0*/  FADD R8, R5, -2 ;  /* 0xc000000005087421 */ /* 0x000fc60000000000 */
[----:B------:R-:W-:Y:S02]  /*15b0*/  FADD R6, R6, R35 ;  /* 0x0000002306067221 */ /* 0x000fe40000000000 */
[----:B------:R-:W-:Y:S02]  /*15c0*/  FSETP.GTU.AND P2, PT, R8, RZ, PT ;  /* 0x000000ff0800720b */ /* 0x000fe40003f4c000 */
[----:B------:R-:W-:-:S05]  /*15d0*/  FADD R7, R6, -2 ;  /* 0xc000000006077421 */ /* 0x000fca0000000000 */
[----:B------:R-:W-:-:S06]  /*15e0*/  FSETP.GTU.AND P1, PT, R7, RZ, PT ;  /* 0x000000ff0700720b */ /* 0x000fcc0003f2c000 */
[----:B------:R-:W-:Y:S01]  /*15f0*/  @!P2 FADD R0, -R0, -RZ ;  /* 0x800000ff0000a221 */ /* 0x000fe20000000100 */
[----:B------:R-:W-:-:S06]  /*1600*/  @!P2 IMAD.MOV.U32 R5, RZ, RZ, 0x4000a3d7 ;  /* 0x4000a3d7ff05a424 */ /* 0x000fcc00078e00ff */
[----:B------:R-:W-:Y:S01]  /*1610*/  @!P1 FADD R35, -R35, -RZ ;  /* 0x800000ff23239221 */ /* 0x000fe20000000100 */
[----:B------:R-:W-:Y:S02]  /*1620*/  @!P1 IMAD.MOV.U32 R6, RZ, RZ, 0x4000a3d7 ;  /* 0x4000a3d7ff069424 */ /* 0x000fe400078e00ff */
[----:B--2---:R-:W-:-:S05]  /*1630*/  VIADD R12, R12, 0xffffff06 ;  /* 0xffffff060c0c7836 */ /* 0x004fca0000000000 */
[----:B------:R-:W-:Y:S01]  /*1640*/  I2FP.F32.S32 R7, R12 ;  /* 0x0000000c00077245 */ /* 0x000fe20000201400 */
[----:B------:R-:W-:Y:S06]  /*1650*/  @!P1 BRA `(.L_x_27) ;  /* 0x0000000000109947 */ /* 0x000fec0003800000 */
[----:B------:R-:W-:-:S05]  /*1660*/  FADD R8, R6, 2 ;  /* 0x4000000006087421 */ /* 0x000fca0000000000 */
[----:B------:R-:W-:-:S13]  /*1670*/  FSETP.GE.AND P1, PT, R8, 2048, PT ;  /* 0x450000000800780b */ /* 0x000fda0003f26000 */
[----:B------:R-:W-:Y:S01]  /*1680*/  @P1 FADD R35, -R35, -RZ ;  /* 0x800000ff23231221 */ /* 0x000fe20000000100 */
[----:B------:R-:W-:-:S07]  /*1690*/  @P1 MOV R6, 0x44ffbfae ;  /* 0x44ffbfae00061802 */ /* 0x000fce0000000f00 */
.L_x_27:
[----:B------:R-:W-:Y:S05]  /*16a0*/  BSYNC.RECONVERGENT B0 ;  /* 0x0000000000007941 */ /* 0x000fea0003800200 */
.L_x_26:
[----:B------:R-:W-:Y:S04]  /*16b0*/  BSSY.RECONVERGENT B0, `(.L_x_28) ;  /* 0x0000006000007945 */ /* 0x000fe80003800200 */
[----:B------:R-:W-:Y:S05]  /*16c0*/  @!P2 BRA `(.L_x_29) ;  /* 0x000000000010a947 */ /* 0x000fea0003800000 */
[----:B------:R-:W-:-:S05]  /*16d0*/  FADD R8, R5, 2 ;  /* 0x4000000005087421 */ /* 0x000fca0000000000 */
[----:B------:R-:W-:-:S13]  /*16e0*/  FSETP.GE.AND P1, PT, R8, 2048, PT ;  /* 0x450000000800780b */ /* 0x000fda0003f26000 */
[----:B------:R-:W-:Y:S01]  /*16f0*/  @P1 FADD R0, -R0, -RZ ;  /* 0x800000ff00001221 */ /* 0x000fe20000000100 */
[----:B------:R-:W-:-:S07]  /*1700*/  @P1 IMAD.MOV.U32 R5, RZ, RZ, 0x44ffbfae ;  /* 0x44ffbfaeff051424 */ /* 0x000fce00078e00ff */
.L_x_29:
[----:B------:R-:W-:Y:S05]  /*1710*/  BSYNC.RECONVERGENT B0 ;  /* 0x0000000000007941 */ /* 0x000fea0003800200 */
.L_x_28:
[----:B------:R-:W-:Y:S01]  /*1720*/  FSETP.GEU.AND P1, PT, R6, R7, PT ;  /* 0x000000070600720b */ /* 0x000fe20003f2e000 */
[----:B------:R-:W-:-:S12]  /*1730*/  BSSY.RECONVERGENT B0, `(.L_x_30) ;  /* 0x0000013000007945 */ /* 0x000fd80003800200 */
[----:B------:R-:W-:Y:S05]  /*1740*/  @!P1 BRA `(.L_x_31) ;  /* 0x0000000000449947 */ /* 0x000fea0003800000 */
[----:B------:R-:W0:Y:S02]  /*1750*/  LDC.64 R8, c[0x4][0x10] ;  /* 0x01000400ff087b82 */ /* 0x000e240000000a00 */
[----:B0-----:R-:W2:Y:S02]  /*1760*/  LDG.E R8, desc[UR6][R8.64] ;  /* 0x0000000608087981 */ /* 0x001ea4000c1e1900 */
[----:B--2---:R-:W-:-:S05]  /*1770*/  VIADD R7, R8, 0xfa ;  /* 0x000000fa08077836 */ /* 0x004fca0000000000 */
[----:B------:R-:W-:-:S04]  /*1780*/  I2FP.F32.S32 R7, R7 ;  /* 0x0000000700077245 */ /* 0x000fc80000201400 */
[----:B------:R-:W-:-:S13]  /*1790*/  FSETP.GT.AND P1, PT, R6, R7, PT ;  /* 0x000000070600720b */ /* 0x000fda0003f24000 */
[----:B------:R-:W-:Y:S05]  /*17a0*/  @P1 BRA `(.L_x_31) ;  /* 0x00000000002c1947 */ /* 0x000fea0003800000 */
        /* <DEDUP_REMOVED lines=8> */
[----:B--2---:R-:W-:-:S04]  /*1830*/  IADD3 R7, PT, PT, R8, -0xfa, RZ ;  /* 0xffffff0608077810 */ /* 0x004fc80007ffe0ff */
[----:B------:R-:W-:-:S04]  /*1840*/  I2FP.F32.S32 R10, R7 ;  /* 0x00000007000a7245 */ /* 0x000fc80000201400 */
[----:B------:R-:W-:-:S13]  /*1850*/  FSETP.GEU.AND P0, PT, R5, R10, PT ;  /* 0x0000000a0500720b */ /* 0x000fda0003f0e000 */
.L_x_31:
[----:B------:R-:W-:Y:S05]  /*1860*/  BSYNC.RECONVERGENT B0 ;  /* 0x0000000000007941 */ /* 0x000fea0003800200 */
.L_x_30:
        /* <DEDUP_REMOVED lines=24> */
.L_x_36:
[----:B------:R-:W-:Y:S05]  /*19f0*/  BSYNC.RECONVERGENT B1 ;  /* 0x0000000000017941 */ /* 0x000fea0003800200 */
.L_x_35:
[----:B------:R-:W-:Y:S01]  /*1a00*/  FADD R7, R7, -R8 ;  /* 0x8000000807077221 */ /* 0x000fe20000000000 */
[----:B------:R-:W-:Y:S06]  /*1a10*/  BRA `(.L_x_33) ;  /* 0x0000000000647947 */ /* 0x000fec0003800000 */
.L_x_34:
[C---:B------:R-:W-:Y:S01]  /*1a20*/  LOP3.LUT R8, R7.reuse, 0xff800000, RZ, 0xc0, !PT ;  /* 0xff80000007087812 */ /* 0x040fe200078ec0ff */
[----:B------:R-:W-:Y:S01]  /*1a30*/  BSSY.RECONVERGENT B1, `(.L_x_37) ;  /* 0x0000015000017945 */ /* 0x000fe20003800200 */
[C---:B------:R-:W-:Y:S02]  /*1a40*/  ISETP.GT.U32.AND P1, PT, R7.reuse, 0x7f7fffff, PT ;  /* 0x7f7fffff0700780c */ /* 0x040fe40003f24070 */
[----:B------:R-:W-:Y:S01]  /*1a50*/  MOV R12, 0x7fffffff ;  /* 0x7fffffff000c7802 */ /* 0x000fe20000000f00 */
[----:B------:R-:W-:Y:S01]  /*1a60*/  VIADD R9, R8, 0xc0800000 ;  /* 0xc080000008097836 */ /* 0x000fe20000000000 */
[----:B------:R-:W-:Y:S02]  /*1a70*/  LOP3.LUT R8, R7, 0x7fffff, RZ, 0xc0, !PT ;  /* 0x007fffff07087812 */ /* 0x000fe400078ec0ff */
[----:B------:R-:W-:Y:S02]  /*1a80*/  FSEL R12, R12, 8388608, P1 ;  /* 0x4b0000000c0c7808 */ /* 0x000fe40000800000 */
[----:B------:R-:W-:-:S02]  /*1a90*/  ISETP.NE.AND P2, PT, R9, RZ, PT ;  /* 0x000000ff0900720c */ /* 0x000fc40003f45270 */
[----:B------:R-:W-:-:S11]  /*1aa0*/  LOP3.LUT R8, R8, 0x3f800000, RZ, 0xfc, !PT ;  /* 0x3f80000008087812 */ /* 0x000fd600078efcff */
[----:B------:R-:W-:Y:S05]  /*1ab0*/  @!P2 BRA `(.L_x_38) ;  /* 0x000000000030a947 */ /* 0x000fea0003800000 */
.L_x_39:
        /* <DEDUP_REMOVED lines=12> */
.L_x_38:
[----:B------:R-:W-:Y:S05]  /*1b80*/  BSYNC.RECONVERGENT B1 ;  /* 0x0000000000017941 */ /* 0x000fea0003800200 */
.L_x_37:
[----:B------:R-:W-:-:S04]  /*1b90*/  FMUL R7, R8, 1.1920928955078125e-07 ;  /* 0x3400000008077820 */ /* 0x000fc80000400000 */
[----:B------:R-:W-:-:S07]  /*1ba0*/  FMUL R7, R12, R7 ;  /* 0x000000070c077220 */ /* 0x000fce0000400000 */
.L_x_33:
[----:B------:R-:W-:Y:S05]  /*1bb0*/  BSYNC.RECONVERGENT B0 ;  /* 0x0000000000007941 */ /* 0x000fea0003800200 */
.L_x_32:
[----:B------:R-:W-:Y:S01]  /*1bc0*/  FSETP.GEU.AND P2, PT, |R5|, 1, PT ;  /* 0x3f8000000500780b */ /* 0x000fe20003f4e200 */
[----:B------:R-:W-:Y:S01]  /*1bd0*/  BSSY.RECONVERGENT B0, `(.L_x_40) ;  /* 0x0000036000007945 */ /* 0x000fe20003800200 */
[----:B------:R-:W-:Y:S01]  /*1be0*/  FSETP.NAN.AND P1, PT, |R7|, |R7|, PT ;  /* 0x400000070700720b */ /* 0x000fe20003f28200 */
[----:B------:R-:W-:Y:S01]  /*1bf0*/  FADD R10, |R5|, -RZ ;  /* 0x800000ff050a7221 */ /* 0x000fe20000000200 */
[----:B------:R-:W-:-:S04]  /*1c00*/  LOP3.LUT R8, R7, 0x80000000, R6, 0xb8, !PT ;  /* 0x8000000007087812 */ /* 0x000fc800078eb806 */
[----:B------:R-:W-:-:S05]  /*1c10*/  FSEL R7, R7, R8, P1 ;  /* 0x0000000807077208 */ /* 0x000fca0000800000 */
        /* <DEDUP_REMOVED lines=19> */
[----:B------:R-:W-:-:S05]  /*1d50*/  @P2 FADD R8, R8, 1 ;  /* 0x3f80000008082421 */ /* 0x000fca0000000000 */
[----:B------:R-:W-:-:S07]  /*1d60*/  @P1 MOV R9, R8 ;  /* 0x0000000800091202 */ /* 0x000fce0000000f00 */
.L_x_44:
[----:B------:R-:W-:Y:S05]  /*1d70*/  BSYNC.RECONVERGENT B1 ;  /* 0x0000000000017941 */ /* 0x000fea0003800200 */
.L_x_43:
[----:B------:R-:W-:Y:S01]  /*1d80*/  FADD R10, R10, -R9 ;  /* 0x800000090a0a7221 */ /* 0x000fe20000000000 */
[----:B------:R-:W-:Y:S06]  /*1d90*/  BRA `(.L_x_41) ;  /* 0x0000000000647947 */ /* 0x000fec0003800000 */
.L_x_42:
[C---:B------:R-:W-:Y:S01]  /*1da0*/  LOP3.LUT R8, R10.reuse, 0xff800000, RZ, 0xc0, !PT ;  /* 0xff8000000a087812 */ /* 0x040fe200078ec0ff */
[----:B------:R-:W-:Y:S01]  /*1db0*/  IMAD.MOV.U32 R13, RZ, RZ, 0x7fffffff ;  /* 0x7fffffffff0d7424 */ /* 0x000fe200078e00ff */
[----:B------:R-:W-:Y:S01]  /*1dc0*/  ISETP.GT.U32.AND P1, PT, R10, 0x7f7fffff, PT ;  /* 0x7f7fffff0a00780c */ /* 0x000fe20003f24070 */
[----:B------:R-:W-:Y:S02]  /*1dd0*/  BSSY.RECONVERGENT B1, `(.L_x_45) ;  /* 0x0000013000017945 */ /* 0x000fe40003800200 */
[----:B------:R-:W-:Y:S01]  /*1de0*/  VIADD R9, R8, 0xc0800000 ;  /* 0xc080000008097836 */ /* 0x000fe20000000000 */
[----:B------:R-:W-:Y:S02]  /*1df0*/  LOP3.LUT R8, R10, 0x7fffff, RZ, 0xc0, !PT ;  /* 0x007fffff0a087812 */ /* 0x000fe400078ec0ff */
[----:B------:R-:W-:Y:S02]  /*1e00*/  FSEL R13, R13, 8388608, P1 ;  /* 0x4b0000000d0d7808 */ /* 0x000fe40000800000 */
[----:B------:R-:W-:-:S02]  /*1e10*/  ISETP.NE.AND P2, PT, R9, RZ, PT ;  /* 0x000000ff0900720c */ /* 0x000fc40003f45270 */
[----:B------:R-:W-:-:S11]  /*1e20*/  LOP3.LUT R8, R8, 0x3f800000, RZ, 0xfc, !PT ;  /* 0x3f80000008087812 */ /* 0x000fd600078efcff */
[----:B------:R-:W-:Y:S05]  /*1e30*/  @!P2 BRA `(.L_x_46) ;  /* 0x000000000030a947 */ /* 0x000fea0003800000 */
.L_x_47:
[----:B------:R-:W-:-:S04]  /*1e40*/  VIMNMX.U32 R10, PT, PT, R9, 0xb800000, PT ;  /* 0x0b800000090a7848 */ /* 0x000fc80003fe0000 */
[C---:B------:R-:W-:Y:S01]  /*1e50*/  IADD3 R9, PT, PT, -R10.reuse, R9, RZ ;  /* 0x000000090a097210 */ /* 0x040fe20007ffe1ff */
[----:B------:R-:W-:-:S03]  /*1e60*/  IMAD.IADD R8, R10, 0x1, R8 ;  /* 0x000000010a087824 */ /* 0x000fc600078e0208 */
[----:B------:R-:W-:Y:S01]  /*1e70*/  ISETP.NE.AND P2, PT, R9, RZ, PT ;  /* 0x000000ff0900720c */ /* 0x000fe20003f45270 */
[----:B------:R-:W-:-:S04]  /*1e80*/  FADD R11, R8, -R8 ;  /* 0x80000008080b7221 */ /* 0x000fc80000000000 */
[----:B------:R-:W-:-:S04]  /*1e90*/  FADD R11, R8, R11 ;  /* 0x0000000b080b7221 */ /* 0x000fc80000000000 */
[----:B------:R-:W-:-:S04]  /*1ea0*/  FADD R12, R8, -R11 ;  /* 0x8000000b080c7221 */ /* 0x000fc80000000000 */
[----:B------:R-:W-:-:S04]  /*1eb0*/  FFMA.RZ R12, R12, 1, R11 ;  /* 0x3f8000000c0c7823 */ /* 0x000fc8000000c00b */
[----:B------:R-:W0:Y:S02]  /*1ec0*/  FRND.TRUNC R11, R12 ;  /* 0x0000000c000b7307 */ /* 0x000e24000020d000 */
[----:B0-----:R-:W-:-:S05]  /*1ed0*/  FADD R8, R8, -R11 ;  /* 0x8000000b08087221 */ /* 0x001fca0000000000 */
[----:B------:R-:W-:-:S13]  /*1ee0*/  ISETP.NE.AND P1, PT, R8, RZ, PT ;  /* 0x000000ff0800720c */ /* 0x000fda0003f25270 */
[----:B------:R-:W-:Y:S05]  /*1ef0*/  @P1 BRA P2, `(.L_x_47) ;  /* 0xfffffffc00d01947 */ /* 0x000fea000103ffff */
.L_x_46:
[----:B------:R-:W-:Y:S05]  /*1f00*/  BSYNC.RECONVERGENT B1 ;  /* 0x0000000000017941 */ /* 0x000fea0003800200 */
.L_x_45:
[----:B------:R-:W-:-:S04]  /*1f10*/  FMUL R8, R8, 1.1920928955078125e-07 ;  /* 0x3400000008087820 */ /* 0x000fc80000400000 */
[----:B------:R-:W-:-:S07]  /*1f20*/  FMUL R10, R13, R8 ;  /* 0x000000080d0a7220 */ /* 0x000fce0000400000 */
.L_x_41:
[----:B------:R-:W-:Y:S05]  /*1f30*/  BSYNC.RECONVERGENT B0 ;  /* 0x0000000000007941 */ /* 0x000fea0003800200 */
.L_x_40:
[----:B------:R-:W-:Y:S04]  /*1f40*/  BSSY.RECONVERGENT B0, `(.L_x_48) ;  /* 0x0001002000007945 */ /* 0x000fe80003800200 */
[----:B------:R-:W-:Y:S05]  /*1f50*/  @!P0 BRA `(.L_x_49) ;  /* 0x0000010000008947 */ /* 0x000fea0003800000 */
[C---:B------:R-:W-:Y:S01]  /*1f60*/  FSETP.NAN.AND P0, PT, |R10|.reuse, |R10|, PT ;  /* 0x4000000a0a00720b */ /* 0x040fe20003f08200 */
[----:B------:R-:W-:Y:S01]  /*1f70*/  FADD R9, R7, 2 ;  /* 0x4000000007097421 */ /* 0x000fe20000000000 */
[----:B------:R-:W-:Y:S01]  /*1f80*/  LOP3.LUT R11, R10, 0x80000000, R5, 0xb8, !PT ;  /* 0x800000000a0b7812 */ /* 0x000fe200078eb805 */
[----:B------:R-:W0:Y:S01]  /*1f90*/  LDC.64 R16, c[0x4][RZ] ;  /* 0x01000000ff107b82 */ /* 0x000e220000000a00 */
[----:B------:R-:W-:Y:S01]  /*1fa0*/  BSSY.RECONVERGENT B1, `(.L_x_50) ;  /* 0x0000333000017945 */ /* 0x000fe20003800200 */
[----:B------:R-:W-:Y:S01]  /*1fb0*/  FADD R29, R6, -R9 ;  /* 0x80000009061d7221 */ /* 0x000fe20000000000 */
[----:B------:R-:W-:Y:S01]  /*1fc0*/  FSEL R8, R10, R11, P0 ;  /* 0x0000000b0a087208 */ /* 0x000fe20000000000 */
[----:B------:R-:W-:Y:S01]  /*1fd0*/  FMUL R11, R9, R9 ;  /* 0x00000009090b7220 */ /* 0x000fe20000400000 */
[----:B------:R-:W-:Y:S03]  /*1fe0*/  BSSY.RELIABLE B2, `(.L_x_51) ;  /* 0x0000039000027945 */ /* 0x000fe60003800100 */
[----:B------:R-:W-:Y:S01]  /*1ff0*/  FADD R10, R8, 2 ;  /* 0x40000000080a7421 */ /* 0x000fe20000000000 */
[----:B------:R-:W0:Y:S03]  /*2000*/  F2I.TRUNC.NTZ R29, R29 ;  /* 0x0000001d001d7305 */ /* 0x000e26000020f100 */
[----:B------:R-:W-:-:S04]  /*2010*/  FMUL R12, R10, R10 ;  /* 0x0000000a0a0c7220 */ /* 0x000fc80000400000 */
[----:B------:R-:W-:-:S05]  /*2020*/  FADD R13, R11, R12 ;  /* 0x0000000c0b0d7221 */ /* 0x000fca0000000000 */
[----:B------:R-:W-:Y:S01]  /*2030*/  FSETP.GEU.AND P1, PT, R13, 4, PT ;  /* 0x408000000d00780b */ /* 0x000fe20003f2e000 */
[----:B0-----:R-:W-:-:S12]  /*2040*/  IMAD.WIDE R14, R29, 0x4, R16 ;  /* 0x000000041d0e7825 */ /* 0x001fd800078e0210 */
[----:B------:R-:W-:Y:S05]  /*2050*/  @P1 BRA `(.L_x_52) ;  /* 0x0000000000181947 */ /* 0x000fea0003800000 */
[----:B------:R-:W-:-:S04]  /*2060*/  FADD R22, R5, -R10 ;  /* 0x8000000a05167221 */ /* 0x000fc80000000000 */
[----:B------:R-:W0:Y:S02]  /*2070*/  F2I.TRUNC.NTZ R21, R22 ;  /* 0x0000001600157305 */ /* 0x000e24000020f100 */
[----:B0-----:R-:W-:-:S06]  /*2080*/  IMAD.WIDE R20, R21, 0x2000, R14 ;  /* 0x0000200015147825 */ /* 0x001fcc00078e020e */
[----:B------:R-:W2:Y:S02]  /*2090*/  LDG.E R20, desc[UR6][R20.64] ;  /* 0x0000000614147981 */ /* 0x000ea4000c1e1900 */
[----:B--2---:R-:W-:-:S13]  /*20a0*/  ISETP.GE.AND P0, PT, R20, RZ, PT ;  /* 0x000000ff1400720c */ /* 0x004fda0003f06270 */
[----:B------:R-:W-:Y:S05]  /*20b0*/  @P0 BRA `(.L_x_53) ;  /* 0x0000000000ac0947 */ /* 0x000fea0003800000 */
.L_x_52:
[----:B------:R-:W-:-:S04]  /*20c0*/  FADD R22, R8, 1 ;  /* 0x3f80000008167421 */ /* 0x000fc80000000000 */
[----:B------:R-:W-:-:S05]  /*20d0*/  FFMA R20, R22, R22, R11 ;  /* 0x0000001616147223 */ /* 0x000fca000000000b */
[----:B------:R-:W-:-:S13]  /*20e0*/  FSETP.GEU.AND P0, PT, R20, 4, PT ;  /* 0x408000001400780b */ /* 0x000fda0003f0e000 */
[----:B------:R-:W-:Y:S05]  /*20f0*/  @P0 BRA `(.L_x_54) ;  /* 0x0000000000180947 */ /* 0x000fea0003800000 */
[----:B------:R-:W-:-:S04]  /*2100*/  FADD R22, R5, -R22 ;  /* 0x8000001605167221 */ /* 0x000fc80000000000 */
[----:B------:R-:W0:Y:S02]  /*2110*/  F2I.TRUNC.NTZ R21, R22 ;  /* 0x0000001600157305 */ /* 0x000e24000020f100 */
[----:B0-----:R-:W-:-:S06]  /*2120*/  IMAD.WIDE R20, R21, 0x2000, R14 ;  /* 0x0000200015147825 */ /* 0x001fcc00078e020e */
[----:B------:R-:W2:Y:S02]  /*2130*/  LDG.E R20, desc[UR6][R20.64] ;  /* 0x0000000614147981 */ /* 0x000ea4000c1e1900 */
[----:B--2---:R-:W-:-:S13]  /*2140*/  ISETP.GT.AND P0, PT, R20, -0x1, PT ;  /* 0xffffffff1400780c */ /* 0x004fda0003f04270 */
[----:B------:R-:W-:Y:S05]  /*2150*/  @P0 BRA `(.L_x_53) ;  /* 0x0000000000840947 */ /* 0x000fea0003800000 */
.L_x_54:
[----:B------:R-:W-:-:S04]  /*2160*/  FADD R22, RZ, R8 ;  /* 0x00000008ff167221 */ /* 0x000fc80000000000 */
        /* <DEDUP_REMOVED lines=9> */
.L_x_55:
[----:B------:R-:W-:-:S04]  /*2200*/  FADD R22, R8, -1 ;  /* 0xbf80000008167421 */ /* 0x000fc80000000000 */
        /* <DEDUP_REMOVED lines=9> */
.L_x_56:
[----:B------:R-:W-:Y:S01]  /*22a0*/  FADD R20, R8, -2 ;  /* 0xc000000008147421 */ /* 0x000fe20000000000 */
[----:B------:R-:W-:-:S03]  /*22b0*/  PLOP3.LUT P0, PT, PT, PT, PT, 0x8, 0x80 ;  /* 0x000000000080781c */ /* 0x000fc60003f0e170 */
[----:B------:R-:W-:-:S05]  /*22c0*/  FFMA R21, R20, R20, R11 ;  /* 0x0000001414157223 */ /* 0x000fca000000000b */
[----:B------:R-:W-:-:S13]  /*22d0*/  FSETP.GEU.AND P2, PT, R21, 4, PT ;  /* 0x408000001500780b */ /* 0x000fda0003f4e000 */
[----:B------:R-:W-:Y:S05]  /*22e0*/  @P2 BREAK.RELIABLE B2 ;  /* 0x0000000000022942 */ /* 0x000fea0003800100 */
[----:B------:R-:W-:Y:S05]  /*22f0*/  @P2 BRA `(.L_x_57) ;  /* 0x0000002c00f42947 */ /* 0x000fea0003800000 */
[----:B------:R-:W-:-:S04]  /*2300*/  FADD R20, R5, -R20 ;  /* 0x8000001405147221 */ /* 0x000fc80000000000 */
[----:B------:R-:W0:Y:S02]  /*2310*/  F2I.TRUNC.NTZ R21, R20 ;  /* 0x0000001400157305 */ /* 0x000e24000020f100 */
[----:B0-----:R-:W-:-:S06]  /*2320*/  IMAD.WIDE R14, R21, 0x2000, R14 ;  /* 0x00002000150e7825 */ /* 0x001fcc00078e020e */
[----:B------:R-:W2:Y:S02]  /*2330*/  LDG.E R14, desc[UR6][R14.64] ;  /* 0x000000060e0e7981 */ /* 0x000ea4000c1e1900 */
[----:B--2---:R-:W-:-:S13]  /*2340*/  ISETP.GT.AND P2, PT, R14, -0x1, PT ;  /* 0xffffffff0e00780c */ /* 0x004fda0003f44270 */
[----:B------:R-:W-:Y:S05]  /*2350*/  @!P2 BREAK.RELIABLE B2 ;  /* 0x000000000002a942 */ /* 0x000fea0003800100 */
[----:B------:R-:W-:Y:S05]  /*2360*/  @!P2 BRA `(.L_x_57) ;  /* 0x0000002c00d8a947 */ /* 0x000fea0003800000 */
.L_x_53:
[----:B------:R-:W-:Y:S05]  /*2370*/  BSYNC.RELIABLE B2 ;  /* 0x0000000000027941 */ /* 0x000fea0003800100 */
.L_x_51:
[C---:B------:R-:W-:Y:S01]  /*2380*/  FADD R0, R8.reuse, 1 ;  /* 0x3f80000008007421 */ /* 0x040fe20000000000 */
[----:B------:R-:W-:Y:S01]  /*2390*/  FADD R14, RZ, R8 ;  /* 0x00000008ff0e7221 */ /* 0x000fe20000000000 */
[C---:B------:R-:W-:Y:S01]  /*23a0*/  FADD R28, R8.reuse, -1 ;  /* 0xbf800000081c7421 */ /* 0x040fe20000000000 */
[----:B------:R-:W-:Y:S01]  /*23b0*/  FADD R30, R8, -2 ;  /* 0xc0000000081e7421 */ /* 0x000fe20000000000 */
[----:B------:R-:W-:Y:S01]  /*23c0*/  FMUL R24, R0, R0 ;  /* 0x0000000000187220 */ /* 0x000fe20000400000 */
[----:B------:R-:W-:Y:S01]  /*23d0*/  FMUL R26, R14, R14 ;  /* 0x0000000e0e1a7220 */ /* 0x000fe20000400000 */
[----:B------:R-:W-:Y:S01]  /*23e0*/  FADD R15, R7, 1 ;  /* 0x3f800000070f7421 */ /* 0x000fe20000000000 */
[----:B------:R-:W-:Y:S01]  /*23f0*/  FMUL R32, R28, R28 ;  /* 0x0000001c1c207220 */ /* 0x000fe20000400000 */
[C---:B------:R-:W-:Y:S01]  /*2400*/  FADD R20, R11.reuse, R24 ;  /* 0x000000180b147221 */ /* 0x040fe20000000000 */
[----:B------:R-:W-:Y:S01]  /*2410*/  FADD R21, R11, R26 ;  /* 0x0000001a0b157221 */ /* 0x000fe20000000000 */
[----:B------:R-:W-:Y:S01]  /*2420*/  FMUL R34, R30, R30 ;  /* 0x0000001e1e227220 */ /* 0x000fe20000400000 */
[----:B------:R-:W-:Y:S01]  /*2430*/  FMUL R27, R15, R15 ;  /* 0x0000000f0f1b7220 */ /* 0x000fe20000400000 */
[----:B------:R-:W-:Y:S01]  /*2440*/  BSSY.RECONVERGENT B2, `(.L_x_58) ;  /* 0x0000015000027945 */ /* 0x000fe20003800200 */
[----:B------:R-:W-:Y:S01]  /*2450*/  FSETP.GEU.AND P2, PT, R20, 4, PT ;  /* 0x408000001400780b */ /* 0x000fe20003f4e000 */
[----:B------:R-:W-:Y:S01]  /*2460*/  FADD R20, R11, R32 ;  /* 0x000000200b147221 */ /* 0x000fe20000000000 */
[----:B------:R-:W-:Y:S01]  /*2470*/  FSETP.GEU.AND P3, PT, R21, 4, PT ;  /* 0x408000001500780b */ /* 0x000fe20003f6e000 */
[----:B------:R-:W-:Y:S01]  /*2480*/  FADD R21, R11, R34 ;  /* 0x000000220b157221 */ /* 0x000fe20000000000 */
[--C-:B------:R-:W-:Y:S01]  /*2490*/  FADD R22, R12, R27.reuse ;  /* 0x0000001b0c167221 */ /* 0x100fe20000000000 */
[----:B------:R-:W-:Y:S01]  /*24a0*/  FADD R23, R24, R27 ;  /* 0x0000001b18177221 */ /* 0x000fe20000000000 */
[----:B------:R-:W-:Y:S01]  /*24b0*/  FSETP.GEU.AND P4, PT, R20, 4, PT ;  /* 0x408000001400780b */ /* 0x000fe20003f8e000 */
[----:B------:R-:W-:Y:S01]  /*24c0*/  FADD R15, R6, -R15 ;  /* 0x8000000f060f7221 */ /* 0x000fe20000000000 */
[----:B------:R-:W-:Y:S01]  /*24d0*/  FSETP.GEU.AND P5, PT, R21, 4, PT ;  /* 0x408000001500780b */ /* 0x000fe20003fae000 */
[----:B------:R-:W-:Y:S01]  /*24e0*/  IMAD.WIDE.U32 R20, R29, 0x4, R16 ;  /* 0x000000041d147825 */ /* 0x000fe200078e0010 */
[----:B------:R-:W-:-:S02]  /*24f0*/  FSETP.GEU.AND P6, PT, R22, 4, PT ;  /* 0x408000001600780b */ /* 0x000fc40003fce000 */
[----:B------:R-:W-:Y:S01]  /*2500*/  FSETP.GEU.AND P0, PT, R23, 4, PT ;  /* 0x408000001700780b */ /* 0x000fe20003f0e000 */
[----:B------:R-:W-:-:S12]  /*2510*/  @P1 BRA `(.L_x_59) ;  /* 0x00000000001c1947 */ /* 0x000fd80003800000 */
[----:B------:R-:W-:-:S06]  /*2520*/  FADD R33, R5, -R10 ;  /* 0x8000000a05217221 */ /* 0x000fcc0000000000 */
[----:B------:R-:W0:Y:S02]  /*2530*/  F2I.TRUNC.NTZ R33, R33 ;  /* 0x0000002100217305 */ /* 0x000e24000020f100 */
[----:B0-----:R-:W-:-:S04]  /*2540*/  VIMNMX.U32 R22, PT, PT, R29, R33, !PT ;  /* 0x000000211d167248 */ /* 0x001fc80007fe0000 */
[----:B------:R-:W-:-:S13]  /*2550*/  ISETP.GT.U32.AND P1, PT, R22, 0x7ff, PT ;  /* 0x000007ff1600780c */ /* 0x000fda0003f24070 */
[----:B------:R-:W0:Y:S01]  /*2560*/  @!P1 LDC R31, c[0x0][0x388] ;  /* 0x0000e200ff1f9b82 */ /* 0x000e220000000800 */
[----:B------:R-:W-:-:S05]  /*2570*/  @!P1 IMAD.WIDE.U32 R22, R33, 0x2000, R20 ;  /* 0x0000200021169825 */ /* 0x000fca00078e0014 */
[----:B0-----:R0:W-:Y:S02]  /*2580*/  @!P1 STG.E desc[UR6][R22.64], R31 ;  /* 0x0000001f16009986 */ /* 0x0011e4000c101906 */
.L_x_59:
[----:B------:R-:W-:Y:S05]  /*2590*/  BSYNC.RECONVERGENT B2 ;  /* 0x0000000000027941 */ /* 0x000fea0003800200 */
.L_x_58:
[----:B------:R-:W-:Y:S04]  /*25a0*/  BSSY.RECONVERGENT B2, `(.L_x_60) ;  /* 0x0000009000027945 */ /* 0x000fe80003800200 */
[----:B------:R-:W-:Y:S05]  /*25b0*/  @P2 BRA `(.L_x_61) ;  /* 0x00000000001c2947 */ /* 0x000fea0003800000 */
[----:B0-----:R-:W-:-:S06]  /*25c0*/  FADD R31, R5, -R0 ;  /* 0x80000000051f7221 */ /* 0x001fcc0000000000 */
[----:B------:R-:W0:Y:S02]  /*25d0*/  F2I.TRUNC.NTZ R31, R31 ;  /* 0x0000001f001f7305 */ /* 0x000e24000020f100 */
[----:B0-----:R-:W-:-:S04]  /*25e0*/  VIMNMX.U32 R22, PT, PT, R29, R31, !PT ;  /* 0x0000001f1d167248 */ /* 0x001fc80007fe0000 */
[----:B------:R-:W-:-:S13]  /*25f0*/  ISETP.GT.U32.AND P1, PT, R22, 0x7ff, PT ;  /* 0x000007ff1600780c */ /* 0x000fda0003f24070 */
[----:B------:R-:W0:Y:S01]  /*2600*/  @!P1 LDC R33, c[0x0][0x388] ;  /* 0x0000e200ff219b82 */ /* 0x000e220000000800 */
[----:B------:R-:W-:-:S05]  /*2610*/  @!P1 IMAD.WIDE.U32 R22, R31, 0x2000, R20 ;  /* 0x000020001f169825 */ /* 0x000fca00078e0014 */
[----:B0-----:R1:W-:Y:S02]  /*2620*/  @!P1 STG.E desc[UR6][R22.64], R33 ;  /* 0x0000002116009986 */ /* 0x0013e4000c101906 */
.L_x_61:
[----:B------:R-:W-:Y:S05]  /*2630*/  BSYNC.RECONVERGENT B2 ;  /* 0x0000000000027941 */ /* 0x000fea0003800200 */
.L_x_60:
[----:B------:R-:W2:Y:S01]  /*2640*/  F2I.TRUNC.NTZ R15, R15 ;  /* 0x0000000f000f7305 */ /* 0x000ea2000020f100 */
[--C-:B01----:R-:W-:Y:S01]  /*2650*/  FADD R22, R26, R27.reuse ;  /* 0x0000001b1a167221 */ /* 0x103fe20000000000 */
[--C-:B------:R-:W-:Y:S01]  /*2660*/  FADD R23, R32, R27.reuse ;  /* 0x0000001b20177221 */ /* 0x100fe20000000000 */
[----:B------:R-:W-:Y:S01]  /*2670*/  BSSY.RECONVERGENT B2, `(.L_x_62) ;  /* 0x000000c000027945 */ /* 0x000fe20003800200 */
[----:B------:R-:W-:Y:S02]  /*2680*/  FADD R31, R34, R27 ;  /* 0x0000001b221f7221 */ /* 0x000fe40000000000 */
[----:B------:R-:W-:Y:S02]  /*2690*/  FSETP.GEU.AND P1, PT, R22, 4, PT ;  /* 0x408000001600780b */ /* 0x000fe40003f2e000 */
        /* <DEDUP_REMOVED lines=9> */
.L_x_63:
[----:B------:R-:W-:Y:S05]  /*2730*/  BSYNC.RECONVERGENT B2 ;  /* 0x0000000000027941 */ /* 0x000fea0003800200 */
.L_x_62:
[----:B------:R-:W-:Y:S01]  /*2740*/  BSSY.RECONVERGENT B2, `(.L_x_64) ;  /* 0x000000b000027945 */ /* 0x000fe20003800200 */
[----:B------:R-:W-:Y:S01]  /*2750*/  FSETP.GEU.AND P3, PT, R31, 4, PT ;  /* 0x408000001f00780b */ /* 0x000fe20003f6e000 */
[----:B------:R-:W-:Y:S02]  /*2760*/  FADD R27, RZ, R7 ;  /* 0x00000007ff1b7221 */ /* 0x000fe40000000000 */
[----:B------:R-:W-:Y:S10]  /*2770*/  @P4 BRA `(.L_x_65) ;  /* 0x00000000001c4947 */ /* 0x000ff40003800000 */
[----:B------:R-:W-:-:S06]  /*2780*/  FADD R31, R5, -R28 ;  /* 0x8000001c051f7221 */ /* 0x000fcc0000000000 */
[----:B------:R-:W0:Y:S02]  /*2790*/  F2I.TRUNC.NTZ R31, R31 ;  /* 0x0000001f001f7305 */ /* 0x000e24000020f100 */
[----:B0-----:R-:W-:-:S04]  /*27a0*/  VIMNMX.U32 R22, PT, PT, R29, R31, !PT ;  /* 0x0000001f1d167248 */ /* 0x001fc80007fe0000 */
[----:B------:R-:W-:-:S13]  /*27b0*/  ISETP.GT.U32.AND P4, PT, R22, 0x7ff, PT ;  /* 0x000007ff1600780c */ /* 0x000fda0003f84070 */
[----:B------:R-:W0:Y:S01]  /*27c0*/  @!P4 LDC R33, c[0x0][0x388] ;  /* 0x0000e200ff21cb82 */ /* 0x000e220000000800 */
[----:B------:R-:W-:-:S05]  /*27d0*/  @!P4 IMAD.WIDE.U32 R22, R31, 0x2000, R20 ;  /* 0x000020001f16c825 */ /* 0x000fca00078e0014 */
[----:B0-----:R1:W-:Y:S02]  /*27e0*/  @!P4 STG.E desc[UR6][R22.64], R33 ;  /* 0x000000211600c986 */ /* 0x0013e4000c101906 */
.L_x_65:
[----:B------:R-:W-:Y:S05]  /*27f0*/  BSYNC.RECONVERGENT B2 ;  /* 0x0000000000027941 */ /* 0x000fea0003800200 */
.L_x_64:
[----:B------:R-:W-:Y:S04]  /*2800*/  BSSY.RECONVERGENT B2, `(.L_x_66) ;  /* 0x0000009000027945 */ /* 0x000fe80003800200 */
[----:B------:R-:W-:Y:S05]  /*2810*/  @P5 BRA `(.L_x_67) ;  /* 0x00000000001c5947 */ /* 0x000fea0003800000 */
[----:B01----:R-:W-:-:S06]  /*2820*/  FADD R22, R5, -R30 ;  /* 0x8000001e05167221 */ /* 0x003fcc0000000000 */
[----:B------:R-:W0:Y:S02]  /*2830*/  F2I.TRUNC.NTZ R22, R22 ;  /* 0x0000001600167305 */ /* 0x000e24000020f100 */
[----:B0-----:R-:W-:-:S04]  /*2840*/  VIMNMX.U32 R29, PT, PT, R29, R22, !PT ;  /* 0x000000161d1d7248 */ /* 0x001fc80007fe0000 */
[----:B------:R-:W-:-:S13]  /*2850*/  ISETP.GT.U32.AND P4, PT, R29, 0x7ff, PT ;  /* 0x000007ff1d00780c */ /* 0x000fda0003f84070 */
[----:B------:R-:W0:Y:S01]  /*2860*/  @!P4 LDC R23, c[0x0][0x388] ;  /* 0x0000e200ff17cb82 */ /* 0x000e220000000800 */
[----:B------:R-:W-:-:S05]  /*2870*/  @!P4 IMAD.WIDE.U32 R20, R22, 0x2000, R20 ;  /* 0x000020001614c825 */ /* 0x000fca00078e0014 */
[----:B0-----:R3:W-:Y:S02]  /*2880*/  @!P4 STG.E desc[UR6][R20.64], R23 ;  /* 0x000000171400c986 */ /* 0x0017e4000c101906 */
.L_x_67:
[----:B------:R-:W-:Y:S05]  /*2890*/  BSYNC.RECONVERGENT B2 ;  /* 0x0000000000027941 */ /* 0x000fea0003800200 */
.L_x_66:
[----:B------:R-:W-:Y:S01]  /*28a0*/  BSSY.RECONVERGENT B2, `(.L_x_68) ;  /* 0x000000b000027945 */ /* 0x000fe20003800200 */
[----:B------:R-:W-:Y:S01]  /*28b0*/  FMUL R29, R27, R27 ;  /* 0x0000001b1b1d7220 */ /* 0x000fe20000400000 */
[----:B--23--:R-:W-:Y:S02]  /*28c0*/  IMAD.WIDE.U32 R20, R15, 0x4, R16 ;  /* 0x000000040f147825 */ /* 0x00cfe400078e0010 */
[----:B------:R-:W-:Y:S05]  /*28d0*/  @P6 BRA `(.L_x_69) ;  /* 0x00000000001c6947 */ /* 0x000fea0003800000 */
[----:B------:R-:W-:-:S06]  /*28e0*/  FADD R31, R5, -R10 ;  /* 0x8000000a051f7221 */ /* 0x000fcc0000000000 */
[----:B------:R-:W0:Y:S02]  /*28f0*/  F2I.TRUNC.NTZ R31, R31 ;  /* 0x0000001f001f7305 */ /* 0x000e24000020f100 */
[----:B01----:R-:W-:-:S04]  /*2900*/  VIMNMX.U32 R22, PT, PT, R15, R31, !PT ;  /* 0x0000001f0f167248 */ /* 0x003fc80007fe0000 */
[----:B------:R-:W-:-:S13]  /*2910*/  ISETP.GT.U32.AND P4, PT, R22, 0x7ff, PT ;  /* 0x000007ff1600780c */ /* 0x000fda0003f84070 */
[----:B------:R-:W0:Y:S01]  /*2920*/  @!P4 LDC R33, c[0x0][0x388] ;  /* 0x0000e200ff21cb82 */ /* 0x000e220000000800 */
[----:B------:R-:W-:-:S05]  /*2930*/  @!P4 IMAD.WIDE.U32 R22, R31, 0x2000, R20 ;  /* 0x000020001f16c825 */ /* 0x000fca00078e0014 */
[----:B0-----:R2:W-:Y:S02]  /*2940*/  @!P4 STG.E desc[UR6][R22.64], R33 ;  /* 0x000000211600c986 */ /* 0x0015e4000c101906 */
.L_x_69:
[----:B------:R-:W-:Y:S05]  /*2950*/  BSYNC.RECONVERGENT B2 ;  /* 0x0000000000027941 */ /* 0x000fea0003800200 */
.L_x_68:
[--C-:B012---:R-:W-:Y:S01]  /*2960*/  FADD R22, R12, R29.reuse ;  /* 0x0000001d0c167221 */ /* 0x107fe20000000000 */
[--C-:B------:R-:W-:Y:S01]  /*2970*/  FADD R23, R24, R29.reuse ;  /* 0x0000001d18177221 */ /* 0x100fe20000000000 */
[----:B------:R-:W-:Y:S01]  /*2980*/  FADD R31, R26, R29 ;  /* 0x0000001d1a1f7221 */ /* 0x000fe20000000000 */
[----:B------:R-:W-:Y:S02]  /*2990*/  BSSY.RECONVERGENT B2, `(.L_x_70) ;  /* 0x000000c000027945 */ /* 0x000fe40003800200 */
[----:B------:R-:W-:Y:S02]  /*29a0*/  FSETP.GEU.AND P6, PT, R22, 4, PT ;  /* 0x408000001600780b */ /* 0x000fe40003fce000 */
        /* <DEDUP_REMOVED lines=10> */
.L_x_71:
[----:B------:R-:W-:Y:S05]  /*2a50*/  BSYNC.RECONVERGENT B2 ;  /* 0x0000000000027941 */ /* 0x000fea0003800200 */
.L_x_70:
[----:B------:R-:W-:Y:S04]  /*2a60*/  BSSY.RECONVERGENT B2, `(.L_x_72) ;  /* 0x0000009000027945 */ /* 0x000fe80003800200 */
[----:B------:R-:W-:Y:S05]  /*2a70*/  @P1 BRA `(.L_x_73) ;  /* 0x00000000001c1947 */ /* 0x000fea0003800000 */
[----:B------:R-:W-:-:S06]  /*2a80*/  FADD R31, R5, -R14 ;  /* 0x8000000e051f7221 */ /* 0x000fcc0000000000 */
[----:B------:R-:W0:Y:S02]  /*2a90*/  F2I.TRUNC.NTZ R31, R31 ;  /* 0x0000001f001f7305 */ /* 0x000e24000020f100 */
[----:B0-----:R-:W-:-:S04]  /*2aa0*/  VIMNMX.U32 R22, PT, PT, R15, R31, !PT ;  /* 0x0000001f0f167248 */ /* 0x001fc80007fe0000 */
[----:B------:R-:W-:-:S13]  /*2ab0*/  ISETP.GT.U32.AND P0, PT, R22, 0x7ff, PT ;  /* 0x000007ff1600780c */ /* 0x000fda0003f04070 */
[----:B------:R-:W0:Y:S01]  /*2ac0*/  @!P0 LDC R33, c[0x0][0x388] ;  /* 0x0000e200ff218b82 */ /* 0x000e220000000800 */
[----:B------:R-:W-:-:S05]  /*2ad0*/  @!P0 IMAD.WIDE.U32 R22, R31, 0x2000, R20 ;  /* 0x000020001f168825 */ /* 0x000fca00078e0014 */
[----:B0-----:R1:W-:Y:S02]  /*2ae0*/  @!P0 STG.E desc[UR6][R22.64], R33 ;  /* 0x0000002116008986 */ /* 0x0013e4000c101906 */
.L_x_73:
[----:B------:R-:W-:Y:S05]  /*2af0*/  BSYNC.RECONVERGENT B2 ;  /* 0x0000000000027941 */ /* 0x000fea0003800200 */
.L_x_72:
[----:B------:R-:W-:Y:S04]  /*2b00*/  BSSY.RECONVERGENT B2, `(.L_x_74) ;  /* 0x0000009000027945 */ /* 0x000fe80003800200 */
        /* <DEDUP_REMOVED lines=8> */
.L_x_75:
[----:B------:R-:W-:Y:S05]  /*2b90*/  BSYNC.RECONVERGENT B2 ;  /* 0x0000000000027941 */ /* 0x000fea0003800200 */
.L_x_74:
[----:B------:R-:W-:Y:S01]  /*2ba0*/  BSSY.RECONVERGENT B2, `(.L_x_76) ;  /* 0x000000b000027945 */ /* 0x000fe20003800200 */
[----:B012---:R-:W-:Y:S01]  /*2bb0*/  FADD R23, R7, -1 ;  /* 0xbf80000007177421 */ /* 0x007fe20000000000 */
[----:B------:R-:W-:Y:S02]  /*2bc0*/  FADD R27, R6, -R27 ;  /* 0x8000001b061b7221 */ /* 0x000fe40000000000 */
        /* <DEDUP_REMOVED lines=8> */
.L_x_77:
[----:B------:R-:W-:Y:S05]  /*2c50*/  BSYNC.RECONVERGENT B2 ;  /* 0x0000000000027941 */ /* 0x000fea0003800200 */
.L_x_76:
[----:B------:R-:W1:Y:S01]  /*2c60*/  F2I.TRUNC.NTZ R27, R27 ;  /* 0x0000001b001b7305 */ /* 0x000e62000020f100 */
[----:B0-----:R-:W-:Y:S01]  /*2c70*/  FMUL R15, R23, R23 ;  /* 0x00000017170f7220 */ /* 0x001fe20000400000 */
[--C-:B------:R-:W-:Y:S01]  /*2c80*/  FADD R20, R32, R29.reuse ;  /* 0x0000001d20147221 */ /* 0x100fe20000000000 */
[----:B------:R-:W-:Y:S01]  /*2c90*/  FADD R29, R34, R29 ;  /* 0x0000001d221d7221 */ /* 0x000fe20000000000 */
[----:B------:R-:W-:Y:S01]  /*2ca0*/  BSSY.RECONVERGENT B2, `(.L_x_78) ;  /* 0x0000011000027945 */ /* 0x000fe20003800200 */
[--C-:B------:R-:W-:Y:S01]  /*2cb0*/  FADD R21, R12, R15.reuse ;  /* 0x0000000f0c157221 */ /* 0x100fe20000000000 */
[----:B------:R-:W-:Y:S01]  /*2cc0*/  FADD R22, R24, R15 ;  /* 0x0000000f18167221 */ /* 0x000fe20000000000 */
[----:B------:R-:W-:Y:S02]  /*2cd0*/  FSETP.GEU.AND P3, PT, R20, 4, PT ;  /* 0x408000001400780b */ /* 0x000fe40003f6e000 */
[----:B------:R-:W-:Y:S01]  /*2ce0*/  FSETP.GEU.AND P2, PT, R29, 4, PT ;  /* 0x408000001d00780b */ /* 0x000fe20003f4e000 */
[----:B------:R-:W-:Y:S01]  /*2cf0*/  FADD R29, R6, -R23 ;  /* 0x80000017061d7221 */ /* 0x000fe20000000000 */
[----:B------:R-:W-:-:S02]  /*2d00*/  FSETP.GEU.AND P1, PT, R21, 4, PT ;  /* 0x408000001500780b */ /* 0x000fc40003f2e000 */
[----:B------:R-:W-:Y:S01]  /*2d10*/  FSETP.GEU.AND P0, PT, R22, 4, PT ;  /* 0x408000001600780b */ /* 0x000fe20003f0e000 */
[----:B-1----:R-:W-:Y:S01]  /*2d20*/  IMAD.WIDE.U32 R20, R27, 0x4, R16 ;  /* 0x000000041b147825 */ /* 0x002fe200078e0010 */
[----:B------:R-:W-:Y:S11]  /*2d30*/  @P6 BRA `(.L_x_79) ;  /* 0x00000000001c6947 */ /* 0x000ff60003800000 */
[----:B------:R-:W-:-:S06]  /*2d40*/  FADD R31, R5, -R10 ;  /* 0x8000000a051f7221 */ /* 0x000fcc0000000000 */
[----:B------:R-:W0:Y:S02]  /*2d50*/  F2I.TRUNC.NTZ R31, R31 ;  /* 0x0000001f001f7305 */ /* 0x000e24000020f100 */
[----:B0-----:R-:W-:-:S04]  /*2d60*/  VIMNMX.U32 R22, PT, PT, R27, R31, !PT ;  /* 0x0000001f1b167248 */ /* 0x001fc80007fe0000 */
[----:B------:R-:W-:-:S13]  /*2d70*/  ISETP.GT.U32.AND P6, PT, R22, 0x7ff, PT ;  /* 0x000007ff1600780c */ /* 0x000fda0003fc4070 */
[----:B------:R-:W0:Y:S01]  /*2d80*/  @!P6 LDC R33, c[0x0][0x388] ;  /* 0x0000e200ff21eb82 */ /* 0x000e220000000800 */
[----:B------:R-:W-:-:S05]  /*2d90*/  @!P6 IMAD.WIDE.U32 R22, R31, 0x2000, R20 ;  /* 0x000020001f16e825 */ /* 0x000fca00078e0014 */
[----:B0-----:R0:W-:Y:S02]  /*2da0*/  @!P6 STG.E desc[UR6][R22.64], R33 ;  /* 0x000000211600e986 */ /* 0x0011e4000c101906 */
.L_x_79:
[----:B------:R-:W-:Y:S05]  /*2db0*/  BSYNC.RECONVERGENT B2 ;  /* 0x0000000000027941 */ /* 0x000fea0003800200 */
.L_x_78:
        /* <DEDUP_REMOVED lines=9> */
.L_x_81:
[----:B------:R-:W-:Y:S05]  /*2e50*/  BSYNC.RECONVERGENT B2 ;  /* 0x0000000000027941 */ /* 0x000fea0003800200 */
.L_x_80:
[----:B------:R-:W2:Y:S01]  /*2e60*/  F2I.TRUNC.NTZ R29, R29 ;  /* 0x0000001d001d7305 */ /* 0x000ea2000020f100 */
[--C-:B01----:R-:W-:Y:S01]  /*2e70*/  FADD R22, R26, R15.reuse ;  /* 0x0000000f1a167221 */ /* 0x103fe20000000000 */
[----:B------:R-:W-:Y:S01]  /*2e80*/  FADD R23, R32, R15 ;  /* 0x0000000f20177221 */ /* 0x000fe20000000000 */
[----:B------:R-:W-:Y:S03]  /*2e90*/  BSSY.RECONVERGENT B2, `(.L_x_82) ;  /* 0x000000b000027945 */ /* 0x000fe60003800200 */
        /* <DEDUP_REMOVED lines=10> */
.L_x_83:
[----:B------:R-:W-:Y:S05]  /*2f40*/  BSYNC.RECONVERGENT B2 ;  /* 0x0000000000027941 */ /* 0x000fea0003800200 */
.L_x_82:
        /* <DEDUP_REMOVED lines=9> */
.L_x_85:
[----:B------:R-:W-:Y:S05]  /*2fe0*/  BSYNC.RECONVERGENT B2 ;  /* 0x0000000000027941 */ /* 0x000fea0003800200 */
.L_x_84:
        /* <DEDUP_REMOVED lines=9> */
.L_x_87:
[----:B------:R-:W-:Y:S05]  /*3080*/  BSYNC.RECONVERGENT B2 ;  /* 0x0000000000027941 */ /* 0x000fea0003800200 */
.L_x_86:
[----:B------:R-:W-:Y:S01]  /*3090*/  BSSY.RECONVERGENT B2, `(.L_x_88) ;  /* 0x000000c000027945 */ /* 0x000fe20003800200 */
[----:B------:R-:W-:Y:S01]  /*30a0*/  FADD R27, R7, -2 ;  /* 0xc0000000071b7421 */ /* 0x000fe20000000000 */
[----:B------:R-:W-:Y:S01]  /*30b0*/  FADD R15, R34, R15 ;  /* 0x0000000f220f7221 */ /* 0x000fe20000000000 */
[----:B--23--:R-:W-:Y:S01]  /*30c0*/  IMAD.WIDE.U32 R20, R29, 0x4, R16 ;  /* 0x000000041d147825 */ /* 0x00cfe200078e0010 */
[----:B------:R-:W-:Y:S06]  /*30d0*/  @P1 BRA `(.L_x_89) ;  /* 0x00000000001c1947 */ /* 0x000fec0003800000 */
[----:B------:R-:W-:-:S06]  /*30e0*/  FADD R31, R5, -R10 ;  /* 0x8000000a051f7221 */ /* 0x000fcc0000000000 */
[----:B------:R-:W0:Y:S02]  /*30f0*/  F2I.TRUNC.NTZ R31, R31 ;  /* 0x0000001f001f7305 */ /* 0x000e24000020f100 */
[----:B01----:R-:W-:-:S04]  /*3100*/  VIMNMX.U32 R22, PT, PT, R29, R31, !PT ;  /* 0x0000001f1d167248 */ /* 0x003fc80007fe0000 */
[----:B------:R-:W-:-:S13]  /*3110*/  ISETP.GT.U32.AND P1, PT, R22, 0x7ff, PT ;  /* 0x000007ff1600780c */ /* 0x000fda0003f24070 */
[----:B------:R-:W0:Y:S01]  /*3120*/  @!P1 LDC R33, c[0x0][0x388] ;  /* 0x0000e200ff219b82 */ /* 0x000e220000000800 */
[----:B------:R-:W-:-:S05]  /*3130*/  @!P1 IMAD.WIDE.U32 R22, R31, 0x2000, R20 ;  /* 0x000020001f169825 */ /* 0x000fca00078e0014 */
[----:B0-----:R2:W-:Y:S02]  /*3140*/  @!P1 STG.E desc[UR6][R22.64], R33 ;  /* 0x0000002116009986 */ /* 0x0015e4000c101906 */
.L_x_89:
[----:B------:R-:W-:Y:S05]  /*3150*/  BSYNC.RECONVERGENT B2 ;  /* 0x0000000000027941 */ /* 0x000fea0003800200 */
.L_x_88:
[----:B------:R-:W-:Y:S04]  /*3160*/  BSSY.RECONVERGENT B2, `(.L_x_90) ;  /* 0x0000009000027945 */ /* 0x000fe80003800200 */
[----:B------:R-:W-:Y:S05]  /*3170*/  @P0 BRA `(.L_x_91) ;  /* 0x00000000001c0947 */ /* 0x000fea0003800000 */
[----:B------:R-:W-:-:S06]  /*3180*/  FADD R31, R5, -R0 ;  /* 0x80000000051f7221 */ /* 0x000fcc0000000000 */
[----:B------:R-:W0:Y:S02]  /*3190*/  F2I.TRUNC.NTZ R31, R31 ;  /* 0x0000001f001f7305 */ /* 0x000e24000020f100 */
[----:B012---:R-:W-:-:S04]  /*31a0*/  VIMNMX.U32 R22, PT, PT, R29, R31, !PT ;  /* 0x0000001f1d167248 */ /* 0x007fc80007fe0000 */
[----:B------:R-:W-:-:S13]  /*31b0*/  ISETP.GT.U32.AND P0, PT, R22, 0x7ff, PT ;  /* 0x000007ff1600780c */ /* 0x000fda0003f04070 */
[----:B------:R-:W0:Y:S01]  /*31c0*/  @!P0 LDC R33, c[0x0][0x388] ;  /* 0x0000e200ff218b82 */ /* 0x000e220000000800 */
[----:B------:R-:W-:-:S05]  /*31d0*/  @!P0 IMAD.WIDE.U32 R22, R31, 0x2000, R20 ;  /* 0x000020001f168825 */ /* 0x000fca00078e0014 */
[----:B0-----:R3:W-:Y:S02]  /*31e0*/  @!P0 STG.E desc[UR6][R22.64], R33 ;  /* 0x0000002116008986 */ /* 0x0017e4000c101906 */
.L_x_91:
[----:B------:R-:W-:Y:S05]  /*31f0*/  BSYNC.RECONVERGENT B2 ;  /* 0x0000000000027941 */ /* 0x000fea0003800200 */
.L_x_90:
[----:B0123--:R-:W-:Y:S01]  /*3200*/  FMUL R23, R27, R27 ;  /* 0x0000001b1b177220 */ /* 0x00ffe20000400000 */
[C---:B------:R-:W-:Y:S01]  /*3210*/  FADD R31, R6.reuse, -R27 ;  /* 0x8000001b061f7221 */ /* 0x040fe20000000000 */
[----:B------:R-:W-:Y:S01]  /*3220*/  FADD R33, R6, 2 ;  /* 0x4000000006217421 */ /* 0x000fe20000000000 */
[----:B------:R-:W0:Y:S01]  /*3230*/  S2R R27, SR_LANEID ;  /* 0x00000000001b7919 */ /* 0x000e220000000000 */
[--C-:B------:R-:W-:Y:S01]  /*3240*/  FADD R22, R26, R23.reuse ;  /* 0x000000171a167221 */ /* 0x100fe20000000000 */
[--C-:B------:R-:W-:Y:S01]  /*3250*/  FADD R24, R24, R23.reuse ;  /* 0x0000001718187221 */ /* 0x100fe20000000000 */
[----:B------:R-:W-:Y:S01]  /*3260*/  FADD R6, R6, -2 ;  /* 0xc000000006067421 */ /* 0x000fe20000000000 */
[C---:B------:R-:W-:Y:S01]  /*3270*/  FADD R26, R5.reuse, -2 ;  /* 0xc0000000051a7421 */ /* 0x040fe20000000000 */
[----:B------:R-:W-:Y:S01]  /*3280*/  FADD R35, R5, 2 ;  /* 0x4000000005237421 */ /* 0x000fe20000000000 */
[----:B------:R-:W-:Y:S01]  /*3290*/  FSETP.GEU.AND P4, PT, R15, 4, PT ;  /* 0x408000000f00780b */ /* 0x000fe20003f8e000 */
[----:B------:R-:W1:Y:S01]  /*32a0*/  F2I.TRUNC.NTZ R31, R31 ;  /* 0x0000001f001f7305 */ /* 0x000e62000020f100 */
[----:B------:R-:W-:Y:S01]  /*32b0*/  FSETP.GEU.AND P3, PT, R24, 4, PT ;  /* 0x408000001800780b */ /* 0x000fe20003f6e000 */
[--C-:B------:R-:W-:Y:S01]  /*32c0*/  FADD R32, R32, R23.reuse ;  /* 0x0000001720207221 */ /* 0x100fe20000000000 */
[----:B------:R-:W-:Y:S01]  /*32d0*/  FSETP.GEU.AND P2, PT, R22, 4, PT ;  /* 0x408000001600780b */ /* 0x000fe20003f4e000 */
[--C-:B------:R-:W-:Y:S01]  /*32e0*/  FADD R22, R12, R23.reuse ;  /* 0x000000170c167221 */ /* 0x100fe20000000000 */
[----:B------:R-:W-:Y:S01]  /*32f0*/  BSSY.RECONVERGENT B2, `(.L_x_92) ;  /* 0x0000010000027945 */ /* 0x000fe20003800200 */
[----:B------:R-:W-:Y:S01]  /*3300*/  FADD R34, R34, R23 ;  /* 0x0000001722227221 */ /* 0x000fe20000000000 */
[----:B------:R-:W-:Y:S01]  /*3310*/  FSETP.GEU.AND P1, PT, R32, 4, PT ;  /* 0x408000002000780b */ /* 0x000fe20003f2e000 */
[----:B------:R2:W3:Y:S01]  /*3320*/  F2I.TRUNC.NTZ R15, R33 ;  /* 0x00000021000f7305 */ /* 0x0004e2000020f100 */
[----:B------:R-:W-:-:S07]  /*3330*/  FSETP.GEU.AND P0, PT, R22, 4, PT ;  /* 0x408000001600780b */ /* 0x000fce0003f0e000 */
[----:B------:R2:W4:Y:S08]  /*3340*/  F2I.TRUNC.NTZ R24, R35 ;  /* 0x0000002300187305 */ /* 0x000530000020f100 */
[----:B------:R-:W0:Y:S08]  /*3350*/  F2I.TRUNC.NTZ R6, R6 ;  /* 0x0000000600067305 */ /* 0x000e30000020f100 */
[----:B------:R-:W0:Y:S01]  /*3360*/  F2I.TRUNC.NTZ R26, R26 ;  /* 0x0000001a001a7305 */ /* 0x000e22000020f100 */
[----:B-1234-:R-:W-:Y:S05]  /*3370*/  @P6 BRA `(.L_x_93) ;  /* 0x00000000001c6947 */ /* 0x01efea0003800000 */
[----:B------:R-:W-:-:S06]  /*3380*/  FADD R32, R5, -R14 ;  /* 0x8000000e05207221 */ /* 0x000fcc0000000000 */
[----:B------:R-:W1:Y:S02]  /*3390*/  F2I.TRUNC.NTZ R32, R32 ;  /* 0x0000002000207305 */ /* 0x000e64000020f100 */
[----:B-1----:R-:W-:-:S04]  /*33a0*/  VIMNMX.U32 R22, PT, PT, R29, R32, !PT ;  /* 0x000000201d167248 */ /* 0x002fc80007fe0000 */
[----:B------:R-:W-:-:S13]  /*33b0*/  ISETP.GT.U32.AND P6, PT, R22, 0x7ff, PT ;  /* 0x000007ff1600780c */ /* 0x000fda0003fc4070 */
[----:B------:R-:W1:Y:S01]  /*33c0*/  @!P6 LDC R33, c[0x0][0x388] ;  /* 0x0000e200ff21eb82 */ /* 0x000e620000000800 */
[----:B------:R-:W-:-:S05]  /*33d0*/  @!P6 IMAD.WIDE.U32 R22, R32, 0x2000, R20 ;  /* 0x000020002016e825 */ /* 0x000fca00078e0014 */
[----:B-1----:R1:W-:Y:S02]  /*33e0*/  @!P6 STG.E desc[UR6][R22.64], R33 ;  /* 0x000000211600e986 */ /* 0x0023e4000c101906 */
.L_x_93:
[----:B------:R-:W-:Y:S05]  /*33f0*/  BSYNC.RECONVERGENT B2 ;  /* 0x0000000000027941 */ /* 0x000fea0003800200 */
.L_x_92:
[----:B------:R-:W-:Y:S01]  /*3400*/  BSSY.RECONVERGENT B2, `(.L_x_94) ;  /* 0x000000a000027945 */ /* 0x000fe20003800200 */
[----:B------:R-:W-:-:S03]  /*3410*/  FSETP.GEU.AND P6, PT, R34, 4, PT ;  /* 0x408000002200780b */ /* 0x000fc60003fce000 */
[----:B------:R-:W-:Y:S10]  /*3420*/  @P5 BRA `(.L_x_95) ;  /* 0x00000000001c5947 */ /* 0x000ff40003800000 */
[----:B------:R-:W-:-:S06]  /*3430*/  FADD R32, R5, -R28 ;  /* 0x8000001c05207221 */ /* 0x000fcc0000000000 */
[----:B------:R-:W1:Y:S02]  /*3440*/  F2I.TRUNC.NTZ R32, R32 ;  /* 0x0000002000207305 */ /* 0x000e64000020f100 */
[----:B-1----:R-:W-:-:S04]  /*3450*/  VIMNMX.U32 R22, PT, PT, R29, R32, !PT ;  /* 0x000000201d167248 */ /* 0x002fc80007fe0000 */
[----:B------:R-:W-:-:S13]  /*3460*/  ISETP.GT.U32.AND P5, PT, R22, 0x7ff, PT ;  /* 0x000007ff1600780c */ /* 0x000fda0003fa4070 */
[----:B------:R-:W1:Y:S01]  /*3470*/  @!P5 LDC R33, c[0x0][0x388] ;  /* 0x0000e200ff21db82 */ /* 0x000e620000000800 */
[----:B------:R-:W-:-:S05]  /*3480*/  @!P5 IMAD.WIDE.U32 R22, R32, 0x2000, R20 ;  /* 0x000020002016d825 */ /* 0x000fca00078e0014 */
[----:B-1----:R2:W-:Y:S02]  /*3490*/  @!P5 STG.E desc[UR6][R22.64], R33 ;  /* 0x000000211600d986 */ /* 0x0025e4000c101906 */
.L_x_95:
[----:B------:R-:W-:Y:S05]  /*34a0*/  BSYNC.RECONVERGENT B2 ;  /* 0x0000000000027941 */ /* 0x000fea0003800200 */
.L_x_94:
[----:B------:R-:W-:Y:S04]  /*34b0*/  BSSY.RECONVERGENT B2, `(.L_x_96) ;  /* 0x0000009000027945 */ /* 0x000fe80003800200 */
[----:B------:R-:W-:Y:S05]  /*34c0*/  @P4 BRA `(.L_x_97) ;  /* 0x00000000001c4947 */ /* 0x000fea0003800000 */
[----:B-12---:R-:W-:-:S06]  /*34d0*/  FADD R22, R5, -R30 ;  /* 0x8000001e05167221 */ /* 0x006fcc0000000000 */
[----:B------:R-:W1:Y:S02]  /*34e0*/  F2I.TRUNC.NTZ R22, R22 ;  /* 0x0000001600167305 */ /* 0x000e64000020f100 */
[----:B-1----:R-:W-:-:S04]  /*34f0*/  VIMNMX.U32 R29, PT, PT, R29, R22, !PT ;  /* 0x000000161d1d7248 */ /* 0x002fc80007fe0000 */
[----:B------:R-:W-:-:S13]  /*3500*/  ISETP.GT.U32.AND P4, PT, R29, 0x7ff, PT ;  /* 0x000007ff1d00780c */ /* 0x000fda0003f84070 */
[----:B------:R-:W1:Y:S01]  /*3510*/  @!P4 LDC R23, c[0x0][0x388] ;  /* 0x0000e200ff17cb82 */ /* 0x000e620000000800 */
[----:B------:R-:W-:-:S05]  /*3520*/  @!P4 IMAD.WIDE.U32 R20, R22, 0x2000, R20 ;  /* 0x000020001614c825 */ /* 0x000fca00078e0014 */
[----:B-1----:R3:W-:Y:S02]  /*3530*/  @!P4 STG.E desc[UR6][R20.64], R23 ;  /* 0x000000171400c986 */ /* 0x0027e4000c101906 */
.L_x_97:
[----:B------:R-:W-:Y:S05]  /*3540*/  BSYNC.RECONVERGENT B2 ;  /* 0x0000000000027941 */ /* 0x000fea0003800200 */
.L_x_96:
[----:B------:R-:W-:Y:S01]  /*3550*/  BSSY.RECONVERGENT B2, `(.L_x_98) ;  /* 0x000000a000027945 */ /* 0x000fe20003800200 */
[----:B------:R-:W-:-:S03]  /*3560*/  IMAD.WIDE.U32 R16, R31, 0x4, R16 ;  /* 0x000000041f107825 */ /* 0x000fc600078e0010 */
[----:B------:R-:W-:Y:S05]  /*3570*/  @P0 BRA `(.L_x_99) ;  /* 0x00000000001c0947 */ /* 0x000fea0003800000 */
[----:B-12---:R-:W-:-:S06]  /*3580*/  FADD R22, R5, -R10 ;  /* 0x8000000a05167221 */ /* 0x006fcc0000000000 */
[----:B------:R-:W3:Y:S02]  /*3590*/  F2I.TRUNC.NTZ R22, R22 ;  /* 0x0000001600167305 */ /* 0x000ee4000020f100 */
[----:B---3--:R-:W-:-:S04]  /*35a0*/  VIMNMX.U32 R20, PT, PT, R31, R22, !PT ;  /* 0x000000161f147248 */ /* 0x008fc80007fe0000 */
[----:B------:R-:W-:-:S13]  /*35b0*/  ISETP.GT.U32.AND P0, PT, R20, 0x7ff, PT ;  /* 0x000007ff1400780c */ /* 0x000fda0003f04070 */
[----:B------:R-:W1:Y:S01]  /*35c0*/  @!P0 LDC R23, c[0x0][0x388] ;  /* 0x0000e200ff178b82 */ /* 0x000e620000000800 */
[----:B------:R-:W-:-:S05]  /*35d0*/  @!P0 IMAD.WIDE.U32 R20, R22, 0x2000, R16 ;  /* 0x0000200016148825 */ /* 0x000fca00078e0010 */
[----:B-1----:R4:W-:Y:S02]  /*35e0*/  @!P0 STG.E desc[UR6][R20.64], R23 ;  /* 0x0000001714008986 */ /* 0x0029e4000c101906 */
.L_x_99:
[----:B------:R-:W-:Y:S05]  /*35f0*/  BSYNC.RECONVERGENT B2 ;  /* 0x0000000000027941 */ /* 0x000fea0003800200 */
.L_x_98:
[----:B------:R-:W-:Y:S04]  /*3600*/  BSSY.RECONVERGENT B2, `(.L_x_100) ;  /* 0x0000009000027945 */ /* 0x000fe80003800200 */
[----:B------:R-:W-:Y:S05]  /*3610*/  @P3 BRA `(.L_x_101) ;  /* 0x00000000001c3947 */ /* 0x000fea0003800000 */
[----:B-12---:R-:W-:-:S06]  /*3620*/  FADD R22, R5, -R0 ;  /* 0x8000000005167221 */ /* 0x006fcc0000000000 */
[----:B------:R-:W1:Y:S02]  /*3630*/  F2I.TRUNC.NTZ R22, R22 ;  /* 0x0000001600167305 */ /* 0x000e64000020f100 */
[----:B-1----:R-:W-:-:S04]  /*3640*/  VIMNMX.U32 R0, PT, PT, R31, R22, !PT ;  /* 0x000000161f007248 */ /* 0x002fc80007fe0000 */
[----:B------:R-:W-:-:S13]  /*3650*/  ISETP.GT.U32.AND P0, PT, R0, 0x7ff, PT ;  /* 0x000007ff0000780c */ /* 0x000fda0003f04070 */
[----:B---34-:R-:W1:Y:S01]  /*3660*/  @!P0 LDC R23, c[0x0][0x388] ;  /* 0x0000e200ff178b82 */ /* 0x018e620000000800 */
[----:B------:R-:W-:-:S05]  /*3670*/  @!P0 IMAD.WIDE.U32 R20, R22, 0x2000, R16 ;  /* 0x0000200016148825 */ /* 0x000fca00078e0010 */
[----:B-1----:R1:W-:Y:S02]  /*3680*/  @!P0 STG.E desc[UR6][R20.64], R23 ;  /* 0x0000001714008986 */ /* 0x0023e4000c101906 */
.L_x_101:
[----:B------:R-:W-:Y:S05]  /*3690*/  BSYNC.RECONVERGENT B2 ;  /* 0x0000000000027941 */ /* 0x000fea0003800200 */
.L_x_100:
[----:B------:R-:W-:Y:S04]  /*36a0*/  BSSY.RECONVERGENT B2, `(.L_x_102) ;  /* 0x0000009000027945 */ /* 0x000fe80003800200 */
[----:B------:R-:W-:Y:S05]  /*36b0*/  @P2 BRA `(.L_x_103) ;  /* 0x00000000001c2947 */ /* 0x000fea0003800000 */
[----:B------:R-:W-:-:S06]  /*36c0*/  FADD R14, R5, -R14 ;  /* 0x8000000e050e7221 */ /* 0x000fcc0000000000 */
[----:B------:R-:W5:Y:S02]  /*36d0*/  F2I.TRUNC.NTZ R14, R14 ;  /* 0x0000000e000e7305 */ /* 0x000f64000020f100 */
[----:B-----5:R-:W-:-:S04]  /*36e0*/  VIMNMX.U32 R0, PT, PT, R31, R14, !PT ;  /* 0x0000000e1f007248 */ /* 0x020fc80007fe0000 */
[----:B------:R-:W-:-:S13]  /*36f0*/  ISETP.GT.U32.AND P0, PT, R0, 0x7ff, PT ;  /* 0x000007ff0000780c */ /* 0x000fda0003f04070 */
[----:B-1234-:R-:W1:Y:S01]  /*3700*/  @!P0 LDC R23, c[0x0][0x388] ;  /* 0x0000e200ff178b82 */ /* 0x01ee620000000800 */
[----:B------:R-:W-:-:S05]  /*3710*/  @!P0 IMAD.WIDE.U32 R20, R14, 0x2000, R16 ;  /* 0x000020000e148825 */ /* 0x000fca00078e0010 */
[----:B-1----:R1:W-:Y:S02]  /*3720*/  @!P0 STG.E desc[UR6][R20.64], R23 ;  /* 0x0000001714008986 */ /* 0x0023e4000c101906 */
.L_x_103:
[----:B------:R-:W-:Y:S05]  /*3730*/  BSYNC.RECONVERGENT B2 ;  /* 0x0000000000027941 */ /* 0x000fea0003800200 */
.L_x_102:
        /* <DEDUP_REMOVED lines=9> */
.L_x_105:
[----:B------:R-:W-:Y:S05]  /*37d0*/  BSYNC.RECONVERGENT B2 ;  /* 0x0000000000027941 */ /* 0x000fea0003800200 */
.L_x_104:
[----:B------:R-:W-:Y:S04]  /*37e0*/  BSSY.RECONVERGENT B2, `(.L_x_106) ;  /* 0x0000009000027945 */ /* 0x000fe80003800200 */
[----:B------:R-:W-:Y:S05]  /*37f0*/  @P6 BRA `(.L_x_107) ;  /* 0x00000000001c6947 */ /* 0x000fea0003800000 */
[----:B------:R-:W-:-:S06]  /*3800*/  FADD R5, R5, -R30 ;  /* 0x8000001e05057221 */ /* 0x000fcc0000000000 */
[----:B------:R-:W5:Y:S02]  /*3810*/  F2I.TRUNC.NTZ R5, R5 ;  /* 0x0000000500057305 */ /* 0x000f64000020f100 */
[----:B-----5:R-:W-:-:S04]  /*3820*/  VIMNMX.U32 R31, PT, PT, R31, R5, !PT ;  /* 0x000000051f1f7248 */ /* 0x020fc80007fe0000 */
[----:B------:R-:W-:-:S13]  /*3830*/  ISETP.GT.U32.AND P0, PT, R31, 0x7ff, PT ;  /* 0x000007ff1f00780c */ /* 0x000fda0003f04070 */
[----:B-1-34-:R-:W1:Y:S01]  /*3840*/  @!P0 LDC R21, c[0x0][0x388] ;  /* 0x0000e200ff158b82 */ /* 0x01ae620000000800 */
[----:B------:R-:W-:-:S05]  /*3850*/  @!P0 IMAD.WIDE.U32 R16, R5, 0x2000, R16 ;  /* 0x0000200005108825 */ /* 0x000fca00078e0010 */
[----:B-1----:R1:W-:Y:S02]  /*3860*/  @!P0 STG.E desc[UR6][R16.64], R21 ;  /* 0x0000001510008986 */ /* 0x0023e4000c101906 */
.L_x_107:
[----:B------:R-:W-:Y:S05]  /*3870*/  BSYNC.RECONVERGENT B2 ;  /* 0x0000000000027941 */ /* 0x000fea0003800200 */
.L_x_106:
[----:B-1234-:R-:W1:Y:S01]  /*3880*/  LDC.64 R22, c[0x4][0x10] ;  /* 0x01000400ff167b82 */ /* 0x01ee620000000a00 */
[----:B------:R-:W-:Y:S01]  /*3890*/  VOTEU.ANY UR4, UPT, PT ;  /* 0x0000000000047886 */ /* 0x000fe200038e0100 */
[----:B0-----:R-:W-:Y:S01]  /*38a0*/  CREDUX.MIN.S32 UR5, R6 ;  /* 0x00000000060572cc */ /* 0x001fe20000008200 */
[----:B------:R-:W-:Y:S01]  /*38b0*/  UFLO.U32 UR4, UR4 ;  /* 0x00000004000472bd */ /* 0x000fe200080e0000 */
[----:B------:R-:W-:Y:S02]  /*38c0*/  CREDUX.MAX.S32 UR8, R15 ;  /* 0x000000000f0872cc */ /* 0x000fe40000000200 */
[----:B------:R-:W-:Y:S02]  /*38d0*/  CREDUX.MIN.S32 UR9, R26 ;  /* 0x000000001a0972cc */ /* 0x000fe40000008200 */
[----:B------:R-:W0:Y:S01]  /*38e0*/  LDC.64 R20, c[0x4][0x18] ;  /* 0x01000600ff147b82 */ /* 0x000e220000000a00 */
[----:B------:R-:W-:Y:S02]  /*38f0*/  CREDUX.MAX.S32 UR10, R24 ;  /* 0x00000000180a72cc */ /* 0x000fe40000000200 */
[----:B------:R-:W-:-:S04]  /*3900*/  ISETP.EQ.U32.AND P0, PT, R27, UR4, PT ;  /* 0x000000041b007c0c */ /* 0x000fc8000bf02070 */
[----:B------:R-:W-:Y:S01]  /*3910*/  IMAD.U32 R27, RZ, RZ, UR5 ;  /* 0x00000005ff1b7e24 */ /* 0x000fe2000f8e00ff */
[----:B------:R-:W2:Y:S01]  /*3920*/  LDC.64 R16, c[0x4][0x20] ;  /* 0x01000800ff107b82 */ /* 0x000ea20000000a00 */
[----:B------:R-:W-:Y:S02]  /*3930*/  IMAD.U32 R29, RZ, RZ, UR8 ;  /* 0x00000008ff1d7e24 */ /* 0x000fe4000f8e00ff */
[----:B------:R-:W-:-:S03]  /*3940*/  IMAD.U32 R31, RZ, RZ, UR9 ;  /* 0x00000009ff1f7e24 */ /* 0x000fc6000f8e00ff */
[----:B------:R-:W-:Y:S02]  /*3950*/  MOV R33, UR10 ;  /* 0x0000000a00217c02 */ /* 0x000fe40008000f00 */
[----:B------:R3:W-:Y:S04]  /*3960*/  @P0 REDG.E.MIN.S32.STRONG.GPU desc[UR6][R2.64], R27 ;  /* 0x0000001b0200098e */ /* 0x0007e8000c92e306 */
[----:B-1----:R1:W-:Y:S04]  /*3970*/  @P0 REDG.E.MAX.S32.STRONG.GPU desc[UR6][R22.64], R29 ;  /* 0x0000001d1600098e */ /* 0x0023e8000d12e306 */
[----:B0-----:R1:W-:Y:S04]  /*3980*/  @P0 REDG.E.MIN.S32.STRONG.GPU desc[UR6][R20.64], R31 ;  /* 0x0000001f1400098e */ /* 0x0013e8000c92e306 */
[----:B--2---:R1:W-:Y:S04]  /*3990*/  @P0 REDG.E.MAX.S32.STRONG.GPU desc[UR6][R16.64], R33 ;  /* 0x000000211000098e */ /* 0x0043e8000d12e306 */
[----:B------:R-:W3:Y:S04]  /*39a0*/  LDG.E R24, desc[UR6][R22.64] ;  /* 0x0000000616187981 */ /* 0x000ee8000c1e1900 */
[----:B------:R3:W2:Y:S01]  /*39b0*/  LDG.E R15, desc[UR6][R2.64] ;  /* 0x00000006020f7981 */ /* 0x0006a2000c1e1900 */
[----:B------:R-:W-:Y:S01]  /*39c0*/  VIADD R0, R25, 0x4ef34d9f ;  /* 0x4ef34d9f19007836 */ /* 0x000fe20000000000 */
[----:B------:R-:W-:Y:S04]  /*39d0*/  BSSY.RECONVERGENT B2, `(.L_x_108) ;  /* 0x000003f000027945 */ /* 0x000fe80003800200 */
[----:B------:R-:W-:-:S04]  /*39e0*/  SHF.R.U32.HI R5, RZ, 0x10, R0 ;  /* 0x00000010ff057819 */ /* 0x000fc80000011600 */
[----:B------:R-:W-:-:S05]  /*39f0*/  LOP3.LUT R5, R5, R0, RZ, 0x3c, !PT ;  /* 0x0000000005057212 */ /* 0x000fca00078e3cff */
[----:B------:R-:W-:-:S05]  /*3a00*/  IMAD R5, R5, 0x4ef34d9f, RZ ;  /* 0x4ef34d9f05057824 */ /* 0x000fca00078e02ff */
[----:B------:R-:W-:-:S04]  /*3a10*/  SHF.R.U32.HI R0, RZ, 0x10, R5 ;  /* 0x00000010ff007819 */ /* 0x000fc80000011605 */
[----:B------:R-:W-:-:S05]  /*3a20*/  LOP3.LUT R0, R0, R5, RZ, 0x3c, !PT ;  /* 0x0000000500007212 */ /* 0x000fca00078e3cff */
[----:B------:R-:W-:-:S05]  /*3a30*/  IMAD R0, R0, 0x4ef34d9f, RZ ;  /* 0x4ef34d9f00007824 */ /* 0x000fca00078e02ff */
[----:B------:R-:W-:-:S04]  /*3a40*/  SHF.R.U32.HI R5, RZ, 0x10, R0 ;  /* 0x00000010ff057819 */ /* 0x000fc80000011600 */
[----:B------:R-:W-:-:S04]  /*3a50*/  LOP3.LUT R14, R5, R0, RZ, 0x3c, !PT ;  /* 0x00000000050e7212 */ /* 0x000fc800078e3cff */
[----:B------:R-:W-:-:S04]  /*3a60*/  LOP3.LUT R6, R14, 0x7ff, RZ, 0xc0, !PT ;  /* 0x000007ff0e067812 */ /* 0x000fc800078ec0ff */
[----:B------:R-:W-:Y:S02]  /*3a70*/  I2FP.F32.U32 R6, R6 ;  /* 0x0000000600067245 */ /* 0x000fe40000201000 */
[----:B---3--:R-:W-:Y:S02]  /*3a80*/  I2FP.F32.S32 R3, R24 ;  /* 0x0000001800037245 */ /* 0x008fe40000201400 */
[----:B--2---:R-:W-:Y:S02]  /*3a90*/  I2FP.F32.S32 R15, R15 ;  /* 0x0000000f000f7245 */ /* 0x004fe40000201400 */
[----:B------:R-:W-:-:S04]  /*3aa0*/  FSETP.GEU.AND P0, PT, R6, R3, PT ;  /* 0x000000030600720b */ /* 0x000fc80003f0e000 */
[----:B------:R-:W-:-:S13]  /*3ab0*/  FSETP.LEU.OR P0, PT, R6, R15, P0 ;  /* 0x0000000f0600720b */ /* 0x000fda000070b400 */
[----:B-1----:R-:W-:Y:S05]  /*3ac0*/  @P0 BRA `(.L_x_109) ;  /* 0x0000000000940947 */ /* 0x002fea0003800000 */
[----:B------:R0:W2:Y:S04]  /*3ad0*/  LDG.E R17, desc[UR6][R16.64] ;  /* 0x0000000610117981 */ /* 0x0000a8000c1e1900 */
[----:B------:R-:W2:Y:S01]  /*3ae0*/  LDG.E R20, desc[UR6][R20.64] ;  /* 0x0000000614147981 */ /* 0x000ea2000c1e1900 */
[----:B------:R-:W-:-:S05]  /*3af0*/  VIADD R2, R25, 0x4ef34da0 ;  /* 0x4ef34da019027836 */ /* 0x000fca0000000000 */
[----:B------:R-:W-:-:S04]  /*3b00*/  SHF.R.U32.HI R3, RZ, 0x10, R2 ;  /* 0x00000010ff037819 */ /* 0x000fc80000011602 */
[----:B------:R-:W-:-:S05]  /*3b10*/  LOP3.LUT R3, R3, R2, RZ, 0x3c, !PT ;  /* 0x0000000203037212 */ /* 0x000fca00078e3cff */
[----:B------:R-:W-:-:S05]  /*3b20*/  IMAD R2, R3, 0x4ef34d9f, RZ ;  /* 0x4ef34d9f03027824 */ /* 0x000fca00078e02ff */
[----:B------:R-:W-:-:S04]  /*3b30*/  SHF.R.U32.HI R15, RZ, 0x10, R2 ;  /* 0x00000010ff0f7819 */ /* 0x000fc80000011602 */
[----:B------:R-:W-:Y:S01]  /*3b40*/  LOP3.LUT R15, R15, R2, RZ, 0x3c, !PT ;  /* 0x000000020f0f7212 */ /* 0x000fe200078e3cff */
[----:B------:R-:W-:-:S04]  /*3b50*/  IMAD.MOV.U32 R2, RZ, RZ, RZ ;  /* 0x000000ffff027224 */ /* 0x000fc800078e00ff */
[----:B------:R-:W-:-:S05]  /*3b60*/  IMAD R15, R15, 0x4ef34d9f, RZ ;  /* 0x4ef34d9f0f0f7824 */ /* 0x000fca00078e02ff */
[----:B0-----:R-:W-:-:S04]  /*3b70*/  SHF.R.U32.HI R16, RZ, 0x10, R15 ;  /* 0x00000010ff107819 */ /* 0x001fc8000001160f */
[----:B------:R-:W-:Y:S01]  /*3b80*/  LOP3.LUT R16, R16, R15, RZ, 0x3c, !PT ;  /* 0x0000000f10107212 */ /* 0x000fe200078e3cff */
[----:B--2---:R-:W-:Y:S01]  /*3b90*/  IMAD.IADD R0, R17, 0x1, -R20 ;  /* 0x0000000111007824 */ /* 0x004fe200078e0a14 */
[----:B------:R-:W-:-:S04]  /*3ba0*/  I2FP.F32.S32 R20, R20 ;  /* 0x0000001400147245 */ /* 0x000fc80000201400 */
[----:B------:R-:W-:-:S04]  /*3bb0*/  IADD3 R5, PT, PT, -R0, 0x800, RZ ;  /* 0x0000080000057810 */ /* 0x000fc80007ffe1ff */
[----:B------:R-:W0:Y:S01]  /*3bc0*/  I2F.U32.RP R22, R5 ;  /* 0x0000000500167306 */ /* 0x000e220000209000 */
[----:B------:R-:W-:Y:S01]  /*3bd0*/  IMAD.MOV R17, RZ, RZ, -R5 ;  /* 0x000000ffff117224 */ /* 0x000fe200078e0a05 */
[----:B------:R-:W-:-:S06]  /*3be0*/  ISETP.NE.U32.AND P1, PT, R5, RZ, PT ;  /* 0x000000ff0500720c */ /* 0x000fcc0003f25070 */
[----:B0-----:R-:W0:Y:S02]  /*3bf0*/  MUFU.RCP R22, R22 ;  /* 0x0000001600167308 */ /* 0x001e240000001000 */
[----:B0-----:R-:W-:-:S06]  /*3c00*/  IADD3 R23, PT, PT, R22, 0xffffffe, RZ ;  /* 0x0ffffffe16177810 */ /* 0x001fcc0007ffe0ff */
[----:B------:R-:W0:Y:S02]  /*3c10*/  F2I.FTZ.U32.TRUNC.NTZ R3, R23 ;  /* 0x0000001700037305 */ /* 0x000e24000021f000 */
[----:B0-----:R-:W-:-:S04]  /*3c20*/  IMAD R17, R17, R3, RZ ;  /* 0x0000000311117224 */ /* 0x001fc800078e02ff */
[----:B------:R-:W-:-:S06]  /*3c30*/  IMAD.HI.U32 R3, R3, R17, R2 ;  /* 0x0000001103037227 */ /* 0x000fcc00078e0002 */
[----:B------:R-:W-:-:S04]  /*3c40*/  IMAD.HI.U32 R3, R3, R16, RZ ;  /* 0x0000001003037227 */ /* 0x000fc800078e00ff */
[----:B------:R-:W-:-:S04]  /*3c50*/  IMAD.MOV R3, RZ, RZ, -R3 ;  /* 0x000000ffff037224 */ /* 0x000fc800078e0a03 */
[----:B------:R-:W-:-:S05]  /*3c60*/  IMAD R16, R5, R3, R16 ;  /* 0x0000000305107224 */ /* 0x000fca00078e0210 */
[----:B------:R-:W-:-:S13]  /*3c70*/  ISETP.GE.U32.AND P0, PT, R16, R5, PT ;  /* 0x000000051000720c */ /* 0x000fda0003f06070 */
[----:B------:R-:W-:-:S04]  /*3c80*/  @P0 IADD3 R16, PT, PT, -R5, R16, RZ ;  /* 0x0000001005100210 */ /* 0x000fc80007ffe1ff */
[----:B------:R-:W-:-:S13]  /*3c90*/  ISETP.GE.U32.AND P0, PT, R16, R5, PT ;  /* 0x000000051000720c */ /* 0x000fda0003f06070 */
[----:B------:R-:W-:Y:S01]  /*3ca0*/  @P0 IMAD.IADD R16, R16, 0x1, -R5 ;  /* 0x0000000110100824 */ /* 0x000fe200078e0a05 */
[----:B------:R-:W-:-:S04]  /*3cb0*/  @!P1 LOP3.LUT R16, RZ, R5, RZ, 0x33, !PT ;  /* 0x00000005ff109212 */ /* 0x000fc800078e33ff */
[----:B------:R-:W-:-:S04]  /*3cc0*/  I2FP.F32.S32 R5, R16 ;  /* 0x0000001000057245 */ /* 0x000fc80000201400 */
[----:B------:R-:W-:-:S13]  /*3cd0*/  FSETP.GT.AND P0, PT, R5, R20, PT ;  /* 0x000000140500720b */ /* 0x000fda0003f04000 */
[----:B------:R-:W-:Y:S05]  /*3ce0*/  @!P0 BRA `(.L_x_110) ;  /* 0x0000000000348947 */ /* 0x000fea0003800000 */
[----:B------:R-:W-:-:S05]  /*3cf0*/  I2FP.F32.S32 R0, R0 ;  /* 0x0000000000007245 */ /* 0x000fca0000201400 */
[----:B------:R-:W-:Y:S01]  /*3d00*/  FADD R5, R5, R0 ;  /* 0x0000000005057221 */ /* 0x000fe20000000000 */
[----:B------:R-:W-:Y:S06]  /*3d10*/  BRA `(.L_x_110) ;  /* 0x0000000000287947 */ /* 0x000fec0003800000 */
.L_x_109:
[----:B------:R-:W-:-:S05]  /*3d20*/  VIADD R0, R25, 0x4ef34da0 ;  /* 0x4ef34da019007836 */ /* 0x000fca0000000000 */
[----:B------:R-:W-:-:S04]  /*3d30*/  SHF.R.U32.HI R3, RZ, 0x10, R0 ;  /* 0x00000010ff037819 */ /* 0x000fc80000011600 */
[----:B------:R-:W-:-:S05]  /*3d40*/  LOP3.LUT R3, R3, R0, RZ, 0x3c, !PT ;  /* 0x0000000003037212 */ /* 0x000fca00078e3cff */
[----:B------:R-:W-:-:S05]  /*3d50*/  IMAD R3, R3, 0x4ef34d9f, RZ ;  /* 0x4ef34d9f03037824 */ /* 0x000fca00078e02ff */
[----:B------:R-:W-:-:S04]  /*3d60*/  SHF.R.U32.HI R0, RZ, 0x10, R3 ;  /* 0x00000010ff007819 */ /* 0x000fc80000011603 */
[----:B------:R-:W-:-:S05]  /*3d70*/  LOP3.LUT R0, R0, R3, RZ, 0x3c, !PT ;  /* 0x0000000300007212 */ /* 0x000fca00078e3cff */
[----:B------:R-:W-:-:S05]  /*3d80*/  IMAD R0, R0, 0x4ef34d9f, RZ ;  /* 0x4ef34d9f00007824 */ /* 0x000fca00078e02ff */
[----:B------:R-:W-:-:S04]  /*3d90*/  SHF.R.U32.HI R5, RZ, 0x10, R0 ;  /* 0x00000010ff057819 */ /* 0x000fc80000011600 */
[----:B------:R-:W-:-:S04]  /*3da0*/  LOP3.LUT R5, R5, 0x7ff, R0, 0x48, !PT ;  /* 0x000007ff05057812 */ /* 0x000fc800078e4800 */
[----:B------:R-:W-:-:S07]  /*3db0*/  I2FP.F32.U32 R5, R5 ;  /* 0x0000000500057245 */ /* 0x000fce0000201000 */
.L_x_110:
[----:B------:R-:W-:Y:S05]  /*3dc0*/  BSYNC.RECONVERGENT B2 ;  /* 0x0000000000027941 */ /* 0x000fea0003800200 */
.L_x_108:
[----:B------:R-:W-:Y:S02]  /*3dd0*/  VIADD R0, R25, 0x4ef34da1 ;  /* 0x4ef34da119007836 */ /* 0x000fe40000000000 */
[----:B------:R-:W-:Y:S01]  /*3de0*/  HFMA2 R15, -RZ, RZ, 0.244873046875, -1.8955078125 ;  /* 0x33d6bf95ff0f7431 */ /* 0x000fe200000001ff */
[----:B------:R-:W-:Y:S02]  /*3df0*/  BSSY.RECONVERGENT B4, `(.L_x_111) ;  /* 0x0000017000047945 */ /* 0x000fe40003800200 */
[----:B------:R-:W-:-:S04]  /*3e00*/  SHF.R.U32.HI R3, RZ, 0x10, R0 ;  /* 0x00000010ff037819 */ /* 0x000fc80000011600 */
[----:B------:R-:W-:Y:S01]  /*3e10*/  LOP3.LUT R3, R3, R0, RZ, 0x3c, !PT ;  /* 0x0000000003037212 */ /* 0x000fe200078e3cff */
[----:B------:R-:W-:-:S04]  /*3e20*/  FFMA R2, R15, -R4, 1 ;  /* 0x3f8000000f027423 */ /* 0x000fc80000000804 */
        /* <DEDUP_REMOVED lines=9> */
[----:B------:R-:W-:Y:S01]  /*3ec0*/  I2FP.F32.U32 R16, R0 ;  /* 0x0000000000107245 */ /* 0x000fe20000201000 */
[----:B------:R-:W-:-:S03]  /*3ed0*/  FFMA R0, R2, R15, 1.0000000116860974231e-07 ;  /* 0x33d6bf9502007423 */ /* 0x000fc6000000000f */
[----:B------:R-:W0:Y:S01]  /*3ee0*/  FCHK P0, R16, 10000000 ;  /* 0x4b18968010007902 */ /* 0x000e220000000000 */
[----:B------:R-:W-:-:S04]  /*3ef0*/  FFMA R3, R0, R16, RZ ;  /* 0x0000001000037223 */ /* 0x000fc800000000ff */
[----:B------:R-:W-:-:S04]  /*3f00*/  FFMA R2, R3, -10000000, R16 ;  /* 0xcb18968003027823 */ /* 0x000fc80000000010 */
[----:B------:R-:W-:Y:S01]  /*3f10*/  FFMA R0, R0, R2, R3 ;  /* 0x0000000200007223 */ /* 0x000fe20000000003 */
[----:B0-----:R-:W-:Y:S06]  /*3f20*/  @!P0 BRA `(.L_x_112) ;  /* 0x00000000000c8947 */ /* 0x001fec0003800000 */
[----:B------:R-:W-:Y:S01]  /*3f30*/  IMAD.MOV.U32 R3, RZ, RZ, R16 ;  /* 0x000000ffff037224 */ /* 0x000fe200078e0010 */
[----:B------:R-:W-:-:S07]  /*3f40*/  MOV R2, 0x3f60 ;  /* 0x00003f6000027802 */ /* 0x000fce0000000f00 */
[----:B------:R-:W-:Y:S05]  /*3f50*/  CALL.REL.NOINC `($__internal_0_$__cuda_sm3x_div_rn_noftz_f32_slowpath) ;  /* 0x000000e000207944 */ /* 0x000fea0003c00000 */
.L_x_112:
[----:B------:R-:W-:Y:S05]  /*3f60*/  BSYNC.RECONVERGENT B4 ;  /* 0x0000000000047941 */ /* 0x000fea0003800200 */
.L_x_111:
        /* <DEDUP_REMOVED lines=24> */
.L_x_117:
[----:B------:R-:W-:Y:S05]  /*40f0*/  BSYNC.RECONVERGENT B3 ;  /* 0x0000000000037941 */ /* 0x000fea0003800200 */
.L_x_116:
[----:B------:R-:W-:Y:S01]  /*4100*/  FADD R0, R0, -R3 ;  /* 0x8000000300007221 */ /* 0x000fe20000000000 */
[----:B------:R-:W-:Y:S06]  /*4110*/  BRA `(.L_x_114) ;  /* 0x0000000000647947 */ /* 0x000fec0003800000 */
.L_x_115:
[C---:B------:R-:W-:Y:S01]  /*4120*/  LOP3.LUT R2, R0.reuse, 0xff800000, RZ, 0xc0, !PT ;  /* 0xff80000000027812 */ /* 0x040fe200078ec0ff */
[----:B------:R-:W-:Y:S01]  /*4130*/  IMAD.MOV.U32 R17, RZ, RZ, 0x7fffffff ;  /* 0x7fffffffff117424 */ /* 0x000fe200078e00ff */
[----:B------:R-:W-:Y:S01]  /*4140*/  ISETP.GT.U32.AND P0, PT, R0, 0x7f7fffff, PT ;  /* 0x7f7fffff0000780c */ /* 0x000fe20003f04070 */
[----:B------:R-:W-:Y:S01]  /*4150*/  BSSY.RECONVERGENT B3, `(.L_x_118) ;  /* 0x0000013000037945 */ /* 0x000fe20003800200 */
[----:B------:R-:W-:Y:S02]  /*4160*/  IADD3 R3, PT, PT, R2, -0x3f800000, RZ ;  /* 0xc080000002037810 */ /* 0x000fe40007ffe0ff */
[----:B------:R-:W-:Y:S02]  /*4170*/  LOP3.LUT R2, R0, 0x7fffff, RZ, 0xc0, !PT ;  /* 0x007fffff00027812 */ /* 0x000fe400078ec0ff */
[----:B------:R-:W-:Y:S02]  /*4180*/  ISETP.NE.AND P1, PT, R3, RZ, PT ;  /* 0x000000ff0300720c */ /* 0x000fe40003f25270 */
[----:B------:R-:W-:-:S02]  /*4190*/  LOP3.LUT R2, R2, 0x3f800000, RZ, 0xfc, !PT ;  /* 0x3f80000002027812 */ /* 0x000fc400078efcff */
[----:B------:R-:W-:-:S09]  /*41a0*/  FSEL R17, R17, 8388608, P0 ;  /* 0x4b00000011117808 */ /* 0x000fd20000000000 */
[----:B------:R-:W-:Y:S05]  /*41b0*/  @!P1 BRA `(.L_x_119) ;  /* 0x0000000000309947 */ /* 0x000fea0003800000 */
.L_x_120:
        /* <DEDUP_REMOVED lines=12> */
.L_x_119:
[----:B------:R-:W-:Y:S05]  /*4280*/  BSYNC.RECONVERGENT B3 ;  /* 0x0000000000037941 */ /* 0x000fea0003800200 */
.L_x_118:
[----:B------:R-:W-:-:S04]  /*4290*/  FMUL R2, R2, 1.1920928955078125e-07 ;  /* 0x3400000002027820 */ /* 0x000fc80000400000 */
[----:B------:R-:W-:-:S07]  /*42a0*/  FMUL R0, R17, R2 ;  /* 0x0000000211007220 */ /* 0x000fce0000400000 */
.L_x_114:
[----:B------:R-:W-:Y:S05]  /*42b0*/  BSYNC.RECONVERGENT B2 ;  /* 0x0000000000027941 */ /* 0x000fea0003800200 */
.L_x_113:
[----:B------:R-:W-:Y:S01]  /*42c0*/  IADD3 R2, PT, PT, R25, 0x4ef34da2, RZ ;  /* 0x4ef34da219027810 */ /* 0x000fe20007ffe0ff */
[----:B------:R-:W-:Y:S01]  /*42d0*/  UMOV UR4, 0x54442d18 ;  /* 0x54442d1800047882 */ /* 0x000fe20000000000 */
[CC--:B------:R-:W-:Y:S01]  /*42e0*/  FSETP.NAN.AND P0, PT, |R0|.reuse, |R0|.reuse, PT ;  /* 0x400000000000720b */ /* 0x0c0fe20003f08200 */
[----:B------:R-:W-:Y:S01]  /*42f0*/  UMOV UR5, 0x401921fb ;  /* 0x401921fb00057882 */ /* 0x000fe20000000000 */
[----:B------:R-:W-:Y:S01]  /*4300*/  SHF.R.U32.HI R3, RZ, 0x10, R2 ;  /* 0x00000010ff037819 */ /* 0x000fe20000011602 */
[----:B------:R-:W-:Y:S01]  /*4310*/  IMAD.MOV.U32 R17, RZ, RZ, 0x33d6bf95 ;  /* 0x33d6bf95ff117424 */ /* 0x000fe200078e00ff */
[----:B------:R-:W-:Y:S01]  /*4320*/  FSEL R0, R0, |R0|, P0 ;  /* 0x4000000000007208 */ /* 0x000fe20000000000 */
[----:B------:R-:W-:Y:S01]  /*4330*/  BSSY.RECONVERGENT B4, `(.L_x_121) ;  /* 0x0000019000047945 */ /* 0x000fe20003800200 */
[----:B------:R-:W-:Y:S01]  /*4340*/  LOP3.LUT R3, R3, R2, RZ, 0x3c, !PT ;  /* 0x0000000203037212 */ /* 0x000fe200078e3cff */
[----:B------:R-:W-:-:S04]  /*4350*/  FFMA R22, R17, -R4, 1 ;  /* 0x3f80000011167423 */ /* 0x000fc80000000804 */
        /* <DEDUP_REMOVED lines=13> */
[----:B------:R-:W-:-:S05]  /*4430*/  I2FP.F32.U32 R20, R16 ;  /* 0x0000001000147245 */ /* 0x000fca0000201000 */
[----:B------:R-:W2:Y:S01]  /*4440*/  FCHK P0, R20, 10000000 ;  /* 0x4b18968014007902 */ /* 0x000ea20000000000 */
[----:B------:R-:W-:-:S04]  /*4450*/  FFMA R17, R0, R20, RZ ;  /* 0x0000001400117223 */ /* 0x000fc800000000ff */
[----:B------:R-:W-:-:S04]  /*4460*/  FFMA R16, R17, -10000000, R20 ;  /* 0xcb18968011107823 */ /* 0x000fc80000000014 */
[----:B------:R-:W-:Y:S01]  /*4470*/  FFMA R0, R0, R16, R17 ;  /* 0x0000001000007223 */ /* 0x000fe20000000011 */
[----:B012---:R-:W-:Y:S06]  /*4480*/  @!P0 BRA `(.L_x_122) ;  /* 0x00000000000c8947 */ /* 0x007fec0003800000 */
[----:B------:R-:W-:Y:S01]  /*4490*/  IMAD.MOV.U32 R3, RZ, RZ, R20 ;  /* 0x000000ffff037224 */ /* 0x000fe200078e0014 */
[----:B------:R-:W-:-:S07]  /*44a0*/  MOV R2, 0x44c0 ;  /* 0x000044c000027802 */ /* 0x000fce0000000f00 */
[----:B------:R-:W-:Y:S05]  /*44b0*/  CALL.REL.NOINC `($__internal_0_$__cuda_sm3x_div_rn_noftz_f32_slowpath) ;  /* 0x000000d800c87944 */ /* 0x000fea0003c00000 */
.L_x_122:
[----:B------:R-:W-:Y:S05]  /*44c0*/  BSYNC.RECONVERGENT B4 ;  /* 0x0000000000047941 */ /* 0x000fea0003800200 */
.L_x_121:
        /* <DEDUP_REMOVED lines=24> */
.L_x_127:
[----:B------:R-:W-:Y:S05]  /*4650*/  BSYNC.RECONVERGENT B3 ;  /* 0x0000000000037941 */ /* 0x000fea0003800200 */
.L_x_126:
[----:B------:R-:W-:Y:S01]  /*4660*/  FADD R0, R0, -R3 ;  /* 0x8000000300007221 */ /* 0x000fe20000000000 */
[----:B------:R-:W-:Y:S06]  /*4670*/  BRA `(.L_x_124) ;  /* 0x0000000000647947 */ /* 0x000fec0003800000 */
.L_x_125:
        /* <DEDUP_REMOVED lines=10> */
.L_x_130:
        /* <DEDUP_REMOVED lines=12> */
.L_x_129:
[----:B------:R-:W-:Y:S05]  /*47e0*/  BSYNC.RECONVERGENT B3 ;  /* 0x0000000000037941 */ /* 0x000fea0003800200 */
.L_x_128:
[----:B------:R-:W-:-:S04]  /*47f0*/  FMUL R3, R2, 1.1920928955078125e-07 ;  /* 0x3400000002037820 */ /* 0x000fc80000400000 */
[----:B------:R-:W-:-:S07]  /*4800*/  FMUL R0, R20, R3 ;  /* 0x0000000314007220 */ /* 0x000fce0000400000 */
.L_x_124:
[----:B------:R-:W-:Y:S05]  /*4810*/  BSYNC.RECONVERGENT B2 ;  /* 0x0000000000027941 */ /* 0x000fea0003800200 */
.L_x_123:
[C---:B------:R-:W-:Y:S01]  /*4820*/  FMUL R2, R15.reuse, 0.63661974668502807617 ;  /* 0x3f22f9830f027820 */ /* 0x040fe20000400000 */
[----:B------:R-:W-:Y:S01]  /*4830*/  FSETP.GE.AND P1, PT, |R15|, 105615, PT ;  /* 0x47ce47800f00780b */ /* 0x000fe20003f26200 */
[----:B------:R-:W-:Y:S01]  /*4840*/  BSSY.RECONVERGENT B2, `(.L_x_131) ;  /* 0x0000044000027945 */ /* 0x000fe20003800200 */
[CC--:B------:R-:W-:Y:S01]  /*4850*/  FSETP.NAN.AND P0, PT, |R0|.reuse, |R0|.reuse, PT ;  /* 0x400000000000720b */ /* 0x0c0fe20003f08200 */
[----:B------:R-:W0:Y:S03]  /*4860*/  F2I.NTZ R16, R2 ;  /* 0x0000000200107305 */ /* 0x000e260000203100 */
[----:B------:R-:W-:Y:S02]  /*4870*/  FSEL R21, R0, |R0|, P0 ;  /* 0x4000000000157208 */ /* 0x000fe40000000000 */
[----:B0-----:R-:W-:Y:S01]  /*4880*/  I2FP.F32.S32 R20, R16 ;  /* 0x0000001000147245 */ /* 0x001fe20000201400 */
[----:B------:R-:W-:-:S04]  /*4890*/  IMAD.MOV.U32 R26, RZ, RZ, R16 ;  /* 0x000000ffff1a7224 */ /* 0x000fc800078e0010 */
[----:B------:R-:W-:-:S04]  /*48a0*/  FFMA R3, R20, -1.5707962512969970703, R15 ;  /* 0xbfc90fda14037823 */ /* 0x000fc8000000000f */
[----:B------:R-:W-:-:S04]  /*48b0*/  FFMA R3, R20, -7.5497894158615963534e-08, R3 ;  /* 0xb3a2216814037823 */ /* 0x000fc80000000003 */
[----:B------:R-:W-:-:S04]  /*48c0*/  FFMA R20, R20, -5.3903029534742383927e-15, R3 ;  /* 0xa7c234c514147823 */ /* 0x000fc80000000003 */
[----:B------:R-:W-:Y:S01]  /*48d0*/  IMAD.MOV.U32 R0, RZ, RZ, R20 ;  /* 0x000000ffff007224 */ /* 0x000fe200078e0014 */
[----:B------:R-:W-:Y:S06]  /*48e0*/  @!P1 BRA `(.L_x_132) ;  /* 0x0000000000e49947 */ /* 0x000fec0003800000 */
[----:B------:R-:W-:-:S13]  /*48f0*/  FSETP.NEU.AND P0, PT, |R15|, +INF , PT ;  /* 0x7f8000000f00780b */ /* 0x000fda0003f0d200 */
[----:B------:R-:W-:Y:S01]  /*4900*/  @!P0 FMUL R0, RZ, R15 ;  /* 0x0000000fff008220 */ /* 0x000fe20000400000 */
[----:B------:R-:W-:Y:S01]  /*4910*/  @!P0 IMAD.MOV.U32 R16, RZ, RZ, RZ ;  /* 0x000000ffff108224 */ /* 0x000fe200078e00ff */
[----:B------:R-:W-:Y:S06]  /*4920*/  @!P0 BRA `(.L_x_132) ;  /* 0x0000000000d48947 */ /* 0x000fec0003800000 */
[----:B------:R-:W0:Y:S01]  /*4930*/  LDCU.64 UR4, c[0x4][0x58] ;  /* 0x01000b00ff0477ac */ /* 0x000e220008000a00 */
[----:B------:R-:W-:Y:S01]  /*4940*/  SHF.L.U32 R2, R15, 0x8, RZ ;  /* 0x000000080f027819 */ /* 0x000fe200000006ff */
[----:B------:R-:W-:Y:S01]  /*4950*/  BSSY.RECONVERGENT B3, `(.L_x_133) ;  /* 0x0000013000037945 */ /* 0x000fe20003800200 */
[----:B------:R-:W-:Y:S01]  /*4960*/  CS2R R22, SRZ ;  /* 0x0000000000167805 */ /* 0x000fe2000001ff00 */
[----:B------:R-:W-:Y:S01]  /*4970*/  IMAD.MOV.U32 R27, RZ, RZ, RZ ;  /* 0x000000ffff1b7224 */ /* 0x000fe200078e00ff */
[----:B------:R-:W-:Y:S02]  /*4980*/  MOV R0, R1 ;  /* 0x0000000100007202 */ /* 0x000fe40000000f00 */
[----:B------:R-:W-:Y:S01]  /*4990*/  LOP3.LUT R29, R2, 0x80000000, RZ, 0xfc, !PT ;  /* 0x80000000021d7812 */ /* 0x000fe200078efcff */
[----:B0-----:R-:W-:Y:S02]  /*49a0*/  IMAD.U32 R24, RZ, RZ, UR4 ;  /* 0x00000004ff187e24 */ /* 0x001fe4000f8e00ff */
[----:B------:R-:W-:-:S07]  /*49b0*/  IMAD.U32 R3, RZ, RZ, UR5 ;  /* 0x00000005ff037e24 */ /* 0x000fce000f8e00ff */
.L_x_134:
[----:B------:R-:W-:-:S05]  /*49c0*/  IMAD.MOV.U32 R2, RZ, RZ, R24 ;  /* 0x000000ffff027224 */ /* 0x000fca00078e0018 */
[----:B------:R0:W2:Y:S01]  /*49d0*/  LDG.E.CONSTANT R16, desc[UR6][R2.64] ;  /* 0x0000000602107981 */ /* 0x0000a2000c1e9900 */
[----:B------:R-:W-:Y:S01]  /*49e0*/  VIADD R23, R23, 0x1 ;  /* 0x0000000117177836 */ /* 0x000fe20000000000 */
[----:B------:R-:W-:-:S04]  /*49f0*/  IADD3 R24, P2, PT, R24, 0x4, RZ ;  /* 0x0000000418187810 */ /* 0x000fc80007f5e0ff */
[----:B------:R-:W-:Y:S02]  /*4a00*/  ISETP.NE.AND P0, PT, R23, 0x6, PT ;  /* 0x000000061700780c */ /* 0x000fe40003f05270 */
[----:B0-----:R-:W-:Y:S01]  /*4a10*/  IADD3.X R3, PT, PT, RZ, R3, RZ, P2, !PT ;  /* 0x00000003ff037210 */ /* 0x001fe200017fe4ff */
[----:B--2---:R-:W-:-:S03]  /*4a20*/  IMAD.WIDE.U32 R16, R16, R29, RZ ;  /* 0x0000001d10107225 */ /* 0x004fc600078e00ff */
[----:B------:R-:W-:-:S05]  /*4a30*/  IADD3 R25, P1, PT, R16, R22, RZ ;  /* 0x0000001610197210 */ /* 0x000fca0007f3e0ff */
[----:B------:R0:W-:Y:S01]  /*4a40*/  STL [R0], R25 ;  /* 0x0000001900007387 */ /* 0x0001e20000100800 */
[----:B------:R-:W-:Y:S02]  /*4a50*/  IMAD.X R22, R17, 0x1, R27, P1 ;  /* 0x0000000111167824 */ /* 0x000fe400008e061b */
[----:B0-----:R-:W-:Y:S01]  /*4a60*/  VIADD R0, R0, 0x4 ;  /* 0x0000000400007836 */ /* 0x001fe20000000000 */
[----:B------:R-:W-:Y:S06]  /*4a70*/  @P0 BRA `(.L_x_134) ;  /* 0xfffffffc00d00947 */ /* 0x000fec000383ffff */
[----:B------:R-:W-:Y:S05]  /*4a80*/  BSYNC.RECONVERGENT B3 ;  /* 0x0000000000037941 */ /* 0x000fea0003800200 */
.L_x_133:
        /* <DEDUP_REMOVED lines=23> */
[----:B------:R-:W0:Y:S01]  /*4c00*/  I2F.F64.S64 R2, R2 ;  /* 0x0000000200027312 */ /* 0x000e220000301c00 */
[----:B------:R-:W-:Y:S02]  /*4c10*/  LEA.HI R16, R16, R17, RZ, 0x1 ;  /* 0x0000001110107211 */ /* 0x000fe400078f08ff */
[----:B------:R-:W-:-:S02]  /*4c20*/  ISETP.GE.AND P1, PT, R0, RZ, PT ;  /* 0x000000ff0000720c */ /* 0x000fc40003f26270 */
[----:B------:R-:W-:-:S05]  /*4c30*/  IADD3 R0, PT, PT, -R16, RZ, RZ ;  /* 0x000000ff10007210 */ /* 0x000fca0007ffe1ff */
[----:B------:R-:W-:Y:S01]  /*4c40*/  @!P0 IMAD.MOV.U32 R16, RZ, RZ, R0 ;  /* 0x000000ffff108224 */ /* 0x000fe200078e0000 */
[----:B0-----:R-:W-:-:S10]  /*4c50*/  DMUL R22, R2, UR4 ;  /* 0x0000000402167c28 */ /* 0x001fd40008000000 */
[----:B------:R-:W0:Y:S02]  /*4c60*/  F2F.F32.F64 R22, R22 ;  /* 0x0000001600167310 */ /* 0x000e240000301000 */
[----:B0-----:R-:W-:-:S07]  /*4c70*/  FSEL R0, -R22, R22, !P1 ;  /* 0x0000001616007208 */ /* 0x001fce0004800100 */
.L_x_132:
[----:B------:R-:W-:Y:S05]  /*4c80*/  BSYNC.RECONVERGENT B2 ;  /* 0x0000000000027941 */ /* 0x000fea0003800200 */
.L_x_131:
[----:B------:R-:W-:Y:S01]  /*4c90*/  LOP3.LUT R17, R16, 0x1, RZ, 0xc0, !PT ;  /* 0x0000000110117812 */ /* 0x000fe200078ec0ff */
[----:B------:R-:W-:Y:S02]  /*4ca0*/  IMAD.MOV.U32 R24, RZ, RZ, 0x37cbac00 ;  /* 0x37cbac00ff187424 */ /* 0x000fe400078e00ff */
[----:B------:R-:W-:Y:S01]  /*4cb0*/  FMUL R3, R0, R0 ;  /* 0x0000000000037220 */ /* 0x000fe20000400000 */
[----:B------:R-:W-:Y:S01]  /*4cc0*/  IMAD.MOV.U32 R22, RZ, RZ, 0x3e2aaaa8 ;  /* 0x3e2aaaa8ff167424 */ /* 0x000fe200078e00ff */
[----:B------:R-:W-:Y:S01]  /*4cd0*/  ISETP.NE.U32.AND P0, PT, R17, 0x1, PT ;  /* 0x000000011100780c */ /* 0x000fe20003f05070 */
[----:B------:R-:W-:Y:S02]  /*4ce0*/  IMAD.MOV.U32 R17, RZ, RZ, 0x3c0885e4 ;  /* 0x3c0885e4ff117424 */ /* 0x000fe400078e00ff */
[----:B------:R-:W-:Y:S01]  /*4cf0*/  FFMA R2, R3, R24, -0.0013887860113754868507 ;  /* 0xbab607ed03027423 */ /* 0x000fe20000000018 */
[----:B------:R-:W-:Y:S01]  /*4d00*/  IADD3 R23, PT, PT, R16, 0x1, RZ ;  /* 0x0000000110177810 */ /* 0x000fe20007ffe0ff */
[----:B------:R-:W-:Y:S01]  /*4d10*/  BSSY.RECONVERGENT B2, `(.L_x_135) ;  /* 0x0000046000027945 */ /* 0x000fe20003800200 */
[----:B------:R-:W-:-:S02]  /*4d20*/  FSEL R0, R0, 1, !P0 ;  /* 0x3f80000000007808 */ /* 0x000fc40004000000 */
[----:B------:R-:W-:Y:S02]  /*4d30*/  FSEL R2, R2, -0.00019574658654164522886, P0 ;  /* 0xb94d415302027808 */ /* 0x000fe40000000000 */
[----:B------:R-:W-:Y:S01]  /*4d40*/  FSEL R16, R17, 0.041666727513074874878, !P0 ;  /* 0x3d2aaabb11107808 */ /* 0x000fe20004000000 */
[----:B------:R-:W-:Y:S01]  /*4d50*/  FFMA R25, R3, R0, RZ ;  /* 0x0000000003197223 */ /* 0x000fe200000000ff */
[----:B------:R-:W-:Y:S02]  /*4d60*/  FSEL R17, -R22, -0.4999999701976776123, !P0 ;  /* 0xbeffffff16117808 */ /* 0x000fe40004000100 */
[----:B------:R-:W-:Y:S01]  /*4d70*/  FSETP.GE.AND P0, PT, |R15|, 105615, PT ;  /* 0x47ce47800f00780b */ /* 0x000fe20003f06200 */
[----:B------:R-:W-:Y:S01]  /*4d80*/  FFMA R2, R3, R2, R16 ;  /* 0x0000000203027223 */ /* 0x000fe20000000010 */
[----:B------:R-:W-:-:S03]  /*4d90*/  LOP3.LUT P1, RZ, R23, 0x2, RZ, 0xc0, !PT ;  /* 0x0000000217ff7812 */ /* 0x000fc6000782c0ff */
[----:B------:R-:W-:-:S04]  /*4da0*/  FFMA R2, R3, R2, R17 ;  /* 0x0000000203027223 */ /* 0x000fc80000000011 */
[----:B------:R-:W-:-:S06]  /*4db0*/  FFMA R25, R25, R2, R0 ;  /* 0x0000000219197223 */ /* 0x000fcc0000000000 */
[----:B------:R-:W-:Y:S01]  /*4dc0*/  @P1 FADD R25, RZ, -R25 ;  /* 0x80000019ff191221 */ /* 0x000fe20000000000 */
[----:B------:R-:W-:Y:S06]  /*4dd0*/  @!P0 BRA `(.L_x_136) ;  /* 0x0000000000e48947 */ /* 0x000fec0003800000 */
[----:B------:R-:W-:-:S13]  /*4de0*/  FSETP.NEU.AND P0, PT, |R15|, +INF , PT ;  /* 0x7f8000000f00780b */ /* 0x000fda0003f0d200 */
[----:B------:R-:W-:Y:S01]  /*4df0*/  @!P0 FMUL R20, RZ, R15 ;  /* 0x0000000fff148220 */ /* 0x000fe20000400000 */
[----:B------:R-:W-:Y:S01]  /*4e00*/  @!P0 IMAD.MOV.U32 R26, RZ, RZ, RZ ;  /* 0x000000ffff1a8224 */ /* 0x000fe200078e00ff */
[----:B------:R-:W-:Y:S06]  /*4e10*/  @!P0 BRA `(.L_x_136) ;  /* 0x0000000000d48947 */ /* 0x000fec0003800000 */
[----:B------:R-:W0:Y:S01]  /*4e20*/  LDCU.64 UR4, c[0x4][0x58] ;  /* 0x01000b00ff0477ac */ /* 0x000e220008000a00 */
[----:B------:R-:W-:Y:S01]  /*4e30*/  IMAD.SHL.U32 R16, R15, 0x100, RZ ;  /* 0x000001000f107824 */ /* 0x000fe200078e00ff */
[----:B------:R-:W-:Y:S01]  /*4e40*/  BSSY.RECONVERGENT B3, `(.L_x_137) ;  /* 0x0000013000037945 */ /* 0x000fe20003800200 */
[----:B------:R-:W-:Y:S01]  /*4e50*/  IMAD.MOV.U32 R20, RZ, RZ, RZ ;  /* 0x000000ffff147224 */ /* 0x000fe200078e00ff */
[----:B------:R-:W-:Y:S01]  /*4e60*/  MOV R22, RZ ;  /* 0x000000ff00167202 */ /* 0x000fe20000000f00 */
[----:B------:R-:W-:Y:S01]  /*4e70*/  IMAD.MOV.U32 R27, RZ, RZ, RZ ;  /* 0x000000ffff1b7224 */ /* 0x000fe200078e00ff */
[----:B------:R-:W-:Y:S01]  /*4e80*/  LOP3.LUT R29, R16, 0x80000000, RZ, 0xfc, !PT ;  /* 0x80000000101d7812 */ /* 0x000fe200078efcff */
[----:B------:R-:W-:Y:S01]  /*4e90*/  IMAD.MOV.U32 R0, RZ, RZ, R1 ;  /* 0x000000ffff007224 */ /* 0x000fe200078e0001 */
[----:B0-----:R-:W-:Y:S01]  /*4ea0*/  MOV R2, UR4 ;  /* 0x0000000400027c02 */ /* 0x001fe20008000f00 */
[----:B------:R-:W-:-:S07]  /*4eb0*/  IMAD.U32 R3, RZ, RZ, UR5 ;  /* 0x00000005ff037e24 */ /* 0x000fce000f8e00ff */
.L_x_138:
[----:B------:R0:W2:Y:S01]  /*4ec0*/  LDG.E.CONSTANT R16, desc[UR6][R2.64] ;  /* 0x0000000602107981 */ /* 0x0000a2000c1e9900 */
[----:B------:R-:W-:-:S05]  /*4ed0*/  VIADD R22, R22, 0x1 ;  /* 0x0000000116167836 */ /* 0x000fca0000000000 */
[----:B------:R-:W-:Y:S02]  /*4ee0*/  ISETP.NE.AND P0, PT, R22, 0x6, PT ;  /* 0x000000061600780c */ /* 0x000fe40003f05270 */
[----:B0-----:R-:W-:-:S04]  /*4ef0*/  IADD3 R2, P2, PT, R2, 0x4, RZ ;  /* 0x0000000402027810 */ /* 0x001fc80007f5e0ff */
[----:B------:R-:W-:Y:S01]  /*4f00*/  IADD3.X R3, PT, PT, RZ, R3, RZ, P2, !PT ;  /* 0x00000003ff037210 */ /* 0x000fe200017fe4ff */
[----:B--2---:R-:W-:-:S03]  /*4f10*/  IMAD.WIDE.U32 R16, R16, R29, RZ ;  /* 0x0000001d10107225 */ /* 0x004fc600078e00ff */
[----:B------:R-:W-:-:S05]  /*4f20*/  IADD3 R23, P1, PT, R16, R20, RZ ;  /* 0x0000001410177210 */ /* 0x000fca0007f3e0ff */
[----:B------:R0:W-:Y:S01]  /*4f30*/  STL [R0], R23 ;  /* 0x0000001700007387 */ /* 0x0001e20000100800 */
[----:B------:R-:W-:Y:S02]  /*4f40*/  IMAD.X R20, R17, 0x1, R27, P1 ;  /* 0x0000000111147824 */ /* 0x000fe400008e061b */
[----:B0-----:R-:W-:Y:S01]  /*4f50*/  VIADD R0, R0, 0x4 ;  /* 0x0000000400007836 */ /* 0x001fe20000000000 */
[----:B------:R-:W-:Y:S06]  /*4f60*/  @P0 BRA `(.L_x_138) ;  /* 0xfffffffc00d40947 */ /* 0x000fec000383ffff */
[----:B------:R-:W-:Y:S05]  /*4f70*/  BSYNC.RECONVERGENT B3 ;  /* 0x0000000000037941 */ /* 0x000fea0003800200 */
.L_x_137:
        /* <DEDUP_REMOVED lines=15> */
[----:B---3--:R-:W-:-:S04]  /*5070*/  @P0 SHF.L.W.U32.HI R3, R2, R16, R3 ;  /* 0x0000001002030219 */ /* 0x008fc80000010e03 */
[C---:B------:R-:W-:Y:S01]  /*5080*/  SHF.L.W.U32.HI R16, R3.reuse, 0x2, R0 ;  /* 0x0000000203107819 */ /* 0x040fe20000010e00 */
[----:B------:R-:W-:-:S03]  /*5090*/  IMAD.SHL.U32 R3, R3, 0x4, RZ ;  /* 0x0000000403037824 */ /* 0x000fc600078e00ff */
[----:B------:R-:W-:Y:S02]  /*50a0*/  SHF.R.S32.HI R17, RZ, 0x1f, R16 ;  /* 0x0000001fff117819 */ /* 0x000fe40000011410 */
[----:B------:R-:W-:Y:S02]  /*50b0*/  LOP3.LUT R15, R16, R15, RZ, 0x3c, !PT ;  /* 0x0000000f100f7212 */ /* 0x000fe400078e3cff */
[C---:B------:R-:W-:Y:S02]  /*50c0*/  LOP3.LUT R2, R17.reuse, R3, RZ, 0x3c, !PT ;  /* 0x0000000311027212 */ /* 0x040fe400078e3cff */
[----:B------:R-:W-:Y:S02]  /*50d0*/  LOP3.LUT R3, R17, R16, RZ, 0x3c, !PT ;  /* 0x0000001011037212 */ /* 0x000fe400078e3cff */
[----:B------:R-:W-:Y:S02]  /*50e0*/  SHF.R.U32.HI R17, RZ, 0x1e, R0 ;  /* 0x0000001eff117819 */ /* 0x000fe40000011600 */
[----:B------:R-:W-:-:S02]  /*50f0*/  ISETP.GE.AND P0, PT, R15, RZ, PT ;  /* 0x000000ff0f00720c */ /* 0x000fc40003f06270 */
[----:B------:R-:W1:Y:S01]  /*5100*/  I2F.F64.S64 R2, R2 ;  /* 0x0000000200027312 */ /* 0x000e620000301c00 */
[----:B------:R-:W-:-:S04]  /*5110*/  LEA.HI R26, R16, R17, RZ, 0x1 ;  /* 0x00000011101a7211 */ /* 0x000fc800078f08ff */
[----:B------:R-:W-:-:S05]  /*5120*/  IADD3 R0, PT, PT, -R26, RZ, RZ ;  /* 0x000000ff1a007210 */ /* 0x000fca0007ffe1ff */
[----:B------:R-:W-:Y:S01]  /*5130*/  @!P1 IMAD.MOV.U32 R26, RZ, RZ, R0 ;  /* 0x000000ffff1a9224 */ /* 0x000fe200078e0000 */
[----:B-1----:R-:W-:-:S10]  /*5140*/  DMUL R22, R2, UR4 ;  /* 0x0000000402167c28 */ /* 0x002fd40008000000 */
[----:B------:R-:W0:Y:S02]  /*5150*/  F2F.F32.F64 R22, R22 ;  /* 0x0000001600167310 */ /* 0x000e240000301000 */
[----:B0-----:R-:W-:-:S07]  /*5160*/  FSEL R20, -R22, R22, !P0 ;  /* 0x0000001616147208 */ /* 0x001fce0004000100 */
.L_x_136:
[----:B------:R-:W-:Y:S05]  /*5170*/  BSYNC.RECONVERGENT B2 ;  /* 0x0000000000027941 */ /* 0x000fea0003800200 */
.L_x_135:
[----:B------:R-:W-:Y:S01]  /*5180*/  FMUL R3, R20, R20 ;  /* 0x0000001414037220 */ /* 0x000fe20000400000 */
[C---:B------:R-:W-:Y:S01]  /*5190*/  LOP3.LUT R0, R26.reuse, 0x1, RZ, 0xc0, !PT ;  /* 0x000000011a007812 */ /* 0x040fe200078ec0ff */
[----:B------:R-:W-:Y:S01]  /*51a0*/  IMAD.MOV.U32 R2, RZ, RZ, 0x3d2aaabb ;  /* 0x3d2aaabbff027424 */ /* 0x000fe200078e00ff */
[----:B------:R-:W-:Y:S01]  /*51b0*/  LOP3.LUT P1, RZ, R26, 0x2, RZ, 0xc0, !PT ;  /* 0x000000021aff7812 */ /* 0x000fe2000782c0ff */
[----:B------:R-:W-:Y:S01]  /*51c0*/  FFMA R24, R3, R24, -0.0013887860113754868507 ;  /* 0xbab607ed03187423 */ /* 0x000fe20000000018 */
[----:B------:R-:W-:Y:S01]  /*51d0*/  ISETP.NE.U32.AND P0, PT, R0, 0x1, PT ;  /* 0x000000010000780c */ /* 0x000fe20003f05070 */
[----:B------:R-:W-:-:S03]  /*51e0*/  IMAD.MOV.U32 R17, RZ, RZ, 0x3effffff ;  /* 0x3effffffff117424 */ /* 0x000fc600078e00ff */
[----:B------:R-:W-:Y:S02]  /*51f0*/  FSEL R24, R24, -0.00019574658654164522886, !P0 ;  /* 0xb94d415318187808 */ /* 0x000fe40004000000 */
[----:B------:R-:W-:Y:S02]  /*5200*/  FSEL R2, R2, 0.0083327032625675201416, !P0 ;  /* 0x3c0885e402027808 */ /* 0x000fe40004000000 */
[----:B------:R-:W-:Y:S02]  /*5210*/  FSEL R0, R20, 1, P0 ;  /* 0x3f80000014007808 */ /* 0x000fe40000000000 */
[----:B------:R-:W-:Y:S01]  /*5220*/  FSEL R17, -R17, -0.16666662693023681641, !P0 ;  /* 0xbe2aaaa811117808 */ /* 0x000fe20004000100 */
[C---:B------:R-:W-:Y:S01]  /*5230*/  FFMA R2, R3.reuse, R24, R2 ;  /* 0x0000001803027223 */ /* 0x040fe20000000002 */
[----:B------:R-:W-:Y:S01]  /*5240*/  PLOP3.LUT P0, PT, PT, PT, PT, 0x80, 0x8 ;  /* 0x000000000008781c */ /* 0x000fe20003f0f070 */
[C---:B------:R-:W-:Y:S02]  /*5250*/  FFMA R15, R3.reuse, R0, RZ ;  /* 0x00000000030f7223 */ /* 0x040fe400000000ff */
[----:B------:R-:W-:-:S04]  /*5260*/  FFMA R2, R3, R2, R17 ;  /* 0x0000000203027223 */ /* 0x000fc80000000011 */
[----:B------:R-:W-:Y:S01]  /*5270*/  FFMA R15, R15, R2, R0 ;  /* 0x000000020f0f7223 */ /* 0x000fe20000000000 */
[----:B------:R-:W-:-:S03]  /*5280*/  FMUL R2, R21, 3 ;  /* 0x4040000015027820 */ /* 0x000fc60000400000 */
[----:B------:R-:W-:Y:S01]  /*5290*/  @P1 FADD R15, RZ, -R15 ;  /* 0x8000000fff0f1221 */ /* 0x000fe20000000000 */
[----:B------:R-:W-:Y:S01]  /*52a0*/  FMUL R0, R25, R2 ;  /* 0x0000000219007220 */ /* 0x000fe20000400000 */
[----:B------:R-:W-:Y:S02]  /*52b0*/  MOV R25, R14 ;  /* 0x0000000e00197202 */ /* 0x000fe40000000f00 */
[----:B------:R-:W-:-:S07]  /*52c0*/  FMUL R35, R2, R15 ;  /* 0x0000000f02237220 */ /* 0x000fce0000400000 */
.L_x_57:
[----:B------:R-:W-:Y:S05]  /*52d0*/  BSYNC.RECONVERGENT B1 ;  /* 0x0000000000017941 */ /* 0x000fea0003800200 */
.L_x_50:
[----:B------:R-:W-:Y:S05]  /*52e0*/  @P0 BRA `(.L_x_49) ;  /* 0x000000cc001c0947 */ /* 0x000fea0003800000 */
[----:B------:R-:W-:Y:S01]  /*52f0*/  FADD R15, R7, 1 ;  /* 0x3f800000070f7421 */ /* 0x000fe20000000000 */
[----:B------:R-:W0:Y:S01]  /*5300*/  LDC.64 R2, c[0x4][RZ] ;  /* 0x01000000ff027b82 */ /* 0x000e220000000a00 */
[----:B------:R-:W-:Y:S04]  /*5310*/  BSSY.RECONVERGENT B1, `(.L_x_139) ;  /* 0x0000330000017945 */ /* 0x000fe80003800200 */
[----:B------:R-:W-:Y:S01]  /*5320*/  BSSY.RELIABLE B2, `(.L_x_140) ;  /* 0x0000039000027945 */ /* 0x000fe20003800100 */
[----:B------:R-:W-:Y:S01]  /*5330*/  FMUL R17, R15, R15 ;  /* 0x0000000f0f117220 */ /* 0x000fe20000400000 */
[----:B------:R-:W-:-:S03]  /*5340*/  FADD R29, R6, -R15 ;  /* 0x8000000f061d7221 */ /* 0x000fc60000000000 */
[----:B------:R-:W-:-:S03]  /*5350*/  FADD R14, R12, R17 ;  /* 0x000000110c0e7221 */ /* 0x000fc60000000000 */
[----:B------:R-:W0:Y:S02]  /*5360*/  F2I.TRUNC.NTZ R29, R29 ;  /* 0x0000001d001d7305 */ /* 0x000e24000020f100 */
[----:B------:R-:W-:Y:S01]  /*5370*/  FSETP.GEU.AND P1, PT, R14, 4, PT ;  /* 0x408000000e00780b */ /* 0x000fe20003f2e000 */
[----:B0-----:R-:W-:-:S12]  /*5380*/  IMAD.WIDE R20, R29, 0x4, R2 ;  /* 0x000000041d147825 */ /* 0x001fd800078e0202 */
[----:B------:R-:W-:Y:S05]  /*5390*/  @P1 BRA `(.L_x_141) ;  /* 0x0000000000181947 */ /* 0x000fea0003800000 */
[----:B------:R-:W-:-:S04]  /*53a0*/  FADD R16, R5, -R10 ;  /* 0x8000000a05107221 */ /* 0x000fc80000000000 */
[----:B------:R-:W0:Y:S02]  /*53b0*/  F2I.TRUNC.NTZ R23, R16 ;  /* 0x0000001000177305 */ /* 0x000e24000020f100 */
[----:B0-----:R-:W-:-:S06]  /*53c0*/  IMAD.WIDE R22, R23, 0x2000, R20 ;  /* 0x0000200017167825 */ /* 0x001fcc00078e0214 */
[----:B------:R-:W2:Y:S02]  /*53d0*/  LDG.E R22, desc[UR6][R22.64] ;  /* 0x0000000616167981 */ /* 0x000ea4000c1e1900 */
[----:B--2---:R-:W-:-:S13]  /*53e0*/  ISETP.GT.AND P0, PT, R22, -0x1, PT ;  /* 0xffffffff1600780c */ /* 0x004fda0003f04270 */
[----:B------:R-:W-:Y:S05]  /*53f0*/  @P0 BRA `(.L_x_142) ;  /* 0x0000000000ac0947 */ /* 0x000fea0003800000 */
.L_x_141:
        /* <DEDUP_REMOVED lines=10> */
.L_x_143:
        /* <DEDUP_REMOVED lines=10> */
.L_x_144:
        /* <DEDUP_REMOVED lines=10> */
.L_x_145:
        /* <DEDUP_REMOVED lines=10> */
[----:B--2---:R-:W-:-:S13]  /*5680*/  ISETP.GE.AND P2, PT, R20, RZ, PT ;  /* 0x000000ff1400720c */ /* 0x004fda0003f46270 */
[----:B------:R-:W-:Y:S05]  /*5690*/  @!P2 BREAK.RELIABLE B2 ;  /* 0x000000000002a942 */ /* 0x000fea0003800100 */
[----:B------:R-:W-:Y:S05]  /*56a0*/  @!P2 BRA `(.L_x_146) ;  /* 0x0000002c00d8a947 */ /* 0x000fea0003800000 */
.L_x_142:
[----:B------:R-:W-:Y:S05]  /*56b0*/  BSYNC.RELIABLE B2 ;  /* 0x0000000000027941 */ /* 0x000fea0003800100 */
.L_x_140:
[----:B------:R-:W-:Y:S01]  /*56c0*/  FADD R27, R6, -R9 ;  /* 0x80000009061b7221 */ /* 0x000fe20000000000 */
[----:B------:R-:W-:Y:S01]  /*56d0*/  FSETP.GEU.AND P4, PT, R13, 4, PT ;  /* 0x408000000d00780b */ /* 0x000fe20003f8e000 */
[C---:B------:R-:W-:Y:S01]  /*56e0*/  FADD R34, R8.reuse, 1 ;  /* 0x3f80000008227421 */ /* 0x040fe20000000000 */
[----:B------:R-:W-:Y:S01]  /*56f0*/  FADD R32, RZ, R8 ;  /* 0x00000008ff207221 */ /* 0x000fe20000000000 */
[C---:B------:R-:W-:Y:S01]  /*5700*/  FADD R30, R8.reuse, -1 ;  /* 0xbf800000081e7421 */ /* 0x040fe20000000000 */
[----:B------:R-:W-:Y:S01]  /*5710*/  FADD R28, R8, -2 ;  /* 0xc0000000081c7421 */ /* 0x000fe20000000000 */
[----:B------:R-:W0:Y:S01]  /*5720*/  F2I.TRUNC.NTZ R27, R27 ;  /* 0x0000001b001b7305 */ /* 0x000e22000020f100 */
[----:B------:R-:W-:Y:S01]  /*5730*/  FMUL R26, R34, R34 ;  /* 0x00000022221a7220 */ /* 0x000fe20000400000 */
[----:B------:R-:W-:Y:S01]  /*5740*/  FMUL R24, R32, R32 ;  /* 0x0000002020187220 */ /* 0x000fe20000400000 */
[----:B------:R-:W-:Y:S01]  /*5750*/  FMUL R16, R30, R30 ;  /* 0x0000001e1e107220 */ /* 0x000fe20000400000 */
[----:B------:R-:W-:Y:S01]  /*5760*/  FMUL R0, R28, R28 ;  /* 0x0000001c1c007220 */ /* 0x000fe20000400000 */
[C---:B------:R-:W-:Y:S01]  /*5770*/  FADD R20, R11.reuse, R26 ;  /* 0x0000001a0b147221 */ /* 0x040fe20000000000 */
[C---:B------:R-:W-:Y:S01]  /*5780*/  FADD R21, R11.reuse, R24 ;  /* 0x000000180b157221 */ /* 0x040fe20000000000 */
[C---:B------:R-:W-:Y:S01]  /*5790*/  FADD R22, R11.reuse, R16 ;  /* 0x000000100b167221 */ /* 0x040fe20000000000 */
[----:B------:R-:W-:Y:S01]  /*57a0*/  FADD R23, R11, R0 ;  /* 0x000000000b177221 */ /* 0x000fe20000000000 */
[----:B------:R-:W-:Y:S01]  /*57b0*/  BSSY.RECONVERGENT B2, `(.L_x_147) ;  /* 0x000000e000027945 */ /* 0x000fe20003800200 */
[----:B------:R-:W-:-:S02]  /*57c0*/  FSETP.GEU.AND P5, PT, R20, 4, PT ;  /* 0x408000001400780b */ /* 0x000fc40003fae000 */
[----:B------:R-:W-:Y:S02]  /*57d0*/  FSETP.GEU.AND P0, PT, R21, 4, PT ;  /* 0x408000001500780b */ /* 0x000fe40003f0e000 */
[----:B------:R-:W-:Y:S01]  /*57e0*/  FSETP.GEU.AND P2, PT, R22, 4, PT ;  /* 0x408000001600780b */ /* 0x000fe20003f4e000 */
[----:B0-----:R-:W-:Y:S01]  /*57f0*/  IMAD.WIDE.U32 R20, R27, 0x4, R2 ;  /* 0x000000041b147825 */ /* 0x001fe200078e0002 */
        /* <DEDUP_REMOVED lines=9> */
.L_x_148:
[----:B------:R-:W-:Y:S05]  /*5890*/  BSYNC.RECONVERGENT B2 ;  /* 0x0000000000027941 */ /* 0x000fea0003800200 */
.L_x_147:
        /* <DEDUP_REMOVED lines=9> */
.L_x_150:
[----:B------:R-:W-:Y:S05]  /*5930*/  BSYNC.RECONVERGENT B2 ;  /* 0x0000000000027941 */ /* 0x000fea0003800200 */
.L_x_149:
[C---:B01----:R-:W-:Y:S01]  /*5940*/  FADD R22, R17.reuse, R26 ;  /* 0x0000001a11167221 */ /* 0x043fe20000000000 */
[C---:B------:R-:W-:Y:S01]  /*5950*/  FADD R23, R17.reuse, R24 ;  /* 0x0000001811177221 */ /* 0x040fe20000000000 */
        /* <DEDUP_REMOVED lines=13> */
.L_x_152:
[----:B------:R-:W-:Y:S05]  /*5a30*/  BSYNC.RECONVERGENT B2 ;  /* 0x0000000000027941 */ /* 0x000fea0003800200 */
.L_x_151:
        /* <DEDUP_REMOVED lines=9> */
.L_x_154:
[----:B------:R-:W-:Y:S05]  /*5ad0*/  BSYNC.RECONVERGENT B2 ;  /* 0x0000000000027941 */ /* 0x000fea0003800200 */
.L_x_153:
        /* <DEDUP_REMOVED lines=9> */
.L_x_156:
[----:B------:R-:W-:Y:S05]  /*5b70*/  BSYNC.RECONVERGENT B2 ;  /* 0x0000000000027941 */ /* 0x000fea0003800200 */
.L_x_155:
[----:B------:R-:W-:Y:S01]  /*5b80*/  BSSY.RECONVERGENT B2, `(.L_x_157) ;  /* 0x000000b000027945 */ /* 0x000fe20003800200 */
[----:B------:R-:W-:Y:S01]  /*5b90*/  FADD R31, RZ, R7 ;  /* 0x00000007ff1f7221 */ /* 0x000fe20000000000 */
[----:B--2---:R-:W-:Y:S02]  /*5ba0*/  IMAD.WIDE.U32 R20, R29, 0x4, R2 ;  /* 0x000000041d147825 */ /* 0x004fe400078e0002 */
        /* <DEDUP_REMOVED lines=8> */
.L_x_158:
[----:B------:R-:W-:Y:S05]  /*5c30*/  BSYNC.RECONVERGENT B2 ;  /* 0x0000000000027941 */ /* 0x000fea0003800200 */
.L_x_157:
        /* <DEDUP_REMOVED lines=9> */
.L_x_160:
[----:B------:R-:W-:Y:S05]  /*5cd0*/  BSYNC.RECONVERGENT B2 ;  /* 0x0000000000027941 */ /* 0x000fea0003800200 */
.L_x_159:
[----:B------:R-:W-:Y:S04]  /*5ce0*/  BSSY.RECONVERGENT B2, `(.L_x_161) ;  /* 0x0000009000027945 */ /* 0x000fe80003800200 */
[----:B------:R-:W-:Y:S05]  /*5cf0*/  @P5 BRA `(.L_x_162) ;  /* 0x00000000001c5947 */ /* 0x000fea0003800000 */
[----:B------:R-:W-:-:S06]  /*5d00*/  FADD R27, R5, -R32 ;  /* 0x80000020051b7221 */ /* 0x000fcc0000000000 */
[----:B------:R-:W0:Y:S02]  /*5d10*/  F2I.TRUNC.NTZ R27, R27 ;  /* 0x0000001b001b7305 */ /* 0x000e24000020f100 */
[----:B0123--:R-:W-:-:S04]  /*5d20*/  VIMNMX.U32 R22, PT, PT, R29, R27, !PT ;  /* 0x0000001b1d167248 */ /* 0x00ffc80007fe0000 */
[----:B------:R-:W-:-:S13]  /*5d30*/  ISETP.GT.U32.AND P0, PT, R22, 0x7ff, PT ;  /* 0x000007ff1600780c */ /* 0x000fda0003f04070 */
[----:B------:R-:W0:Y:S01]  /*5d40*/  @!P0 LDC R33, c[0x0][0x388] ;  /* 0x0000e200ff218b82 */ /* 0x000e220000000800 */
[----:B------:R-:W-:-:S05]  /*5d50*/  @!P0 IMAD.WIDE.U32 R22, R27, 0x2000, R20 ;  /* 0x000020001b168825 */ /* 0x000fca00078e0014 */
[----:B0-----:R4:W-:Y:S02]  /*5d60*/  @!P0 STG.E desc[UR6][R22.64], R33 ;  /* 0x0000002116008986 */ /* 0x0019e4000c101906 */
.L_x_162:
[----:B------:R-:W-:Y:S05]  /*5d70*/  BSYNC.RECONVERGENT B2 ;  /* 0x0000000000027941 */ /* 0x000fea0003800200 */
.L_x_161:
[----:B------:R-:W-:Y:S04]  /*5d80*/  BSSY.RECONVERGENT B2, `(.L_x_163) ;  /* 0x0000009000027945 */ /* 0x000fe80003800200 */
[----:B------:R-:W-:Y:S05]  /*5d90*/  @P6 BRA `(.L_x_164) ;  /* 0x00000000001c6947 */ /* 0x000fea0003800000 */
[----:B------:R-:W-:-:S06]  /*5da0*/  FADD R27, R5, -R30 ;  /* 0x8000001e051b7221 */ /* 0x000fcc0000000000 */
[----:B------:R-:W0:Y:S02]  /*5db0*/  F2I.TRUNC.NTZ R27, R27 ;  /* 0x0000001b001b7305 */ /* 0x000e24000020f100 */
[----:B01234-:R-:W-:-:S04]  /*5dc0*/  VIMNMX.U32 R22, PT, PT, R29, R27, !PT ;  /* 0x0000001b1d167248 */ /* 0x01ffc80007fe0000 */
[----:B------:R-:W-:-:S13]  /*5dd0*/  ISETP.GT.U32.AND P0, PT, R22, 0x7ff, PT ;  /* 0x000007ff1600780c */ /* 0x000fda0003f04070 */
[----:B------:R-:W0:Y:S01]  /*5de0*/  @!P0 LDC R33, c[0x0][0x388] ;  /* 0x0000e200ff218b82 */ /* 0x000e220000000800 */
[----:B------:R-:W-:-:S05]  /*5df0*/  @!P0 IMAD.WIDE.U32 R22, R27, 0x2000, R20 ;  /* 0x000020001b168825 */ /* 0x000fca00078e0014 */
[----:B0-----:R0:W-:Y:S02]  /*5e00*/  @!P0 STG.E desc[UR6][R22.64], R33 ;  /* 0x0000002116008986 */ /* 0x0011e4000c101906 */
.L_x_164:
[----:B------:R-:W-:Y:S05]  /*5e10*/  BSYNC.RECONVERGENT B2 ;  /* 0x0000000000027941 */ /* 0x000fea0003800200 */
.L_x_163:
[----:B01234-:R-:W-:Y:S01]  /*5e20*/  FADD R22, R17, R0 ;  /* 0x0000000011167221 */ /* 0x01ffe20000000000 */
[----:B------:R-:W-:Y:S01]  /*5e30*/  FMUL R27, R31, R31 ;  /* 0x0000001f1f1b7220 */ /* 0x000fe20000400000 */
[----:B------:R-:W-:Y:S01]  /*5e40*/  FADD R31, R6, -R31 ;  /* 0x8000001f061f7221 */ /* 0x000fe20000000000 */
[----:B------:R-:W-:Y:S02]  /*5e50*/  BSSY.RECONVERGENT B2, `(.L_x_165) ;  /* 0x0000013000027945 */ /* 0x000fe40003800200 */
[----:B------:R-:W-:Y:S01]  /*5e60*/  FSETP.GEU.AND P2, PT, R22, 4, PT ;  /* 0x408000001600780b */ /* 0x000fe20003f4e000 */
[--C-:B------:R-:W-:Y:S01]  /*5e70*/  FADD R23, R12, R27.reuse ;  /* 0x0000001b0c177221 */ /* 0x100fe20000000000 */
[--C-:B------:R-:W-:Y:S01]  /*5e80*/  FADD R22, R26, R27.reuse ;  /* 0x0000001b1a167221 */ /* 0x100fe20000000000 */
[----:B------:R-:W0:Y:S03]  /*5e90*/  F2I.TRUNC.NTZ R31, R31 ;  /* 0x0000001f001f7305 */ /* 0x000e26000020f100 */
[----:B------:R-:W-:Y:S01]  /*5ea0*/  FSETP.GEU.AND P3, PT, R23, 4, PT ;  /* 0x408000001700780b */ /* 0x000fe20003f6e000 */
[--C-:B------:R-:W-:Y:S01]  /*5eb0*/  FADD R23, R24, R27.reuse ;  /* 0x0000001b18177221 */ /* 0x100fe20000000000 */
[----:B------:R-:W-:Y:S01]  /*5ec0*/  FSETP.GEU.AND P4, PT, R22, 4, PT ;  /* 0x408000001600780b */ /* 0x000fe20003f8e000 */
[----:B------:R-:W-:-:S03]  /*5ed0*/  FADD R22, R16, R27 ;  /* 0x0000001b10167221 */ /* 0x000fc60000000000 */
[----:B------:R-:W-:Y:S02]  /*5ee0*/  FSETP.GEU.AND P0, PT, R23, 4, PT ;  /* 0x408000001700780b */ /* 0x000fe40003f0e000 */
[----:B------:R-:W-:Y:S01]  /*5ef0*/  FSETP.GEU.AND P1, PT, R22, 4, PT ;  /* 0x408000001600780b */ /* 0x000fe20003f2e000 */
[----:B------:R-:W-:-:S12]  /*5f00*/  @P2 BRA `(.L_x_166) ;  /* 0x00000000001c2947 */ /* 0x000fd80003800000 */
[----:B------:R-:W-:-:S06]  /*5f10*/  FADD R22, R5, -R28 ;  /* 0x8000001c05167221 */ /* 0x000fcc0000000000 */
[----:B------:R-:W1:Y:S02]  /*5f20*/  F2I.TRUNC.NTZ R22, R22 ;  /* 0x0000001600167305 */ /* 0x000e64000020f100 */
[----:B-1----:R-:W-:-:S04]  /*5f30*/  VIMNMX.U32 R29, PT, PT, R29, R22, !PT ;  /* 0x000000161d1d7248 */ /* 0x002fc80007fe0000 */
[----:B------:R-:W-:-:S13]  /*5f40*/  ISETP.GT.U32.AND P2, PT, R29, 0x7ff, PT ;  /* 0x000007ff1d00780c */ /* 0x000fda0003f44070 */
[----:B------:R-:W1:Y:S01]  /*5f50*/  @!P2 LDC R23, c[0x0][0x388] ;  /* 0x0000e200ff17ab82 */ /* 0x000e620000000800 */
[----:B------:R-:W-:-:S05]  /*5f60*/  @!P2 IMAD.WIDE.U32 R20, R22, 0x2000, R20 ;  /* 0x000020001614a825 */ /* 0x000fca00078e0014 */
[----:B-1----:R1:W-:Y:S02]  /*5f70*/  @!P2 STG.E desc[UR6][R20.64], R23 ;  /* 0x000000171400a986 */ /* 0x0023e4000c101906 */
.L_x_166:
[----:B------:R-:W-:Y:S05]  /*5f80*/  BSYNC.RECONVERGENT B2 ;  /* 0x0000000000027941 */ /* 0x000fea0003800200 */
.L_x_165:
[----:B------:R-:W-:Y:S01]  /*5f90*/  BSSY.RECONVERGENT B2, `(.L_x_167) ;  /* 0x000000a000027945 */ /* 0x000fe20003800200 */
[----:B01----:R-:W-:-:S03]  /*5fa0*/  IMAD.WIDE.U32 R20, R31, 0x4, R2 ;  /* 0x000000041f147825 */ /* 0x003fc600078e0002 */
        /* <DEDUP_REMOVED lines=8> */
.L_x_168:
[----:B------:R-:W-:Y:S05]  /*6030*/  BSYNC.RECONVERGENT B2 ;  /* 0x0000000000027941 */ /* 0x000fea0003800200 */
.L_x_167:
        /* <DEDUP_REMOVED lines=9> */
.L_x_170:
[----:B------:R-:W-:Y:S05]  /*60d0*/  BSYNC.RECONVERGENT B2 ;  /* 0x0000000000027941 */ /* 0x000fea0003800200 */
.L_x_169:
        /* <DEDUP_REMOVED lines=9> */
.L_x_172:
[----:B------:R-:W-:Y:S05]  /*6170*/  BSYNC.RECONVERGENT B2 ;  /* 0x0000000000027941 */ /* 0x000fea0003800200 */
.L_x_171:
        /* <DEDUP_REMOVED lines=9> */
.L_x_174:
[----:B------:R-:W-:Y:S05]  /*6210*/  BSYNC.RECONVERGENT B2 ;  /* 0x0000000000027941 */ /* 0x000fea0003800200 */
.L_x_173:
[----:B0123--:R-:W-:Y:S01]  /*6220*/  FADD R23, R7, -1 ;  /* 0xbf80000007177421 */ /* 0x00ffe20000000000 */
[----:B------:R-:W-:Y:S01]  /*6230*/  FADD R22, R0, R27 ;  /* 0x0000001b00167221 */ /* 0x000fe20000000000 */
[----:B------:R-:W-:Y:S02]  /*6240*/  BSSY.RECONVERGENT B2, `(.L_x_175) ;  /* 0x0000013000027945 */ /* 0x000fe40003800200 */
[----:B------:R-:W-:Y:S02]  /*6250*/  FMUL R27, R23, R23 ;  /* 0x00000017171b7220 */ /* 0x000fe40000400000 */
[----:B------:R-:W-:Y:S02]  /*6260*/  FSETP.GEU.AND P0, PT, R22, 4, PT ;  /* 0x408000001600780b */ /* 0x000fe40003f0e000 */
[--C-:B------:R-:W-:Y:S01]  /*6270*/  FADD R29, R26, R27.reuse ;  /* 0x0000001b1a1d7221 */ /* 0x100fe20000000000 */
[----:B------:R-:W-:-:S04]  /*6280*/  FADD R22, R12, R27 ;  /* 0x0000001b0c167221 */ /* 0x000fc80000000000 */
[----:B------:R-:W-:Y:S01]  /*6290*/  FSETP.GEU.AND P2, PT, R29, 4, PT ;  /* 0x408000001d00780b */ /* 0x000fe20003f4e000 */
[----:B------:R-:W-:Y:S01]  /*62a0*/  FADD R29, R6, -R23 ;  /* 0x80000017061d7221 */ /* 0x000fe20000000000 */
[----:B------:R-:W-:Y:S01]  /*62b0*/  FSETP.GEU.AND P1, PT, R22, 4, PT ;  /* 0x408000001600780b */ /* 0x000fe20003f2e000 */
[----:B------:R-:W-:-:S04]  /*62c0*/  FADD R22, R24, R27 ;  /* 0x0000001b18167221 */ /* 0x000fc80000000000 */
[----:B------:R-:W0:Y:S01]  /*62d0*/  F2I.TRUNC.NTZ R29, R29 ;  /* 0x0000001d001d7305 */ /* 0x000e22000020f100 */
        /* <DEDUP_REMOVED lines=9> */
.L_x_176:
[----:B------:R-:W-:Y:S05]  /*6370*/  BSYNC.RECONVERGENT B2 ;  /* 0x0000000000027941 */ /* 0x000fea0003800200 */
.L_x_175:
        /* <DEDUP_REMOVED lines=10> */
.L_x_178:
[----:B------:R-:W-:Y:S05]  /*6420*/  BSYNC.RECONVERGENT B2 ;  /* 0x0000000000027941 */ /* 0x000fea0003800200 */
.L_x_177:
        /* <DEDUP_REMOVED lines=9> */
.L_x_180:
[----:B------:R-:W-:Y:S05]  /*64c0*/  BSYNC.RECONVERGENT B2 ;  /* 0x0000000000027941 */ /* 0x000fea0003800200 */
.L_x_179:
        /* <DEDUP_REMOVED lines=9> */
.L_x_182:
[----:B------:R-:W-:Y:S05]  /*6560*/  BSYNC.RECONVERGENT B2 ;  /* 0x0000000000027941 */ /* 0x000fea0003800200 */
.L_x_181:
[----:B------:R-:W-:Y:S01]  /*6570*/  FADD R31, R7, -2 ;  /* 0xc0000000071f7421 */ /* 0x000fe20000000000 */
[----:B012---:R-:W-:Y:S01]  /*6580*/  FADD R22, R16, R27 ;  /* 0x0000001b10167221 */ /* 0x007fe20000000000 */
[C---:B------:R-:W-:Y:S01]  /*6590*/  FADD R35, R6.reuse, 2 ;  /* 0x4000000006237421 */ /* 0x040fe20000000000 */
[----:B------:R-:W-:Y:S01]  /*65a0*/  FADD R37, R5, 2 ;  /* 0x4000000005257421 */ /* 0x000fe20000000000 */
[----:B------:R-:W-:Y:S01]  /*65b0*/  FMUL R23, R31, R31 ;  /* 0x0000001f1f177220 */ /* 0x000fe20000400000 */
[----:B------:R-:W-:Y:S01]  /*65c0*/  FADD R31, R6, -R31 ;  /* 0x8000001f061f7221 */ /* 0x000fe20000000000 */
[----:B------:R-:W-:Y:S01]  /*65d0*/  FSETP.GEU.AND P6, PT, R22, 4, PT ;  /* 0x408000001600780b */ /* 0x000fe20003fce000 */
[----:B------:R-:W-:Y:S01]  /*65e0*/  FADD R22, R0, R27 ;  /* 0x0000001b00167221 */ /* 0x000fe20000000000 */
[--C-:B------:R-:W-:Y:S01]  /*65f0*/  FADD R36, R16, R23.reuse ;  /* 0x0000001710247221 */ /* 0x100fe20000000000 */
[--C-:B------:R-:W-:Y:S01]  /*6600*/  FADD R33, R24, R23.reuse ;  /* 0x0000001718217221 */ /* 0x100fe20000000000 */
[----:B------:R-:W0:Y:S01]  /*6610*/  S2R R16, SR_LANEID ;  /* 0x0000000000107919 */ /* 0x000e220000000000 */
[----:B------:R-:W-:Y:S01]  /*6620*/  FADD R24, R5, -2 ;  /* 0xc000000005187421 */ /* 0x000fe20000000000 */
[----:B------:R-:W-:Y:S01]  /*6630*/  FSETP.GEU.AND P0, PT, R22, 4, PT ;  /* 0x408000001600780b */ /* 0x000fe20003f0e000 */
[----:B------:R-:W-:Y:S01]  /*6640*/  FADD R22, R6, -2 ;  /* 0xc000000006167421 */ /* 0x000fe20000000000 */
[----:B------:R1:W2:Y:S01]  /*6650*/  F2I.TRUNC.NTZ R27, R35 ;  /* 0x00000023001b7305 */ /* 0x0002a2000020f100 */
[----:B------:R-:W-:Y:S01]  /*6660*/  FADD R26, R26, R23 ;  /* 0x000000171a1a7221 */ /* 0x000fe20000000000 */
[----:B------:R-:W-:Y:S01]  /*6670*/  BSSY.RECONVERGENT B2, `(.L_x_183) ;  /* 0x0000014000027945 */ /* 0x000fe20003800200 */
[----:B------:R-:W-:-:S02]  /*6680*/  FSETP.GEU.AND P3, PT, R33, 4, PT ;  /* 0x408000002100780b */ /* 0x000fc40003f6e000 */
[----:B------:R-:W-:Y:S02]  /*6690*/  FSETP.GEU.AND P4, PT, R36, 4, PT ;  /* 0x408000002400780b */ /* 0x000fe40003f8e000 */
[----:B------:R-:W-:Y:S01]  /*66a0*/  FSETP.GEU.AND P2, PT, R26, 4, PT ;  /* 0x408000001a00780b */ /* 0x000fe20003f4e000 */
[----:B------:R3:W4:Y:S01]  /*66b0*/  F2I.TRUNC.NTZ R6, R37 ;  /* 0x0000002500067305 */ /* 0x000722000020f100 */
[--C-:B-1----:R-:W-:Y:S01]  /*66c0*/  FADD R35, R0, R23.reuse ;  /* 0x0000001700237221 */ /* 0x102fe20000000000 */
[----:B------:R-:W-:-:S04]  /*66d0*/  FADD R23, R12, R23 ;  /* 0x000000170c177221 */ /* 0x000fc80000000000 */
[----:B------:R-:W-:Y:S02]  /*66e0*/  FSETP.GEU.AND P5, PT, R35, 4, PT ;  /* 0x408000002300780b */ /* 0x000fe40003fae000 */
[----:B------:R3:W1:Y:S01]  /*66f0*/  F2I.TRUNC.NTZ R0, R22 ;  /* 0x0000001600007305 */ /* 0x000662000020f100 */
[----:B------:R-:W-:-:S07]  /*6700*/  FSETP.GEU.AND P1, PT, R23, 4, PT ;  /* 0x408000001700780b */ /* 0x000fce0003f2e000 */
        /* <DEDUP_REMOVED lines=10> */
.L_x_184:
[----:B------:R-:W-:Y:S05]  /*67b0*/  BSYNC.RECONVERGENT B2 ;  /* 0x0000000000027941 */ /* 0x000fea0003800200 */
.L_x_183:
[----:B------:R-:W-:Y:S04]  /*67c0*/  BSSY.RECONVERGENT B2, `(.L_x_185) ;  /* 0x0000009000027945 */ /* 0x000fe80003800200 */
[----:B------:R-:W-:Y:S05]  /*67d0*/  @P0 BRA `(.L_x_186) ;  /* 0x00000000001c0947 */ /* 0x000fea0003800000 */
[----:B-1----:R-:W-:-:S06]  /*67e0*/  FADD R22, R5, -R28 ;  /* 0x8000001c05167221 */ /* 0x002fcc0000000000 */
[----:B------:R-:W1:Y:S02]  /*67f0*/  F2I.TRUNC.NTZ R22, R22 ;  /* 0x0000001600167305 */ /* 0x000e64000020f100 */
[----:B-1----:R-:W-:-:S04]  /*6800*/  VIMNMX.U32 R29, PT, PT, R29, R22, !PT ;  /* 0x000000161d1d7248 */ /* 0x002fc80007fe0000 */
[----:B------:R-:W-:-:S13]  /*6810*/  ISETP.GT.U32.AND P0, PT, R29, 0x7ff, PT ;  /* 0x000007ff1d00780c */ /* 0x000fda0003f04070 */
[----:B------:R-:W1:Y:S01]  /*6820*/  @!P0 LDC R23, c[0x0][0x388] ;  /* 0x0000e200ff178b82 */ /* 0x000e620000000800 */
[----:B------:R-:W-:-:S05]  /*6830*/  @!P0 IMAD.WIDE.U32 R20, R22, 0x2000, R20 ;  /* 0x0000200016148825 */ /* 0x000fca00078e0014 */
[----:B-1----:R2:W-:Y:S02]  /*6840*/  @!P0 STG.E desc[UR6][R20.64], R23 ;  /* 0x0000001714008986 */ /* 0x0025e4000c101906 */
.L_x_186:
[----:B------:R-:W-:Y:S05]  /*6850*/  BSYNC.RECONVERGENT B2 ;  /* 0x0000000000027941 */ /* 0x000fea0003800200 */
.L_x_185:
[----:B------:R-:W-:Y:S01]  /*6860*/  BSSY.RECONVERGENT B2, `(.L_x_187) ;  /* 0x000000a000027945 */ /* 0x000fe20003800200 */
[----:B0-----:R-:W-:-:S03]  /*6870*/  IMAD.WIDE.U32 R2, R31, 0x4, R2 ;  /* 0x000000041f027825 */ /* 0x001fc600078e0002 */
[----:B------:R-:W-:Y:S05]  /*6880*/  @P1 BRA `(.L_x_188) ;  /* 0x00000000001c1947 */ /* 0x000fea0003800000 */
[----:B-1----:R-:W-:-:S06]  /*6890*/  FADD R22, R5, -R10 ;  /* 0x8000000a05167221 */ /* 0x002fcc0000000000 */
[----:B------:R-:W2:Y:S02]  /*68a0*/  F2I.TRUNC.NTZ R22, R22 ;  /* 0x0000001600167305 */ /* 0x000ea4000020f100 */
[----:B--2---:R-:W-:-:S04]  /*68b0*/  VIMNMX.U32 R20, PT, PT, R31, R22, !PT ;  /* 0x000000161f147248 */ /* 0x004fc80007fe0000 */
[----:B------:R-:W-:-:S13]  /*68c0*/  ISETP.GT.U32.AND P0, PT, R20, 0x7ff, PT ;  /* 0x000007ff1400780c */ /* 0x000fda0003f04070 */
[----:B------:R-:W0:Y:S01]  /*68d0*/  @!P0 LDC R23, c[0x0][0x388] ;  /* 0x0000e200ff178b82 */ /* 0x000e220000000800 */
[----:B------:R-:W-:-:S05]  /*68e0*/  @!P0 IMAD.WIDE.U32 R20, R22, 0x2000, R2 ;  /* 0x0000200016148825 */ /* 0x000fca00078e0002 */
[----:B0-----:R0:W-:Y:S02]  /*68f0*/  @!P0 STG.E desc[UR6][R20.64], R23 ;  /* 0x0000001714008986 */ /* 0x0011e4000c101906 */
.L_x_188:
[----:B------:R-:W-:Y:S05]  /*6900*/  BSYNC.RECONVERGENT B2 ;  /* 0x0000000000027941 */ /* 0x000fea0003800200 */
.L_x_187:
[----:B------:R-:W-:Y:S04]  /*6910*/  BSSY.RECONVERGENT B2, `(.L_x_189) ;  /* 0x0000009000027945 */ /* 0x000fe80003800200 */
[----:B------:R-:W-:Y:S05]  /*6920*/  @P2 BRA `(.L_x_190) ;  /* 0x00000000001c2947 */ /* 0x000fea0003800000 */
[----:B------:R-:W-:-:S06]  /*6930*/  FADD R34, R5, -R34 ;  /* 0x8000002205227221 */ /* 0x000fcc0000000000 */
[----:B------:R-:W0:Y:S02]  /*6940*/  F2I.TRUNC.NTZ R34, R34 ;  /* 0x0000002200227305 */ /* 0x000e24000020f100 */
[----:B0-2---:R-:W-:-:S04]  /*6950*/  VIMNMX.U32 R20, PT, PT, R31, R34, !PT ;  /* 0x000000221f147248 */ /* 0x005fc80007fe0000 */
[----:B------:R-:W-:-:S13]  /*6960*/  ISETP.GT.U32.AND P0, PT, R20, 0x7ff, PT ;  /* 0x000007ff1400780c */ /* 0x000fda0003f04070 */
[----:B-1----:R-:W0:Y:S01]  /*6970*/  @!P0 LDC R23, c[0x0][0x388] ;  /* 0x0000e200ff178b82 */ /* 0x002e220000000800 */
[----:B------:R-:W-:-:S05]  /*6980*/  @!P0 IMAD.WIDE.U32 R20, R34, 0x2000, R2 ;  /* 0x0000200022148825 */ /* 0x000fca00078e0002 */
[----:B0-----:R3:W-:Y:S02]  /*6990*/  @!P0 STG.E desc[UR6][R20.64], R23 ;  /* 0x0000001714008986 */ /* 0x0017e4000c101906 */
.L_x_190:
[----:B------:R-:W-:Y:S05]  /*69a0*/  BSYNC.RECONVERGENT B2 ;  /* 0x0000000000027941 */ /* 0x000fea0003800200 */
.L_x_189:
[----:B------:R-:W-:Y:S04]  /*69b0*/  BSSY.RECONVERGENT B2, `(.L_x_191) ;  /* 0x0000009000027945 */ /* 0x000fe80003800200 */
[----:B------:R-:W-:Y:S05]  /*69c0*/  @P3 BRA `(.L_x_192) ;  /* 0x00000000001c3947 */ /* 0x000fea0003800000 */
[----:B------:R-:W-:-:S06]  /*69d0*/  FADD R32, R5, -R32 ;  /* 0x8000002005207221 */ /* 0x000fcc0000000000 */
[----:B------:R-:W0:Y:S02]  /*69e0*/  F2I.TRUNC.NTZ R32, R32 ;  /* 0x0000002000207305 */ /* 0x000e24000020f100 */
[----:B0-23--:R-:W-:-:S04]  /*69f0*/  VIMNMX.U32 R20, PT, PT, R31, R32, !PT ;  /* 0x000000201f147248 */ /* 0x00dfc80007fe0000 */
[----:B------:R-:W-:-:S13]  /*6a00*/  ISETP.GT.U32.AND P0, PT, R20, 0x7ff, PT ;  /* 0x000007ff1400780c */ /* 0x000fda0003f04070 */
[----:B-1----:R-:W0:Y:S01]  /*6a10*/  @!P0 LDC R23, c[0x0][0x388] ;  /* 0x0000e200ff178b82 */ /* 0x002e220000000800 */
[----:B------:R-:W-:-:S05]  /*6a20*/  @!P0 IMAD.WIDE.U32 R20, R32, 0x2000, R2 ;  /* 0x0000200020148825 */ /* 0x000fca00078e0002 */
[----:B0-----:R4:W-:Y:S02]  /*6a30*/  @!P0 STG.E desc[UR6][R20.64], R23 ;  /* 0x0000001714008986 */ /* 0x0019e4000c101906 */
.L_x_192:
[----:B------:R-:W-:Y:S05]  /*6a40*/  BSYNC.RECONVERGENT B2 ;  /* 0x0000000000027941 */ /* 0x000fea0003800200 */
.L_x_191:
[----:B------:R-:W-:Y:S04]  /*6a50*/  BSSY.RECONVERGENT B2, `(.L_x_193) ;  /* 0x0000009000027945 */ /* 0x000fe80003800200 */
[----:B------:R-:W-:Y:S05]  /*6a60*/  @P4 BRA `(.L_x_194) ;  /* 0x00000000001c4947 */ /* 0x000fea0003800000 */
[----:B------:R-:W-:-:S06]  /*6a70*/  FADD R30, R5, -R30 ;  /* 0x8000001e051e7221 */ /* 0x000fcc0000000000 */
[----:B------:R-:W0:Y:S02]  /*6a80*/  F2I.TRUNC.NTZ R30, R30 ;  /* 0x0000001e001e7305 */ /* 0x000e24000020f100 */
[----:B0-234-:R-:W-:-:S04]  /*6a90*/  VIMNMX.U32 R20, PT, PT, R31, R30, !PT ;  /* 0x0000001e1f147248 */ /* 0x01dfc80007fe0000 */
[----:B------:R-:W-:-:S13]  /*6aa0*/  ISETP.GT.U32.AND P0, PT, R20, 0x7ff, PT ;  /* 0x000007ff1400780c */ /* 0x000fda0003f04070 */
[----:B-1----:R-:W0:Y:S01]  /*6ab0*/  @!P0 LDC R23, c[0x0][0x388] ;  /* 0x0000e200ff178b82 */ /* 0x002e220000000800 */
[----:B------:R-:W-:-:S05]  /*6ac0*/  @!P0 IMAD.WIDE.U32 R20, R30, 0x2000, R2 ;  /* 0x000020001e148825 */ /* 0x000fca00078e0002 */
[----:B0-----:R0:W-:Y:S02]  /*6ad0*/  @!P0 STG.E desc[UR6][R20.64], R23 ;  /* 0x0000001714008986 */ /* 0x0011e4000c101906 */
.L_x_194:
[----:B------:R-:W-:Y:S05]  /*6ae0*/  BSYNC.RECONVERGENT B2 ;  /* 0x0000000000027941 */ /* 0x000fea0003800200 */
.L_x_193:
[----:B------:R-:W-:Y:S04]  /*6af0*/  BSSY.RECONVERGENT B2, `(.L_x_195) ;  /* 0x0000009000027945 */ /* 0x000fe80003800200 */
[----:B------:R-:W-:Y:S05]  /*6b00*/  @P5 BRA `(.L_x_196) ;  /* 0x00000000001c5947 */ /* 0x000fea0003800000 */
[----:B------:R-:W-:-:S06]  /*6b10*/  FADD R5, R5, -R28 ;  /* 0x8000001c05057221 */ /* 0x000fcc0000000000 */
[----:B------:R-:W5:Y:S02]  /*6b20*/  F2I.TRUNC.NTZ R5, R5 ;  /* 0x0000000500057305 */ /* 0x000f64000020f100 */
[----:B-----5:R-:W-:-:S04]  /*6b30*/  VIMNMX.U32 R31, PT, PT, R31, R5, !PT ;  /* 0x000000051f1f7248 */ /* 0x020fc80007fe0000 */
[----:B------:R-:W-:-:S13]  /*6b40*/  ISETP.GT.U32.AND P0, PT, R31, 0x7ff, PT ;  /* 0x000007ff1f00780c */ /* 0x000fda0003f04070 */
[----:B0-234-:R-:W0:Y:S01]  /*6b50*/  @!P0 LDC R21, c[0x0][0x388] ;  /* 0x0000e200ff158b82 */ /* 0x01de220000000800 */
[----:B------:R-:W-:-:S05]  /*6b60*/  @!P0 IMAD.WIDE.U32 R2, R5, 0x2000, R2 ;  /* 0x0000200005028825 */ /* 0x000fca00078e0002 */
[----:B0-----:R0:W-:Y:S02]  /*6b70*/  @!P0 STG.E desc[UR6][R2.64], R21 ;  /* 0x0000001502008986 */ /* 0x0011e4000c101906 */
.L_x_196:
[----:B------:R-:W-:Y:S05]  /*6b80*/  BSYNC.RECONVERGENT B2 ;  /* 0x0000000000027941 */ /* 0x000fea0003800200 */
.L_x_195:
[----:B------:R-:W5:Y:S01]  /*6b90*/  LDC.64 R28, c[0x4][0x8] ;  /* 0x01000200ff1c7b82 */ /* 0x000f620000000a00 */
[----:B------:R-:W-:Y:S01]  /*6ba0*/  VOTEU.ANY UR4, UPT, PT ;  /* 0x0000000000047886 */ /* 0x000fe200038e0100 */
[----:B------:R-:W-:Y:S01]  /*6bb0*/  CREDUX.MIN.S32 UR5, R0 ;  /* 0x00000000000572cc */ /* 0x000fe20000008200 */
[----:B------:R-:W-:Y:S01]  /*6bc0*/  UFLO.U32 UR4, UR4 ;  /* 0x00000004000472bd */ /* 0x000fe200080e0000 */
[----:B------:R-:W-:Y:S02]  /*6bd0*/  CREDUX.MAX.S32 UR8, R27 ;  /* 0x000000001b0872cc */ /* 0x000fe40000000200 */
[----:B------:R-:W-:Y:S02]  /*6be0*/  CREDUX.MIN.S32 UR9, R24 ;  /* 0x00000000180972cc */ /* 0x000fe40000008200 */
[----:B0-234-:R-:W0:Y:S01]  /*6bf0*/  LDC.64 R20, c[0x4][0x10] ;  /* 0x01000400ff147b82 */ /* 0x01de220000000a00 */
[----:B------:R-:W-:Y:S02]  /*6c00*/  CREDUX.MAX.S32 UR10, R6 ;  /* 0x00000000060a72cc */ /* 0x000fe40000000200 */
[----:B------:R-:W-:-:S04]  /*6c10*/  ISETP.EQ.U32.AND P0, PT, R16, UR4, PT ;  /* 0x0000000410007c0c */ /* 0x000fc8000bf02070 */
[----:B------:R-:W-:Y:S01]  /*6c20*/  IMAD.U32 R27, RZ, RZ, UR5 ;  /* 0x00000005ff1b7e24 */ /* 0x000fe2000f8e00ff */
[----:B-1----:R-:W1:Y:S01]  /*6c30*/  LDC.64 R22, c[0x4][0x18] ;  /* 0x01000600ff167b82 */ /* 0x002e620000000a00 */
[----:B------:R-:W-:Y:S02]  /*6c40*/  IMAD.U32 R31, RZ, RZ, UR8 ;  /* 0x00000008ff1f7e24 */ /* 0x000fe4000f8e00ff */
[----:B------:R-:W-:-:S03]  /*6c50*/  IMAD.U32 R33, RZ, RZ, UR9 ;  /* 0x00000009ff217e24 */ /* 0x000fc6000f8e00ff */
[----:B------:R-:W-:Y:S02]  /*6c60*/  MOV R35, UR10 ;  /* 0x0000000a00237c02 */ /* 0x000fe40008000f00 */
[----:B------:R-:W2:Y:S01]  /*6c70*/  LDC.64 R2, c[0x4][0x20] ;  /* 0x01000800ff027b82 */ /* 0x000ea20000000a00 */
[----:B-----5:R3:W-:Y:S04]  /*6c80*/  @P0 REDG.E.MIN.S32.STRONG.GPU desc[UR6][R28.64], R27 ;  /* 0x0000001b1c00098e */ /* 0x0207e8000c92e306 */
[----:B0-----:R0:W-:Y:S04]  /*6c90*/  @P0 REDG.E.MAX.S32.STRONG.GPU desc[UR6][R20.64], R31 ;  /* 0x0000001f1400098e */ /* 0x0011e8000d12e306 */
[----:B-1----:R-:W-:Y:S04]  /*6ca0*/  @P0 REDG.E.MIN.S32.STRONG.GPU desc[UR6][R22.64], R33 ;  /* 0x000000211600098e */ /* 0x002fe8000c92e306 */
[----:B--2---:R1:W-:Y:S04]  /*6cb0*/  @P0 REDG.E.MAX.S32.STRONG.GPU desc[UR6][R2.64], R35 ;  /* 0x000000230200098e */ /* 0x0043e8000d12e306 */
[----:B------:R-:W1:Y:S04]  /*6cc0*/  LDG.E R16, desc[UR6][R28.64] ;  /* 0x000000061c107981 */ /* 0x000e68000c1e1900 */
[----:B------:R0:W2:Y:S04]  /*6cd0*/  LDG.E R24, desc[UR6][R20.64] ;  /* 0x0000000614187981 */ /* 0x0000a8000c1e1900 */
[----:B------:R1:W4:Y:S04]  /*6ce0*/  LDG.E R5, desc[UR6][R2.64] ;  /* 0x0000000602057981 */ /* 0x000328000c1e1900 */
[----:B------:R2:W4:Y:S01]  /*6cf0*/  LDG.E R0, desc[UR6][R22.64] ;  /* 0x0000000616007981 */ /* 0x000522000c1e1900 */
        /* <DEDUP_REMOVED lines=8> */
[----:B---3--:R-:W-:-:S04]  /*6d80*/  SHF.R.U32.HI R27, RZ, 0x10, R6 ;  /* 0x00000010ff1b7819 */ /* 0x008fc80000011606 */
[----:B0-----:R-:W-:-:S04]  /*6d90*/  LOP3.LUT R21, R27, R6, RZ, 0x3c, !PT ;  /* 0x000000061b157212 */ /* 0x001fc800078e3cff */
[----:B------:R-:W-:-:S04]  /*6da0*/  LOP3.LUT R6, R21, 0x7ff, RZ, 0xc0, !PT ;  /* 0x000007ff15067812 */ /* 0x000fc800078ec0ff */
[----:B------:R-:W-:Y:S02]  /*6db0*/  I2FP.F32.U32 R6, R6 ;  /* 0x0000000600067245 */ /* 0x000fe40000201000 */
[----:B-1----:R-:W-:Y:S02]  /*6dc0*/  I2FP.F32.S32 R3, R16 ;  /* 0x0000001000037245 */ /* 0x002fe40000201400 */
[----:B--2---:R-:W-:Y:S02]  /*6dd0*/  I2FP.F32.S32 R23, R24 ;  /* 0x0000001800177245 */ /* 0x004fe40000201400 */
[C---:B------:R-:W-:Y:S02]  /*6de0*/  FSETP.GT.AND P1, PT, R6.reuse, R3, PT ;  /* 0x000000030600720b */ /* 0x040fe40003f24000 */
[----:B------:R-:W-:Y:S01]  /*6df0*/  FSETP.GEU.AND P0, PT, R6, R23, PT ;  /* 0x000000170600720b */ /* 0x000fe20003f0e000 */
[----:B----4-:R-:W-:-:S12]  /*6e00*/  IMAD.IADD R16, R5, 0x1, -R0 ;  /* 0x0000000105107824 */ /* 0x010fd800078e0a00 */
[----:B------:R-:W-:Y:S05]  /*6e10*/  @!P0 BRA P1, `(.L_x_198) ;  /* 0x00000000002c8947 */ /* 0x000fea0000800000 */
        /* <DEDUP_REMOVED lines=9> */
[----:B------:R-:W-:Y:S01]  /*6eb0*/  I2FP.F32.U32 R5, R3 ;  /* 0x0000000300057245 */ /* 0x000fe20000201000 */
[----:B------:R-:W-:Y:S06]  /*6ec0*/  BRA `(.L_x_199) ;  /* 0x0000000000807947 */ /* 0x000fec0003800000 */
.L_x_198:
[----:B------:R-:W-:Y:S02]  /*6ed0*/  IADD3 R5, PT, PT, -R16, 0x800, RZ ;  /* 0x0000080010057810 */ /* 0x000fe40007ffe1ff */
[----:B------:R-:W-:Y:S02]  /*6ee0*/  IADD3 R2, PT, PT, R25, 0x4ef34da0, RZ ;  /* 0x4ef34da019027810 */ /* 0x000fe40007ffe0ff */
[----:B------:R-:W0:Y:S01]  /*6ef0*/  I2F.U32.RP R20, R5 ;  /* 0x0000000500147306 */ /* 0x000e220000209000 */
[----:B------:R-:W-:Y:S01]  /*6f00*/  IMAD.MOV R27, RZ, RZ, -R5 ;  /* 0x000000ffff1b7224 */ /* 0x000fe200078e0a05 */
[----:B------:R-:W-:Y:S02]  /*6f10*/  SHF.R.U32.HI R3, RZ, 0x10, R2 ;  /* 0x00000010ff037819 */ /* 0x000fe40000011602 */
[----:B------:R-:W-:Y:S02]  /*6f20*/  ISETP.NE.U32.AND P1, PT, R5, RZ, PT ;  /* 0x000000ff0500720c */ /* 0x000fe40003f25070 */
[----:B------:R-:W-:-:S02]  /*6f30*/  LOP3.LUT R3, R3, R2, RZ, 0x3c, !PT ;  /* 0x0000000203037212 */ /* 0x000fc400078e3cff */
[----:B------:R-:W-:-:S03]  /*6f40*/  I2FP.F32.S32 R0, R0 ;  /* 0x0000000000007245 */ /* 0x000fc60000201400 */
[----:B------:R-:W-:Y:S01]  /*6f50*/  IMAD R22, R3, 0x4ef34d9f, RZ ;  /* 0x4ef34d9f03167824 */ /* 0x000fe200078e02ff */
[----:B0-----:R-:W0:Y:S04]  /*6f60*/  MUFU.RCP R20, R20 ;  /* 0x0000001400147308 */ /* 0x001e280000001000 */
[----:B------:R-:W-:-:S04]  /*6f70*/  SHF.R.U32.HI R23, RZ, 0x10, R22 ;  /* 0x00000010ff177819 */ /* 0x000fc80000011616 */
[----:B------:R-:W-:Y:S01]  /*6f80*/  LOP3.LUT R23, R23, R22, RZ, 0x3c, !PT ;  /* 0x0000001617177212 */ /* 0x000fe200078e3cff */
[----:B0-----:R-:W-:-:S04]  /*6f90*/  VIADD R2, R20, 0xffffffe ;  /* 0x0ffffffe14027836 */ /* 0x001fc80000000000 */
[----:B------:R-:W-:Y:S01]  /*6fa0*/  IMAD R20, R23, 0x4ef34d9f, RZ ;  /* 0x4ef34d9f17147824 */ /* 0x000fe200078e02ff */
[----:B------:R0:W1:Y:S02]  /*6fb0*/  F2I.FTZ.U32.TRUNC.NTZ R3, R2 ;  /* 0x0000000200037305 */ /* 0x000064000021f000 */
[----:B0-----:R-:W-:Y:S02]  /*6fc0*/  IMAD.MOV.U32 R2, RZ, RZ, RZ ;  /* 0x000000ffff027224 */ /* 0x001fe400078e00ff */
[----:B-1----:R-:W-:Y:S01]  /*6fd0*/  IMAD R23, R27, R3, RZ ;  /* 0x000000031b177224 */ /* 0x002fe200078e02ff */
[----:B------:R-:W-:-:S03]  /*6fe0*/  SHF.R.U32.HI R27, RZ, 0x10, R20 ;  /* 0x00000010ff1b7819 */ /* 0x000fc60000011614 */
[----:B------:R-:W-:Y:S01]  /*6ff0*/  IMAD.HI.U32 R3, R3, R23, R2 ;  /* 0x0000001703037227 */ /* 0x000fe200078e0002 */
[----:B------:R-:W-:-:S05]  /*7000*/  LOP3.LUT R20, R27, R20, RZ, 0x3c, !PT ;  /* 0x000000141b147212 */ /* 0x000fca00078e3cff */
[----:B------:R-:W-:-:S05]  /*7010*/  IMAD.HI.U32 R3, R3, R20, RZ ;  /* 0x0000001403037227 */ /* 0x000fca00078e00ff */
[----:B------:R-:W-:-:S05]  /*7020*/  IADD3 R2, PT, PT, -R3, RZ, RZ ;  /* 0x000000ff03027210 */ /* 0x000fca0007ffe1ff */
[----:B------:R-:W-:-:S05]  /*7030*/  IMAD R2, R5, R2, R20 ;  /* 0x0000000205027224 */ /* 0x000fca00078e0214 */
[----:B------:R-:W-:-:S13]  /*7040*/  ISETP.GE.U32.AND P0, PT, R2, R5, PT ;  /* 0x000000050200720c */ /* 0x000fda0003f06070 */
[----:B------:R-:W-:-:S05]  /*7050*/  @P0 IMAD.IADD R2, R2, 0x1, -R5 ;  /* 0x0000000102020824 */ /* 0x000fca00078e0a05 */
[----:B------:R-:W-:-:S13]  /*7060*/  ISETP.GE.U32.AND P0, PT, R2, R5, PT ;  /* 0x000000050200720c */ /* 0x000fda0003f06070 */
[----:B------:R-:W-:Y:S01]  /*7070*/  @P0 IMAD.IADD R2, R2, 0x1, -R5 ;  /* 0x0000000102020824 */ /* 0x000fe200078e0a05 */
[----:B------:R-:W-:-:S04]  /*7080*/  @!P1 LOP3.LUT R2, RZ, R5, RZ, 0x33, !PT ;  /* 0x00000005ff029212 */ /* 0x000fc800078e33ff */
[----:B------:R-:W-:-:S04]  /*7090*/  I2FP.F32.S32 R5, R2 ;  /* 0x0000000200057245 */ /* 0x000fc80000201400 */
[----:B------:R-:W-:-:S13]  /*70a0*/  FSETP.GT.AND P0, PT, R5, R0, PT ;  /* 0x000000000500720b */ /* 0x000fda0003f04000 */
[----:B------:R-:W-:-:S05]  /*70b0*/  @P0 I2FP.F32.S32 R16, R16 ;  /* 0x0000001000100245 */ /* 0x000fca0000201400 */
[----:B------:R-:W-:-:S07]  /*70c0*/  @P0 FADD R5, R5, R16 ;  /* 0x0000001005050221 */ /* 0x000fce0000000000 */
.L_x_199:
[----:B------:R-:W-:Y:S05]  /*70d0*/  BSYNC.RECONVERGENT B2 ;  /* 0x0000000000027941 */ /* 0x000fea0003800200 */
.L_x_197:
        /* <DEDUP_REMOVED lines=25> */
.L_x_201:
[----:B------:R-:W-:Y:S05]  /*7270*/  BSYNC.RECONVERGENT B4 ;  /* 0x0000000000047941 */ /* 0x000fea0003800200 */
.L_x_200:
        /* <DEDUP_REMOVED lines=11> */
[----:B------:R-:W-:-:S13]  /*7330*/  ISETP.GT.U32.AND P0, PT, R2, -0x80000000, PT ;  /* 0x800000000200780c */ /* 0x000fda0003f04070 */
[----:B------:R-:W-:Y:S05]  /*7340*/  @P0 BRA `(.L_x_207) ;  /* 0x0000000000200947 */ /* 0x000fea0003800000 */
[----:B------:R-:W-:Y:S01]  /*7350*/  FSETP.GE.AND P0, PT, R2, 2, PT ;  /* 0x400000000200780b */ /* 0x000fe20003f06000 */
[----:B------:R-:W-:-:S12]  /*7360*/  FADD R3, R3, 1 ;  /* 0x3f80000003037421 */ /* 0x000fd80000000000 */
[----:B------:R-:W-:Y:S05]  /*7370*/  @!P0 BRA `(.L_x_206) ;  /* 0x0000000000208947 */ /* 0x000fea0003800000 */
[----:B------:R-:W-:Y:S01]  /*7380*/  FADD R2, R2, -3 ;  /* 0xc040000002027421 */ /* 0x000fe20000000000 */
[----:B------:R-:W-:-:S04]  /*7390*/  FADD R3, R3, 1 ;  /* 0x3f80000003037421 */ /* 0x000fc80000000000 */
[----:B------:R-:W-:-:S13]  /*73a0*/  FSETP.GE.AND P0, PT, R2, RZ, PT ;  /* 0x000000ff0200720b */ /* 0x000fda0003f06000 */
[----:B------:R-:W-:Y:S01]  /*73b0*/  @P0 FADD R3, R3, 1 ;  /* 0x3f80000003030421 */ /* 0x000fe20000000000 */
[----:B------:R-:W-:Y:S06]  /*73c0*/  BRA `(.L_x_206) ;  /* 0x00000000000c7947 */ /* 0x000fec0003800000 */
.L_x_207:
[----:B------:R-:W-:Y:S01]  /*73d0*/  FSETP.GEU.AND P0, PT, R2, -1, PT ;  /* 0xbf8000000200780b */ /* 0x000fe20003f0e000 */
[----:B------:R-:W-:-:S12]  /*73e0*/  FADD R3, R3, -1 ;  /* 0xbf80000003037421 */ /* 0x000fd80000000000 */
[----:B------:R-:W-:-:S07]  /*73f0*/  @!P0 FADD R3, R3, -1 ;  /* 0xbf80000003038421 */ /* 0x000fce0000000000 */
.L_x_206:
[----:B------:R-:W-:Y:S05]  /*7400*/  BSYNC.RECONVERGENT B3 ;  /* 0x0000000000037941 */ /* 0x000fea0003800200 */
.L_x_205:
[----:B------:R-:W-:Y:S01]  /*7410*/  FADD R0, R0, -R3 ;  /* 0x8000000300007221 */ /* 0x000fe20000000000 */
[----:B------:R-:W-:Y:S06]  /*7420*/  BRA `(.L_x_203) ;  /* 0x0000000000647947 */ /* 0x000fec0003800000 */
.L_x_204:
        /* <DEDUP_REMOVED lines=10> */
.L_x_210:
[----:B------:R-:W-:-:S04]  /*74d0*/  VIMNMX.U32 R0, PT, PT, R3, 0xb800000, PT ;  /* 0x0b80000003007848 */ /* 0x000fc80003fe0000 */
[----:B------:R-:W-:Y:S01]  /*74e0*/  IADD3 R2, PT, PT, R0, R2, RZ ;  /* 0x0000000200027210 */ /* 0x000fe20007ffe0ff */
[----:B------:R-:W-:-:S04]  /*74f0*/  IMAD.IADD R3, R3, 0x1, -R0 ;  /* 0x0000000103037824 */ /* 0x000fc800078e0a00 */
[----:B------:R-:W-:Y:S01]  /*7500*/  FADD R23, R2, -R2 ;  /* 0x8000000202177221 */ /* 0x000fe20000000000 */
[----:B------:R-:W-:-:S03]  /*7510*/  ISETP.NE.AND P1, PT, R3, RZ, PT ;  /* 0x000000ff0300720c */ /* 0x000fc60003f25270 */
[----:B------:R-:W-:-:S04]  /*7520*/  FADD R23, R2, R23 ;  /* 0x0000001702177221 */ /* 0x000fc80000000000 */
[----:B------:R-:W-:-:S04]  /*7530*/  FADD R16, R2, -R23 ;  /* 0x8000001702107221 */ /* 0x000fc80000000000 */
[----:B------:R-:W-:-:S04]  /*7540*/  FFMA.RZ R16, R16, 1, R23 ;  /* 0x3f80000010107823 */ /* 0x000fc8000000c017 */
[----:B------:R-:W0:Y:S02]  /*7550*/  FRND.TRUNC R23, R16 ;  /* 0x0000001000177307 */ /* 0x000e24000020d000 */
[----:B0-----:R-:W-:-:S05]  /*7560*/  FADD R2, R2, -R23 ;  /* 0x8000001702027221 */ /* 0x001fca0000000000 */
[----:B------:R-:W-:-:S13]  /*7570*/  ISETP.NE.AND P0, PT, R2, RZ, PT ;  /* 0x000000ff0200720c */ /* 0x000fda0003f05270 */
[----:B------:R-:W-:Y:S05]  /*7580*/  @P0 BRA P1, `(.L_x_210) ;  /* 0xfffffffc00d00947 */ /* 0x000fea000083ffff */
.L_x_209:
[----:B------:R-:W-:Y:S05]  /*7590*/  BSYNC.RECONVERGENT B3 ;  /* 0x0000000000037941 */ /* 0x000fea0003800200 */
.L_x_208:
[----:B------:R-:W-:-:S04]  /*75a0*/  FMUL R3, R2, 1.1920928955078125e-07 ;  /* 0x3400000002037820 */ /* 0x000fc80000400000 */
[----:B------:R-:W-:-:S07]  /*75b0*/  FMUL R0, R20, R3 ;  /* 0x0000000314007220 */ /* 0x000fce0000400000 */
.L_x_203:
[----:B------:R-:W-:Y:S05]  /*75c0*/  BSYNC.RECONVERGENT B2 ;  /* 0x0000000000027941 */ /* 0x000fea0003800200 */
.L_x_202:
[----:B------:R-:W-:Y:S01]  /*75d0*/  VIADD R2, R25, 0x4ef34da2 ;  /* 0x4ef34da219027836 */ /* 0x000fe20000000000 */
[CC--:B------:R-:W-:Y:S01]  /*75e0*/  FSETP.NAN.AND P0, PT, |R0|.reuse, |R0|.reuse, PT ;  /* 0x400000000000720b */ /* 0x0c0fe20003f08200 */
[----:B------:R-:W-:Y:S01]  /*75f0*/  UMOV UR4, 0x54442d18 ;  /* 0x54442d1800047882 */ /* 0x000fe20000000000 */
[----:B------:R-:W-:Y:S01]  /*7600*/  UMOV UR5, 0x401921fb ;  /* 0x401921fb00057882 */ /* 0x000fe20000000000 */
[----:B------:R-:W-:Y:S01]  /*7610*/  IMAD.MOV.U32 R25, RZ, RZ, 0x33d6bf95 ;  /* 0x33d6bf95ff197424 */ /* 0x000fe200078e00ff */
[----:B------:R-:W-:Y:S01]  /*7620*/  SHF.R.U32.HI R3, RZ, 0x10, R2 ;  /* 0x00000010ff037819 */ /* 0x000fe20000011602 */
[----:B------:R-:W-:Y:S01]  /*7630*/  BSSY.RECONVERGENT B4, `(.L_x_211) ;  /* 0x000001a000047945 */ /* 0x000fe20003800200 */
        /* <DEDUP_REMOVED lines=13> */
[----:B------:R-:W-:Y:S02]  /*7710*/  SHF.R.U32.HI R16, RZ, 0x16, R16 ;  /* 0x00000016ff107819 */ /* 0x000fe40000011610 */
[----:B------:R0:W1:Y:S03]  /*7720*/  F2F.F32.F64 R22, R2 ;  /* 0x0000000200167310 */ /* 0x0000660000301000 */
[----:B------:R-:W-:-:S05]  /*7730*/  IMAD R16, R16, -0x989680, R23 ;  /* 0xff67698010107824 */ /* 0x000fca00078e0217 */
[----:B------:R-:W-:-:S04]  /*7740*/  I2FP.F32.U32 R20, R16 ;  /* 0x0000001000147245 */ /* 0x000fc80000201000 */
[----:B------:R-:W2:Y:S01]  /*7750*/  FCHK P0, R20, 10000000 ;  /* 0x4b18968014007902 */ /* 0x000ea20000000000 */
[----:B------:R-:W-:-:S04]  /*7760*/  FFMA R23, R0, R20, RZ ;  /* 0x0000001400177223 */ /* 0x000fc800000000ff */
[----:B------:R-:W-:-:S04]  /*7770*/  FFMA R16, R23, -10000000, R20 ;  /* 0xcb18968017107823 */ /* 0x000fc80000000014 */
[----:B------:R-:W-:Y:S01]  /*7780*/  FFMA R0, R0, R16, R23 ;  /* 0x0000001000007223 */ /* 0x000fe20000000017 */
[----:B012---:R-:W-:Y:S06]  /*7790*/  @!P0 BRA `(.L_x_212) ;  /* 0x00000000000c8947 */ /* 0x007fec0003800000 */
[----:B------:R-:W-:Y:S02]  /*77a0*/  MOV R3, R20 ;  /* 0x0000001400037202 */ /* 0x000fe40000000f00 */
[----:B------:R-:W-:-:S07]  /*77b0*/  MOV R2, 0x77d0 ;  /* 0x000077d000027802 */ /* 0x000fce0000000f00 */
[----:B------:R-:W-:Y:S05]  /*77c0*/  CALL.REL.NOINC `($__internal_0_$__cuda_sm3x_div_rn_noftz_f32_slowpath) ;  /* 0x000000a800047944 */ /* 0x000fea0003c00000 */
.L_x_212:
[----:B------:R-:W-:Y:S05]  /*77d0*/  BSYNC.RECONVERGENT B4 ;  /* 0x0000000000047941 */ /* 0x000fea0003800200 */
.L_x_211:
        /* <DEDUP_REMOVED lines=21> */
.L_x_218:
[----:B------:R-:W-:Y:S01]  /*7930*/  FSETP.GEU.AND P0, PT, R2, -1, PT ;  /* 0xbf8000000200780b */ /* 0x000fe20003f0e000 */
[----:B------:R-:W-:-:S12]  /*7940*/  FADD R3, R3, -1 ;  /* 0xbf80000003037421 */ /* 0x000fd80000000000 */
[----:B------:R-:W-:-:S07]  /*7950*/  @!P0 FADD R3, R3, -1 ;  /* 0xbf80000003038421 */ /* 0x000fce0000000000 */
.L_x_217:
[----:B------:R-:W-:Y:S05]  /*7960*/  BSYNC.RECONVERGENT B3 ;  /* 0x0000000000037941 */ /* 0x000fea0003800200 */
.L_x_216:
[----:B------:R-:W-:Y:S01]  /*7970*/  FADD R0, R0, -R3 ;  /* 0x8000000300007221 */ /* 0x000fe20000000000 */
[----:B------:R-:W-:Y:S06]  /*7980*/  BRA `(.L_x_214) ;  /* 0x0000000000647947 */ /* 0x000fec0003800000 */
.L_x_215:
        /* <DEDUP_REMOVED lines=10> */
.L_x_221:
        /* <DEDUP_REMOVED lines=12> */
.L_x_220:
[----:B------:R-:W-:Y:S05]  /*7af0*/  BSYNC.RECONVERGENT B3 ;  /* 0x0000000000037941 */ /* 0x000fea0003800200 */
.L_x_219:
[----:B------:R-:W-:-:S04]  /*7b00*/  FMUL R3, R2, 1.1920928955078125e-07 ;  /* 0x3400000002037820 */ /* 0x000fc80000400000 */
[----:B------:R-:W-:-:S07]  /*7b10*/  FMUL R0, R20, R3 ;  /* 0x0000000314007220 */ /* 0x000fce0000400000 */
.L_x_214:
[----:B------:R-:W-:Y:S05]  /*7b20*/  BSYNC.RECONVERGENT B2 ;  /* 0x0000000000027941 */ /* 0x000fea0003800200 */
.L_x_213:
[C---:B------:R-:W-:Y:S01]  /*7b30*/  FMUL R2, R22.reuse, 0.63661974668502807617 ;  /* 0x3f22f98316027820 */ /* 0x040fe20000400000 */
[----:B------:R-:W-:Y:S01]  /*7b40*/  FSETP.GE.AND P1, PT, |R22|, 105615, PT ;  /* 0x47ce47801600780b */ /* 0x000fe20003f26200 */
[----:B------:R-:W-:Y:S01]  /*7b50*/  BSSY.RECONVERGENT B2, `(.L_x_222) ;  /* 0x0000046000027945 */ /* 0x000fe20003800200 */
[----:B------:R-:W-:Y:S01]  /*7b60*/  FSETP.NAN.AND P0, PT, |R0|, |R0|, PT ;  /* 0x400000000000720b */ /* 0x000fe20003f08200 */
[----:B------:R-:W0:Y:S02]  /*7b70*/  F2I.NTZ R20, R2 ;  /* 0x0000000200147305 */ /* 0x000e240000203100 */
[----:B0-----:R-:W-:Y:S01]  /*7b80*/  I2FP.F32.S32 R3, R20 ;  /* 0x0000001400037245 */ /* 0x001fe20000201400 */
[----:B------:R-:W-:-:S04]  /*7b90*/  IMAD.MOV.U32 R27, RZ, RZ, R20 ;  /* 0x000000ffff1b7224 */ /* 0x000fc800078e0014 */
[----:B------:R-:W-:-:S04]  /*7ba0*/  FFMA R16, R3, -1.5707962512969970703, R22 ;  /* 0xbfc90fda03107823 */ /* 0x000fc80000000016 */
[----:B------:R-:W-:-:S04]  /*7bb0*/  FFMA R16, R3, -7.5497894158615963534e-08, R16 ;  /* 0xb3a2216803107823 */ /* 0x000fc80000000010 */
[----:B------:R-:W-:Y:S01]  /*7bc0*/  FFMA R26, R3, -5.3903029534742383927e-15, R16 ;  /* 0xa7c234c5031a7823 */ /* 0x000fe20000000010 */
[----:B------:R-:W-:-:S03]  /*7bd0*/  FSEL R16, R0, |R0|, P0 ;  /* 0x4000000000107208 */ /* 0x000fc60000000000 */
[----:B------:R-:W-:Y:S01]  /*7be0*/  IMAD.MOV.U32 R0, RZ, RZ, R26 ;  /* 0x000000ffff007224 */ /* 0x000fe200078e001a */
[----:B------:R-:W-:Y:S06]  /*7bf0*/  @!P1 BRA `(.L_x_223) ;  /* 0x0000000000ec9947 */ /* 0x000fec0003800000 */
[----:B------:R-:W-:-:S13]  /*7c00*/  FSETP.NEU.AND P0, PT, |R22|, +INF , PT ;  /* 0x7f8000001600780b */ /* 0x000fda0003f0d200 */
[----:B------:R-:W-:Y:S05]  /*7c10*/  @!P0 BRA `(.L_x_224) ;  /* 0x0000000000dc8947 */ /* 0x000fea0003800000 */
        /* <DEDUP_REMOVED lines=10> */
.L_x_226:
[----:B------:R-:W-:-:S05]  /*7cc0*/  IMAD.MOV.U32 R2, RZ, RZ, R28 ;  /* 0x000000ffff027224 */ /* 0x000fca00078e001c */
[----:B------:R0:W2:Y:S01]  /*7cd0*/  LDG.E.CONSTANT R24, desc[UR6][R2.64] ;  /* 0x0000000602187981 */ /* 0x0000a2000c1e9900 */
[----:B------:R-:W-:Y:S01]  /*7ce0*/  VIADD R23, R23, 0x1 ;  /* 0x0000000117177836 */ /* 0x000fe20000000000 */
[----:B------:R-:W-:-:S04]  /*7cf0*/  IADD3 R28, P2, PT, R28, 0x4, RZ ;  /* 0x000000041c1c7810 */ /* 0x000fc80007f5e0ff */
[----:B------:R-:W-:Y:S01]  /*7d00*/  ISETP.NE.AND P0, PT, R23, 0x6, PT ;  /* 0x000000061700780c */ /* 0x000fe20003f05270 */
[----:B0-----:R-:W-:Y:S02]  /*7d10*/  IMAD.X R3, RZ, RZ, R3, P2 ;  /* 0x000000ffff037224 */ /* 0x001fe400010e0603 */
[----:B--2---:R-:W-:-:S03]  /*7d20*/  IMAD.WIDE.U32 R24, R24, R33, RZ ;  /* 0x0000002118187225 */ /* 0x004fc600078e00ff */
[----:B------:R-:W-:-:S04]  /*7d30*/  IADD3 R29, P1, PT, R24, R0, RZ ;  /* 0x00000000181d7210 */ /* 0x000fc80007f3e0ff */
[----:B------:R-:W-:Y:S01]  /*7d40*/  IADD3.X R0, PT, PT, R25, R31, RZ, P1, !PT ;  /* 0x0000001f19007210 */ /* 0x000fe20000ffe4ff */
[----:B------:R0:W-:Y:S02]  /*7d50*/  STL [R20], R29 ;  /* 0x0000001d14007387 */ /* 0x0001e40000100800 */
[----:B0-----:R-:W-:Y:S01]  /*7d60*/  VIADD R20, R20, 0x4 ;  /* 0x0000000414147836 */ /* 0x001fe20000000000 */
[----:B------:R-:W-:Y:S06]  /*7d70*/  @P0 BRA `(.L_x_226) ;  /* 0xfffffffc00d00947 */ /* 0x000fec000383ffff */
[----:B------:R-:W-:Y:S05]  /*7d80*/  BSYNC.RECONVERGENT B3 ;  /* 0x0000000000037941 */ /* 0x000fea0003800200 */
.L_x_225:
        /* <DEDUP_REMOVED lines=16> */
[C---:B------:R-:W-:Y:S02]  /*7e90*/  SHF.L.W.U32.HI R23, R3.reuse, 0x2, R20 ;  /* 0x0000000203177819 */ /* 0x040fe40000010e14 */
[----:B------:R-:W-:Y:S02]  /*7ea0*/  SHF.L.U32 R3, R3, 0x2, RZ ;  /* 0x0000000203037819 */ /* 0x000fe400000006ff */
[----:B------:R-:W-:-:S02]  /*7eb0*/  SHF.R.S32.HI R24, RZ, 0x1f, R23 ;  /* 0x0000001fff187819 */ /* 0x000fc40000011417 */
[----:B------:R-:W-:Y:S02]  /*7ec0*/  SHF.R.U32.HI R20, RZ, 0x1e, R20 ;  /* 0x0000001eff147819 */ /* 0x000fe40000011614 */
[C---:B------:R-:W-:Y:S02]  /*7ed0*/  LOP3.LUT R2, R24.reuse, R3, RZ, 0x3c, !PT ;  /* 0x0000000318027212 */ /* 0x040fe400078e3cff */
[----:B------:R-:W-:Y:S02]  /*7ee0*/  LOP3.LUT R3, R24, R23, RZ, 0x3c, !PT ;  /* 0x0000001718037212 */ /* 0x000fe400078e3cff */
[C---:B0-----:R-:W-:Y:S02]  /*7ef0*/  LOP3.LUT R0, R23.reuse, R22, RZ, 0x3c, !PT ;  /* 0x0000001617007212 */ /* 0x041fe400078e3cff */
[----:B------:R-:W-:Y:S02]  /*7f00*/  LEA.HI R20, R23, R20, RZ, 0x1 ;  /* 0x0000001417147211 */ /* 0x000fe400078f08ff */
[----:B------:R-:W0:Y:S01]  /*7f10*/  I2F.F64.S64 R2, R2 ;  /* 0x0000000200027312 */ /* 0x000e220000301c00 */
[----:B------:R-:W-:-:S02]  /*7f20*/  ISETP.GE.AND P1, PT, R0, RZ, PT ;  /* 0x000000ff0000720c */ /* 0x000fc40003f26270 */
[----:B------:R-:W-:-:S04]  /*7f30*/  IMAD.MOV R0, RZ, RZ, -R20 ;  /* 0x000000ffff007224 */ /* 0x000fc800078e0a14 */
[----:B------:R-:W-:Y:S01]  /*7f40*/  @!P0 IMAD.MOV.U32 R20, RZ, RZ, R0 ;  /* 0x000000ffff148224 */ /* 0x000fe200078e0000 */
[----:B0-----:R-:W-:-:S10]  /*7f50*/  DMUL R24, R2, UR4 ;  /* 0x0000000402187c28 */ /* 0x001fd40008000000 */
[----:B------:R-:W0:Y:S02]  /*7f60*/  F2F.F32.F64 R24, R24 ;  /* 0x0000001800187310 */ /* 0x000e240000301000 */
[----:B0-----:R-:W-:Y:S01]  /*7f70*/  FSEL R0, -R24, R24, !P1 ;  /* 0x0000001818007208 */ /* 0x001fe20004800100 */
[----:B------:R-:W-:Y:S06]  /*7f80*/  BRA `(.L_x_223) ;  /* 0x0000000000087947 */ /* 0x000fec0003800000 */
.L_x_224:
[----:B------:R-:W-:Y:S01]  /*7f90*/  FMUL R0, RZ, R22 ;  /* 0x00000016ff007220 */ /* 0x000fe20000400000 */
[----:B------:R-:W-:-:S07]  /*7fa0*/  IMAD.MOV.U32 R20, RZ, RZ, RZ ;  /* 0x000000ffff147224 */ /* 0x000fce00078e00ff */
.L_x_223:
[----:B------:R-:W-:Y:S05]  /*7fb0*/  BSYNC.RECONVERGENT B2 ;  /* 0x0000000000027941 */ /* 0x000fea0003800200 */
.L_x_222:
[----:B------:R-:W-:Y:S01]  /*7fc0*/  MOV R23, 0x37cbac00 ;  /* 0x37cbac0000177802 */ /* 0x000fe20000000f00 */
[----:B------:R-:W-:Y:S01]  /*7fd0*/  FMUL R2, R0, R0 ;  /* 0x0000000000027220 */ /* 0x000fe20000400000 */
[----:B------:R-:W-:Y:S01]  /*7fe0*/  LOP3.LUT R24, R20, 0x1, RZ, 0xc0, !PT ;  /* 0x0000000114187812 */ /* 0x000fe200078ec0ff */
[----:B------:R-:W-:Y:S01]  /*7ff0*/  IMAD.MOV.U32 R25, RZ, RZ, 0x3c0885e4 ;  /* 0x3c0885e4ff197424 */ /* 0x000fe200078e00ff */
[----:B------:R-:W-:Y:S01]  /*8000*/  BSSY.RECONVERGENT B2, `(.L_x_227) ;  /* 0x000004b000027945 */ /* 0x000fe20003800200 */
[----:B------:R-:W-:Y:S01]  /*8010*/  FFMA R3, R2, R23, -0.0013887860113754868507 ;  /* 0xbab607ed02037423 */ /* 0x000fe20000000017 */
[----:B------:R-:W-:Y:S01]  /*8020*/  ISETP.NE.U32.AND P0, PT, R24, 0x1, PT ;  /* 0x000000011800780c */ /* 0x000fe20003f05070 */
[----:B------:R-:W-:Y:S02]  /*8030*/  VIADD R24, R20, 0x1 ;  /* 0x0000000114187836 */ /* 0x000fe40000000000 */
[----:B------:R-:W-:Y:S01]  /*8040*/  IMAD.MOV.U32 R20, RZ, RZ, 0x3e2aaaa8 ;  /* 0x3e2aaaa8ff147424 */ /* 0x000fe200078e00ff */
[----:B------:R-:W-:-:S02]  /*8050*/  FSEL R3, R3, -0.00019574658654164522886, P0 ;  /* 0xb94d415303037808 */ /* 0x000fc40000000000 */
[----:B------:R-:W-:Y:S02]  /*8060*/  FSEL R25, R25, 0.041666727513074874878, !P0 ;  /* 0x3d2aaabb19197808 */ /* 0x000fe40004000000 */
[----:B------:R-:W-:Y:S02]  /*8070*/  FSEL R0, R0, 1, !P0 ;  /* 0x3f80000000007808 */ /* 0x000fe40004000000 */
[----:B------:R-:W-:Y:S01]  /*8080*/  FSEL R20, -R20, -0.4999999701976776123, !P0 ;  /* 0xbeffffff14147808 */ /* 0x000fe20004000100 */
[----:B------:R-:W-:Y:S01]  /*8090*/  FFMA R25, R2, R3, R25 ;  /* 0x0000000302197223 */ /* 0x000fe20000000019 */
[----:B------:R-:W-:Y:S01]  /*80a0*/  FSETP.GE.AND P0, PT, |R22|, 105615, PT ;  /* 0x47ce47801600780b */ /* 0x000fe20003f06200 */
[----:B------:R-:W-:Y:S01]  /*80b0*/  FFMA R3, R2, R0, RZ ;  /* 0x0000000002037223 */ /* 0x000fe200000000ff */
[----:B------:R-:W-:Y:S01]  /*80c0*/  LOP3.LUT P1, RZ, R24, 0x2, RZ, 0xc0, !PT ;  /* 0x0000000218ff7812 */ /* 0x000fe2000782c0ff */
[----:B------:R-:W-:-:S04]  /*80d0*/  FFMA R20, R2, R25, R20 ;  /* 0x0000001902147223 */ /* 0x000fc80000000014 */
[----:B------:R-:W-:-:S08]  /*80e0*/  FFMA R28, R3, R20, R0 ;  /* 0x00000014031c7223 */ /* 0x000fd00000000000 */
[----:B------:R-:W-:Y:S01]  /*80f0*/  @P1 FADD R28, RZ, -R28 ;  /* 0x8000001cff1c1221 */ /* 0x000fe20000000000 */
[----:B------:R-:W-:Y:S06]  /*8100*/  @!P0 BRA `(.L_x_228) ;  /* 0x0000000000e88947 */ /* 0x000fec0003800000 */
[----:B------:R-:W-:-:S13]  /*8110*/  FSETP.NEU.AND P0, PT, |R22|, +INF , PT ;  /* 0x7f8000001600780b */ /* 0x000fda0003f0d200 */
[----:B------:R-:W-:Y:S05]  /*8120*/  @!P0 BRA `(.L_x_229) ;  /* 0x0000000000d88947 */ /* 0x000fea0003800000 */
[----:B------:R-:W0:Y:S01]  /*8130*/  LDCU.64 UR4, c[0x4][0x58] ;  /* 0x01000b00ff0477ac */ /* 0x000e220008000a00 */
[----:B------:R-:W-:Y:S01]  /*8140*/  SHF.L.U32 R24, R22, 0x8, RZ ;  /* 0x0000000816187819 */ /* 0x000fe200000006ff */
[----:B------:R-:W-:Y:S01]  /*8150*/  HFMA2 R29, -RZ, RZ, 0, 0 ;  /* 0x00000000ff1d7431 */ /* 0x000fe200000001ff */
[----:B------:R-:W-:Y:S01]  /*8160*/  BSSY.RECONVERGENT B3, `(.L_x_230) ;  /* 0x0000012000037945 */ /* 0x000fe20003800200 */
[----:B------:R-:W-:Y:S01]  /*8170*/  IMAD.MOV.U32 R0, RZ, RZ, RZ ;  /* 0x000000ffff007224 */ /* 0x000fe200078e00ff */
[----:B------:R-:W-:Y:S01]  /*8180*/  LOP3.LUT R31, R24, 0x80000000, RZ, 0xfc, !PT ;  /* 0x80000000181f7812 */ /* 0x000fe200078efcff */
[----:B------:R-:W-:Y:S02]  /*8190*/  IMAD.MOV.U32 R26, RZ, RZ, RZ ;  /* 0x000000ffff1a7224 */ /* 0x000fe400078e00ff */
[----:B------:R-:W-:Y:S02]  /*81a0*/  IMAD.MOV.U32 R20, RZ, RZ, R1 ;  /* 0x000000ffff147224 */ /* 0x000fe400078e0001 */
[----:B0-----:R-:W-:-:S02]  /*81b0*/  IMAD.U32 R2, RZ, RZ, UR4 ;  /* 0x00000004ff027e24 */ /* 0x001fc4000f8e00ff */
[----:B------:R-:W-:-:S07]  /*81c0*/  IMAD.U32 R3, RZ, RZ, UR5 ;  /* 0x00000005ff037e24 */ /* 0x000fce000f8e00ff */
.L_x_231:
[----:B------:R0:W2:Y:S01]  /*81d0*/  LDG.E.CONSTANT R24, desc[UR6][R2.64] ;  /* 0x0000000602187981 */ /* 0x0000a2000c1e9900 */
[----:B------:R-:W-:-:S05]  /*81e0*/  VIADD R26, R26, 0x1 ;  /* 0x000000011a1a7836 */ /* 0x000fca0000000000 */
[----:B------:R-:W-:Y:S02]  /*81f0*/  ISETP.NE.AND P0, PT, R26, 0x6, PT ;  /* 0x000000061a00780c */ /* 0x000fe40003f05270 */
[----:B0-----:R-:W-:-:S05]  /*8200*/  IADD3 R2, P2, PT, R2, 0x4, RZ ;  /* 0x0000000402027810 */ /* 0x001fca0007f5e0ff */
[----:B------:R-:W-:Y:S02]  /*8210*/  IMAD.X R3, RZ, RZ, R3, P2 ;  /* 0x000000ffff037224 */ /* 0x000fe400010e0603 */
[----:B--2---:R-:W-:-:S03]  /*8220*/  IMAD.WIDE.U32 R24, R24, R31, RZ ;  /* 0x0000001f18187225 */ /* 0x004fc600078e00ff */
[----:B------:R-:W-:-:S04]  /*8230*/  IADD3 R27, P1, PT, R24, R0, RZ ;  /* 0x00000000181b7210 */ /* 0x000fc80007f3e0ff */
[----:B------:R-:W-:Y:S01]  /*8240*/  IADD3.X R0, PT, PT, R25, R29, RZ, P1, !PT ;  /* 0x0000001d19007210 */ /* 0x000fe20000ffe4ff */
[----:B------:R0:W-:Y:S02]  /*8250*/  STL [R20], R27 ;  /* 0x0000001b14007387 */ /* 0x0001e40000100800 */
[----:B0-----:R-:W-:Y:S01]  /*8260*/  VIADD R20, R20, 0x4 ;  /* 0x0000000414147836 */ /* 0x001fe20000000000 */
[----:B------:R-:W-:Y:S06]  /*8270*/  @P0 BRA `(.L_x_231) ;  /* 0xfffffffc00d40947 */ /* 0x000fec000383ffff */
[----:B------:R-:W-:Y:S05]  /*8280*/  BSYNC.RECONVERGENT B3 ;  /* 0x0000000000037941 */ /* 0x000fea0003800200 */
.L_x_230:
        /* <DEDUP_REMOVED lines=16> */
[C-C-:B------:R-:W-:Y:S02]  /*8390*/  SHF.L.W.U32.HI R27, R3.reuse, 0x2, R20.reuse ;  /* 0x00000002031b7819 */ /* 0x140fe40000010e14 */
[----:B------:R-:W-:Y:S02]  /*83a0*/  SHF.L.U32 R3, R3, 0x2, RZ ;  /* 0x0000000203037819 */ /* 0x000fe400000006ff */
[----:B------:R-:W-:Y:S02]  /*83b0*/  SHF.R.S32.HI R24, RZ, 0x1f, R27 ;  /* 0x0000001fff187819 */ /* 0x000fe4000001141b */
[----:B------:R-:W-:Y:S02]  /*83c0*/  SHF.R.U32.HI R20, RZ, 0x1e, R20 ;  /* 0x0000001eff147819 */ /* 0x000fe40000011614 */
[C---:B------:R-:W-:Y:S02]  /*83d0*/  LOP3.LUT R2, R24.reuse, R3, RZ, 0x3c, !PT ;  /* 0x0000000318027212 */ /* 0x040fe400078e3cff */
[----:B------:R-:W-:-:S02]  /*83e0*/  LOP3.LUT R3, R24, R27, RZ, 0x3c, !PT ;  /* 0x0000001b18037212 */ /* 0x000fc400078e3cff */
[C---:B------:R-:W-:Y:S02]  /*83f0*/  LOP3.LUT R22, R27.reuse, R22, RZ, 0x3c, !PT ;  /* 0x000000161b167212 */ /* 0x040fe400078e3cff */
[----:B------:R-:W-:Y:S02]  /*8400*/  LEA.HI R27, R27, R20, RZ, 0x1 ;  /* 0x000000141b1b7211 */ /* 0x000fe400078f08ff */
[----:B------:R-:W1:Y:S01]  /*8410*/  I2F.F64.S64 R2, R2 ;  /* 0x0000000200027312 */ /* 0x000e620000301c00 */
[----:B------:R-:W-:Y:S02]  /*8420*/  ISETP.GE.AND P0, PT, R22, RZ, PT ;  /* 0x000000ff1600720c */ /* 0x000fe40003f06270 */
[----:B0-----:R-:W-:-:S04]  /*8430*/  IMAD.MOV R0, RZ, RZ, -R27 ;  /* 0x000000ffff007224 */ /* 0x001fc800078e0a1b */
[----:B------:R-:W-:Y:S01]  /*8440*/  @!P1 IMAD.MOV.U32 R27, RZ, RZ, R0 ;  /* 0x000000ffff1b9224 */ /* 0x000fe200078e0000 */
[----:B-1----:R-:W-:-:S10]  /*8450*/  DMUL R24, R2, UR4 ;  /* 0x0000000402187c28 */ /* 0x002fd40008000000 */
[----:B------:R-:W0:Y:S02]  /*8460*/  F2F.F32.F64 R24, R24 ;  /* 0x0000001800187310 */ /* 0x000e240000301000 */
[----:B0-----:R-:W-:Y:S01]  /*8470*/  FSEL R26, -R24, R24, !P0 ;  /* 0x00000018181a7208 */ /* 0x001fe20004000100 */
[----:B------:R-:W-:Y:S06]  /*8480*/  BRA `(.L_x_228) ;  /* 0x0000000000087947 */ /* 0x000fec0003800000 */
.L_x_229:
[----:B------:R-:W-:Y:S01]  /*8490*/  FMUL R26, RZ, R22 ;  /* 0x00000016ff1a7220 */ /* 0x000fe20000400000 */
[----:B------:R-:W-:-:S07]  /*84a0*/  IMAD.MOV.U32 R27, RZ, RZ, RZ ;  /* 0x000000ffff1b7224 */ /* 0x000fce00078e00ff */
.L_x_228:
[----:B------:R-:W-:Y:S05]  /*84b0*/  BSYNC.RECONVERGENT B2 ;  /* 0x0000000000027941 */ /* 0x000fea0003800200 */
.L_x_227:
[----:B------:R-:W-:Y:S01]  /*84c0*/  FMUL R0, R26, R26 ;  /* 0x0000001a1a007220 */ /* 0x000fe20000400000 */
[C---:B------:R-:W-:Y:S01]  /*84d0*/  LOP3.LUT R2, R27.reuse, 0x1, RZ, 0xc0, !PT ;  /* 0x000000011b027812 */ /* 0x040fe200078ec0ff */
[----:B------:R-:W-:Y:S01]  /*84e0*/  FMUL R35, R16, 3 ;  /* 0x4040000010237820 */ /* 0x000fe20000400000 */
[----:B------:R-:W-:Y:S01]  /*84f0*/  MOV R3, 0x3d2aaabb ;  /* 0x3d2aaabb00037802 */ /* 0x000fe20000000f00 */
[----:B------:R-:W-:Y:S01]  /*8500*/  FFMA R23, R0, R23, -0.0013887860113754868507 ;  /* 0xbab607ed00177423 */ /* 0x000fe20000000017 */
[----:B------:R-:W-:Y:S01]  /*8510*/  ISETP.NE.U32.AND P0, PT, R2, 0x1, PT ;  /* 0x000000010200780c */ /* 0x000fe20003f05070 */
[----:B------:R-:W-:Y:S01]  /*8520*/  IMAD.MOV.U32 R2, RZ, RZ, 0x3effffff ;  /* 0x3effffffff027424 */ /* 0x000fe200078e00ff */
[----:B------:R-:W-:Y:S01]  /*8530*/  LOP3.LUT P1, RZ, R27, 0x2, RZ, 0xc0, !PT ;  /* 0x000000021bff7812 */ /* 0x000fe2000782c0ff */
[----:B------:R-:W-:Y:S01]  /*8540*/  IMAD.MOV.U32 R25, RZ, RZ, R21 ;  /* 0x000000ffff197224 */ /* 0x000fe200078e0015 */
[----:B------:R-:W-:Y:S02]  /*8550*/  FSEL R23, R23, -0.00019574658654164522886, !P0 ;  /* 0xb94d415317177808 */ /* 0x000fe40004000000 */
[----:B------:R-:W-:-:S02]  /*8560*/  FSEL R3, R3, 0.0083327032625675201416, !P0 ;  /* 0x3c0885e403037808 */ /* 0x000fc40004000000 */
[----:B------:R-:W-:Y:S02]  /*8570*/  FSEL R26, R26, 1, P0 ;  /* 0x3f8000001a1a7808 */ /* 0x000fe40000000000 */
[----:B------:R-:W-:Y:S01]  /*8580*/  FSEL R2, -R2, -0.16666662693023681641, !P0 ;  /* 0xbe2aaaa802027808 */ /* 0x000fe20004000100 */
[C---:B------:R-:W-:Y:S01]  /*8590*/  FFMA R23, R0.reuse, R23, R3 ;  /* 0x0000001700177223 */ /* 0x040fe20000000003 */
[----:B------:R-:W-:Y:S01]  /*85a0*/  PLOP3.LUT P0, PT, PT, PT, PT, 0x80, 0x8 ;  /* 0x000000000008781c */ /* 0x000fe20003f0f070 */
[C---:B------:R-:W-:Y:S02]  /*85b0*/  FFMA R3, R0.reuse, R26, RZ ;  /* 0x0000001a00037223 */ /* 0x040fe400000000ff */
[----:B------:R-:W-:Y:S01]  /*85c0*/  FFMA R2, R0, R23, R2 ;  /* 0x0000001700027223 */ /* 0x000fe20000000002 */
[----:B------:R-:W-:-:S03]  /*85d0*/  FMUL R0, R28, R35 ;  /* 0x000000231c007220 */ /* 0x000fc60000400000 */
[----:B------:R-:W-:-:S04]  /*85e0*/  FFMA R2, R3, R2, R26 ;  /* 0x0000000203027223 */ /* 0x000fc8000000001a */
[----:B------:R-:W-:-:S04]  /*85f0*/  @P1 FADD R2, RZ, -R2 ;  /* 0x80000002ff021221 */ /* 0x000fc80000000000 */
[----:B------:R-:W-:-:S07]  /*8600*/  FMUL R35, R35, R2 ;  /* 0x0000000223237220 */ /* 0x000fce0000400000 */
.L_x_146:
[----:B------:R-:W-:Y:S05]  /*8610*/  BSYNC.RECONVERGENT B1 ;  /* 0x0000000000017941 */ /* 0x000fea0003800200 */
.L_x_139:
[----:B------:R-:W-:Y:S05]  /*8620*/  @P0 BRA `(.L_x_49) ;  /* 0x00000098004c0947 */ /* 0x000fea0003800000 */
[----:B------:R-:W-:Y:S01]  /*8630*/  FADD R21, RZ, R7 ;  /* 0x00000007ff157221 */ /* 0x000fe20000000000 */
        /* <DEDUP_REMOVED lines=16> */
.L_x_234:
        /* <DEDUP_REMOVED lines=10> */
.L_x_236:
        /* <DEDUP_REMOVED lines=10> */
.L_x_237:
        /* <DEDUP_REMOVED lines=10> */
.L_x_238:
        /* <DEDUP_REMOVED lines=13> */
.L_x_235:
[----:B------:R-:W-:Y:S05]  /*89f0*/  BSYNC.RELIABLE B2 ;  /* 0x0000000000027941 */ /* 0x000fea0003800100 */
.L_x_233:
[----:B------:R-:W-:Y:S01]  /*8a00*/  FADD R33, R6, -R9 ;  /* 0x8000000906217221 */ /* 0x000fe20000000000 */
[----:B------:R-:W-:Y:S01]  /*8a10*/  FSETP.GEU.AND P2, PT, R13, 4, PT ;  /* 0x408000000d00780b */ /* 0x000fe20003f4e000 */
[----:B------:R-:W-:Y:S01]  /*8a20*/  FADD R16, RZ, R8 ;  /* 0x00000008ff107221 */ /* 0x000fe20000000000 */
[C---:B------:R-:W-:Y:S01]  /*8a30*/  FADD R20, R8.reuse, -1 ;  /* 0xbf80000008147421 */ /* 0x040fe20000000000 */
[----:B------:R-:W-:Y:S01]  /*8a40*/  FADD R0, R8, 1 ;  /* 0x3f80000008007421 */ /* 0x000fe20000000000 */
[----:B------:R-:W-:Y:S01]  /*8a50*/  BSSY.RECONVERGENT B2, `(.L_x_240) ;  /* 0x0000014000027945 */ /* 0x000fe20003800200 */
[----:B------:R-:W0:Y:S01]  /*8a60*/  F2I.TRUNC.NTZ R33, R33 ;  /* 0x0000002100217305 */ /* 0x000e22000020f100 */
[----:B------:R-:W-:Y:S01]  /*8a70*/  FMUL R30, R16, R16 ;  /* 0x00000010101e7220 */ /* 0x000fe20000400000 */
[----:B------:R-:W-:Y:S01]  /*8a80*/  FMUL R32, R20, R20 ;  /* 0x0000001414207220 */ /* 0x000fe20000400000 */
[----:B------:R-:W-:Y:S02]  /*8a90*/  FMUL R24, R0, R0 ;  /* 0x0000000000187220 */ /* 0x000fe40000400000 */
[C---:B------:R-:W-:Y:S01]  /*8aa0*/  FADD R26, R11.reuse, R30 ;  /* 0x0000001e0b1a7221 */ /* 0x040fe20000000000 */
[C---:B------:R-:W-:Y:S01]  /*8ab0*/  FADD R27, R11.reuse, R32 ;  /* 0x000000200b1b7221 */ /* 0x040fe20000000000 */
[----:B------:R-:W-:-:S03]  /*8ac0*/  FADD R22, R11, R24 ;  /* 0x000000180b167221 */ /* 0x000fc60000000000 */
[----:B------:R-:W-:Y:S02]  /*8ad0*/  FSETP.GEU.AND P4, PT, R26, 4, PT ;  /* 0x408000001a00780b */ /* 0x000fe40003f8e000 */
[----:B------:R-:W-:Y:S02]  /*8ae0*/  FSETP.GEU.AND P0, PT, R27, 4, PT ;  /* 0x408000001b00780b */ /* 0x000fe40003f0e000 */
[----:B------:R-:W-:Y:S01]  /*8af0*/  FSETP.GEU.AND P3, PT, R22, 4, PT ;  /* 0x408000001600780b */ /* 0x000fe20003f6e000 */
[----:B0-----:R-:W-:Y:S01]  /*8b00*/  IMAD.WIDE.U32 R26, R33, 0x4, R2 ;  /* 0x00000004211a7825 */ /* 0x001fe200078e0002 */
        /* <DEDUP_REMOVED lines=8> */
.L_x_241:
[----:B------:R-:W-:Y:S05]  /*8b90*/  BSYNC.RECONVERGENT B2 ;  /* 0x0000000000027941 */ /* 0x000fea0003800200 */
.L_x_240:
        /* <DEDUP_REMOVED lines=9> */
.L_x_243:
[----:B------:R-:W-:Y:S05]  /*8c30*/  BSYNC.RECONVERGENT B2 ;  /* 0x0000000000027941 */ /* 0x000fea0003800200 */
.L_x_242:
        /* <DEDUP_REMOVED lines=9> */
.L_x_245:
[----:B------:R-:W-:Y:S05]  /*8cd0*/  BSYNC.RECONVERGENT B2 ;  /* 0x0000000000027941 */ /* 0x000fea0003800200 */
.L_x_244:
        /* <DEDUP_REMOVED lines=9> */
.L_x_247:
[----:B------:R-:W-:Y:S05]  /*8d70*/  BSYNC.RECONVERGENT B2 ;  /* 0x0000000000027941 */ /* 0x000fea0003800200 */
.L_x_246:
[----:B------:R-:W-:Y:S01]  /*8d80*/  FADD R22, R8, -2 ;  /* 0xc000000008167421 */ /* 0x000fe20000000000 */
[----:B------:R-:W-:Y:S03]  /*8d90*/  BSSY.RECONVERGENT B2, `(.L_x_248) ;  /* 0x000000c000027945 */ /* 0x000fe60003800200 */
[----:B------:R-:W-:-:S04]  /*8da0*/  FMUL R34, R22, R22 ;  /* 0x0000001616227220 */ /* 0x000fc80000400000 */
[----:B0123--:R-:W-:-:S05]  /*8db0*/  FADD R28, R11, R34 ;  /* 0x000000220b1c7221 */ /* 0x00ffca0000000000 */
[----:B------:R-:W-:-:S13]  /*8dc0*/  FSETP.GEU.AND P0, PT, R28, 4, PT ;  /* 0x408000001c00780b */ /* 0x000fda0003f0e000 */
        /* <DEDUP_REMOVED lines=8> */
.L_x_249:
[----:B------:R-:W-:Y:S05]  /*8e50*/  BSYNC.RECONVERGENT B2 ;  /* 0x0000000000027941 */ /* 0x000fea0003800200 */
.L_x_248:
[----:B------:R-:W-:Y:S01]  /*8e60*/  FADD R33, R6, -R15 ;  /* 0x8000000f06217221 */ /* 0x000fe20000000000 */
[----:B------:R-:W-:Y:S01]  /*8e70*/  FSETP.GEU.AND P0, PT, R14, 4, PT ;  /* 0x408000000e00780b */ /* 0x000fe20003f0e000 */
[C---:B0-----:R-:W-:Y:S01]  /*8e80*/  FADD R26, R17.reuse, R24 ;  /* 0x00000018111a7221 */ /* 0x041fe20000000000 */
[C---:B------:R-:W-:Y:S01]  /*8e90*/  FADD R27, R17.reuse, R30 ;  /* 0x0000001e111b7221 */ /* 0x040fe20000000000 */
[----:B------:R-:W-:Y:S02]  /*8ea0*/  BSSY.RECONVERGENT B2, `(.L_x_250) ;  /* 0x0000011000027945 */ /* 0x000fe40003800200 */
[----:B------:R-:W0:Y:S01]  /*8eb0*/  F2I.TRUNC.NTZ R33, R33 ;  /* 0x0000002100217305 */ /* 0x000e22000020f100 */
[----:B------:R-:W-:Y:S01]  /*8ec0*/  FSETP.GEU.AND P5, PT, R26, 4, PT ;  /* 0x408000001a00780b */ /* 0x000fe20003fae000 */
[----:B------:R-:W-:Y:S01]  /*8ed0*/  FADD R26, R17, R32 ;  /* 0x00000020111a7221 */ /* 0x000fe20000000000 */
[----:B------:R-:W-:Y:S01]  /*8ee0*/  FSETP.GEU.AND P6, PT, R27, 4, PT ;  /* 0x408000001b00780b */ /* 0x000fe20003fce000 */
[----:B------:R-:W-:-:S03]  /*8ef0*/  FADD R27, R17, R34 ;  /* 0x00000022111b7221 */ /* 0x000fc60000000000 */
        /* <DEDUP_REMOVED lines=11> */
.L_x_251:
[----:B------:R-:W-:Y:S05]  /*8fb0*/  BSYNC.RECONVERGENT B2 ;  /* 0x0000000000027941 */ /* 0x000fea0003800200 */
.L_x_250:
[C---:B0-----:R-:W-:Y:S01]  /*8fc0*/  FADD R28, R23.reuse, R24 ;  /* 0x00000018171c7221 */ /* 0x041fe20000000000 */
        /* <DEDUP_REMOVED lines=12> */
.L_x_253:
[----:B------:R-:W-:Y:S05]  /*9090*/  BSYNC.RECONVERGENT B2 ;  /* 0x0000000000027941 */ /* 0x000fea0003800200 */
.L_x_252:
        /* <DEDUP_REMOVED lines=9> */
.L_x_255:
[----:B------:R-:W-:Y:S05]  /*9130*/  BSYNC.RECONVERGENT B2 ;  /* 0x0000000000027941 */ /* 0x000fea0003800200 */
.L_x_254:
[C---:B01----:R-:W-:Y:S01]  /*9140*/  FADD R28, R23.reuse, R32 ;  /* 0x00000020171c7221 */ /* 0x043fe20000000000 */
        /* <DEDUP_REMOVED lines=12> */
.L_x_257:
[----:B------:R-:W-:Y:S05]  /*9210*/  BSYNC.RECONVERGENT B2 ;  /* 0x0000000000027941 */ /* 0x000fea0003800200 */
.L_x_256:
        /* <DEDUP_REMOVED lines=9> */
.L_x_259:
[----:B------:R-:W-:Y:S05]  /*92b0*/  BSYNC.RECONVERGENT B2 ;  /* 0x0000000000027941 */ /* 0x000fea0003800200 */
.L_x_258:
[----:B------:R-:W-:Y:S01]  /*92c0*/  BSSY.RECONVERGENT B2, `(.L_x_260) ;  /* 0x000000a000027945 */ /* 0x000fe20003800200 */
[----:B-1----:R-:W-:-:S03]  /*92d0*/  IMAD.WIDE.U32 R26, R31, 0x4, R2 ;  /* 0x000000041f1a7825 */ /* 0x002fc600078e0002 */
        /* <DEDUP_REMOVED lines=8> */
.L_x_261:
[----:B------:R-:W-:Y:S05]  /*9360*/  BSYNC.RECONVERGENT B2 ;  /* 0x0000000000027941 */ /* 0x000fea0003800200 */
.L_x_260:
        /* <DEDUP_REMOVED lines=9> */
.L_x_263:
[----:B------:R-:W-:Y:S05]  /*9400*/  BSYNC.RECONVERGENT B2 ;  /* 0x0000000000027941 */ /* 0x000fea0003800200 */
.L_x_262:
        /* <DEDUP_REMOVED lines=9> */
.L_x_265:
[----:B------:R-:W-:Y:S05]  /*94a0*/  BSYNC.RECONVERGENT B2 ;  /* 0x0000000000027941 */ /* 0x000fea0003800200 */
.L_x_264:
        /* <DEDUP_REMOVED lines=9> */
.L_x_267:
[----:B------:R-:W-:Y:S05]  /*9540*/  BSYNC.RECONVERGENT B2 ;  /* 0x0000000000027941 */ /* 0x000fea0003800200 */
.L_x_266:
[----:B------:R-:W-:Y:S01]  /*9550*/  BSSY.RECONVERGENT B2, `(.L_x_268) ;  /* 0x000000a000027945 */ /* 0x000fe20003800200 */
[----:B01234-:R-:W-:-:S03]  /*9560*/  FADD R29, R7, -1 ;  /* 0xbf800000071d7421 */ /* 0x01ffc60000000000 */
        /* <DEDUP_REMOVED lines=8> */
.L_x_269:
[----:B------:R-:W-:Y:S05]  /*95f0*/  BSYNC.RECONVERGENT B2 ;  /* 0x0000000000027941 */ /* 0x000fea0003800200 */
.L_x_268:
[----:B------:R-:W-:Y:S01]  /*9600*/  FMUL R33, R29, R29 ;  /* 0x0000001d1d217220 */ /* 0x000fe20000400000 */
[----:B0-----:R-:W-:Y:S01]  /*9610*/  FADD R31, R7, -2 ;  /* 0xc0000000071f7421 */ /* 0x001fe20000000000 */
[----:B------:R-:W-:Y:S01]  /*9620*/  FADD R29, R6, -R29 ;  /* 0x8000001d061d7221 */ /* 0x000fe20000000000 */
[----:B------:R-:W-:Y:S01]  /*9630*/  BSSY.RECONVERGENT B2, `(.L_x_270) ;  /* 0x000001f000027945 */ /* 0x000fe20003800200 */
[--C-:B------:R-:W-:Y:S01]  /*9640*/  FADD R27, R24, R33.reuse ;  /* 0x00000021181b7221 */ /* 0x100fe20000000000 */
[----:B------:R-:W-:-:S04]  /*9650*/  FADD R26, R12, R33 ;  /* 0x000000210c1a7221 */ /* 0x000fc80000000000 */
[----:B------:R-:W-:Y:S01]  /*9660*/  FSETP.GEU.AND P4, PT, R27, 4, PT ;  /* 0x408000001b00780b */ /* 0x000fe20003f8e000 */
[--C-:B------:R-:W-:Y:S01]  /*9670*/  FADD R27, R32, R33.reuse ;  /* 0x00000021201b7221 */ /* 0x100fe20000000000 */
[----:B------:R-:W-:Y:S01]  /*9680*/  FSETP.GEU.AND P6, PT, R26, 4, PT ;  /* 0x408000001a00780b */ /* 0x000fe20003fce000 */
[----:B------:R-:W-:-:S03]  /*9690*/  FADD R26, R30, R33 ;  /* 0x000000211e1a7221 */ /* 0x000fc60000000000 */
[----:B------:R-:W-:Y:S01]  /*96a0*/  FSETP.GEU.AND P3, PT, R27, 4, PT ;  /* 0x408000001b00780b */ /* 0x000fe20003f6e000 */
[----:B------:R-:W-:Y:S01]  /*96b0*/  FMUL R27, R31, R31 ;  /* 0x0000001f1f1b7220 */ /* 0x000fe20000400000 */
[----:B------:R-:W-:Y:S01]  /*96c0*/  FSETP.GEU.AND P5, PT, R26, 4, PT ;  /* 0x408000001a00780b */ /* 0x000fe20003fae000 */
[----:B------:R-:W-:Y:S02]  /*96d0*/  FADD R26, R34, R33 ;  /* 0x00000021221a7221 */ /* 0x000fe40000000000 */
[--C-:B------:R-:W-:Y:S01]  /*96e0*/  FADD R24, R24, R27.reuse ;  /* 0x0000001b18187221 */ /* 0x100fe20000000000 */
[----:B------:R-:W0:Y:S01]  /*96f0*/  F2I.TRUNC.NTZ R33, R29 ;  /* 0x0000001d00217305 */ /* 0x000e22000020f100 */
[--C-:B------:R-:W-:Y:S01]  /*9700*/  FADD R30, R30, R27.reuse ;  /* 0x0000001b1e1e7221 */ /* 0x100fe20000000000 */
[----:B------:R-:W-:Y:S01]  /*9710*/  FSETP.GEU.AND P2, PT, R26, 4, PT ;  /* 0x408000001a00780b */ /* 0x000fe20003f4e000 */
[--C-:B------:R-:W-:Y:S01]  /*9720*/  FADD R26, R12, R27.reuse ;  /* 0x0000001b0c1a7221 */ /* 0x100fe20000000000 */
[----:B------:R-:W-:Y:S01]  /*9730*/  FSETP.GEU.AND P1, PT, R24, 4, PT ;  /* 0x408000001800780b */ /* 0x000fe20003f2e000 */
[----:B------:R-:W-:Y:S01]  /*9740*/  FADD R24, R6, 2 ;  /* 0x4000000006187421 */ /* 0x000fe20000000000 */
[--C-:B------:R-:W-:Y:S01]  /*9750*/  FADD R32, R32, R27.reuse ;  /* 0x0000001b20207221 */ /* 0x100fe20000000000 */
[----:B------:R-:W-:Y:S01]  /*9760*/  FADD R34, R34, R27 ;  /* 0x0000001b22227221 */ /* 0x000fe20000000000 */
[----:B------:R-:W-:-:S03]  /*9770*/  FSETP.GEU.AND P0, PT, R26, 4, PT ;  /* 0x408000001a00780b */ /* 0x000fc60003f0e000 */
[----:B------:R-:W1:Y:S01]  /*9780*/  F2I.TRUNC.NTZ R24, R24 ;  /* 0x0000001800187305 */ /* 0x000e62000020f100 */
[----:B0-----:R-:W-:Y:S01]  /*9790*/  IMAD.WIDE.U32 R26, R33, 0x4, R2 ;  /* 0x00000004211a7825 */ /* 0x001fe200078e0002 */
[----:B------:R-:W-:Y:S08]  /*97a0*/  @P6 BRA `(.L_x_271) ;  /* 0x00000000001c6947 */ /* 0x000ff00003800000 */
[----:B------:R-:W-:-:S06]  /*97b0*/  FADD R35, R5, -R10 ;  /* 0x8000000a05237221 */ /* 0x000fcc0000000000 */
[----:B------:R-:W0:Y:S02]  /*97c0*/  F2I.TRUNC.NTZ R35, R35 ;  /* 0x0000002300237305 */ /* 0x000e24000020f100 */
[----:B0-----:R-:W-:-:S04]  /*97d0*/  VIMNMX.U32 R28, PT, PT, R33, R35, !PT ;  /* 0x00000023211c7248 */ /* 0x001fc80007fe0000 */
[----:B------:R-:W-:-:S13]  /*97e0*/  ISETP.GT.U32.AND P6, PT, R28, 0x7ff, PT ;  /* 0x000007ff1c00780c */ /* 0x000fda0003fc4070 */
[----:B------:R-:W0:Y:S01]  /*97f0*/  @!P6 LDC R37, c[0x0][0x388] ;  /* 0x0000e200ff25eb82 */ /* 0x000e220000000800 */
[----:B------:R-:W-:-:S05]  /*9800*/  @!P6 IMAD.WIDE.U32 R28, R35, 0x2000, R26 ;  /* 0x00002000231ce825 */ /* 0x000fca00078e001a */
[----:B0-----:R0:W-:Y:S02]  /*9810*/  @!P6 STG.E desc[UR6][R28.64], R37 ;  /* 0x000000251c00e986 */ /* 0x0011e4000c101906 */
.L_x_271:
[----:B------:R-:W-:Y:S05]  /*9820*/  BSYNC.RECONVERGENT B2 ;  /* 0x0000000000027941 */ /* 0x000fea0003800200 */
.L_x_270:
        /* <DEDUP_REMOVED lines=9> */
.L_x_273:
[----:B------:R-:W-:Y:S05]  /*98c0*/  BSYNC.RECONVERGENT B2 ;  /* 0x0000000000027941 */ /* 0x000fea0003800200 */
.L_x_272:
[----:B------:R-:W-:Y:S04]  /*98d0*/  BSSY.RECONVERGENT B2, `(.L_x_274) ;  /* 0x0000009000027945 */ /* 0x000fe80003800200 */
[----:B------:R-:W-:Y:S05]  /*98e0*/  @P5 BRA `(.L_x_275) ;  /* 0x00000000001c5947 */ /* 0x000fea0003800000 */
[----:B------:R-:W-:-:S06]  /*98f0*/  FADD R35, R5, -R16 ;  /* 0x8000001005237221 */ /* 0x000fcc0000000000 */
[----:B------:R-:W0:Y:S02]  /*9900*/  F2I.TRUNC.NTZ R35, R35 ;  /* 0x0000002300237305 */ /* 0x000e24000020f100 */
[----:B0-2---:R-:W-:-:S04]  /*9910*/  VIMNMX.U32 R28, PT, PT, R33, R35, !PT ;  /* 0x00000023211c7248 */ /* 0x005fc80007fe0000 */
[----:B------:R-:W-:-:S13]  /*9920*/  ISETP.GT.U32.AND P4, PT, R28, 0x7ff, PT ;  /* 0x000007ff1c00780c */ /* 0x000fda0003f84070 */
[----:B------:R-:W0:Y:S01]  /*9930*/  @!P4 LDC R37, c[0x0][0x388] ;  /* 0x0000e200ff25cb82 */ /* 0x000e220000000800 */
[----:B------:R-:W-:-:S05]  /*9940*/  @!P4 IMAD.WIDE.U32 R28, R35, 0x2000, R26 ;  /* 0x00002000231cc825 */ /* 0x000fca00078e001a */
[----:B0-----:R3:W-:Y:S02]  /*9950*/  @!P4 STG.E desc[UR6][R28.64], R37 ;  /* 0x000000251c00c986 */ /* 0x0017e4000c101906 */
.L_x_275:
[----:B------:R-:W-:Y:S05]  /*9960*/  BSYNC.RECONVERGENT B2 ;  /* 0x0000000000027941 */ /* 0x000fea0003800200 */
.L_x_274:
[----:B------:R-:W4:Y:S01]  /*9970*/  S2R R35, SR_LANEID ;  /* 0x0000000000237919 */ /* 0x000f220000000000 */
[----:B------:R-:W-:Y:S01]  /*9980*/  FADD R31, R6, -R31 ;  /* 0x8000001f061f7221 */ /* 0x000fe20000000000 */
[----:B------:R-:W-:Y:S01]  /*9990*/  FSETP.GEU.AND P4, PT, R30, 4, PT ;  /* 0x408000001e00780b */ /* 0x000fe20003f8e000 */
[C---:B------:R-:W-:Y:S01]  /*99a0*/  FADD R36, R5.reuse, 2 ;  /* 0x4000000005247421 */ /* 0x040fe20000000000 */
[----:B------:R-:W-:Y:S01]  /*99b0*/  FADD R6, R6, -2 ;  /* 0xc000000006067421 */ /* 0x000fe20000000000 */
[----:B------:R-:W-:Y:S01]  /*99c0*/  FADD R30, R5, -2 ;  /* 0xc0000000051e7421 */ /* 0x000fe20000000000 */
[----:B------:R-:W-:Y:S01]  /*99d0*/  BSSY.RECONVERGENT B2, `(.L_x_276) ;  /* 0x000000f000027945 */ /* 0x000fe20003800200 */
[----:B------:R-:W0:Y:S01]  /*99e0*/  F2I.TRUNC.NTZ R31, R31 ;  /* 0x0000001f001f7305 */ /* 0x000e22000020f100 */
[----:B------:R-:W-:Y:S02]  /*99f0*/  FSETP.GEU.AND P5, PT, R32, 4, PT ;  /* 0x408000002000780b */ /* 0x000fe40003fae000 */
[----:B------:R-:W-:-:S05]  /*9a00*/  FSETP.GEU.AND P6, PT, R34, 4, PT ;  /* 0x408000002200780b */ /* 0x000fca0003fce000 */
[----:B------:R-:W0:Y:S08]  /*9a10*/  F2I.TRUNC.NTZ R36, R36 ;  /* 0x0000002400247305 */ /* 0x000e30000020f100 */
[----:B------:R-:W0:Y:S08]  /*9a20*/  F2I.TRUNC.NTZ R6, R6 ;  /* 0x0000000600067305 */ /* 0x000e30000020f100 */
[----:B------:R-:W0:Y:S01]  /*9a30*/  F2I.TRUNC.NTZ R30, R30 ;  /* 0x0000001e001e7305 */ /* 0x000e22000020f100 */
[----:B----4-:R-:W-:Y:S05]  /*9a40*/  @P3 BRA `(.L_x_277) ;  /* 0x00000000001c3947 */ /* 0x010fea0003800000 */
[----:B------:R-:W-:-:S06]  /*9a50*/  FADD R32, R5, -R20 ;  /* 0x8000001405207221 */ /* 0x000fcc0000000000 */
[----:B------:R-:W0:Y:S02]  /*9a60*/  F2I.TRUNC.NTZ R32, R32 ;  /* 0x0000002000207305 */ /* 0x000e24000020f100 */
[----:B0-23--:R-:W-:-:S04]  /*9a70*/  VIMNMX.U32 R28, PT, PT, R33, R32, !PT ;  /* 0x00000020211c7248 */ /* 0x00dfc80007fe0000 */
[----:B------:R-:W-:-:S13]  /*9a80*/  ISETP.GT.U32.AND P3, PT, R28, 0x7ff, PT ;  /* 0x000007ff1c00780c */ /* 0x000fda0003f64070 */
[----:B------:R-:W0:Y:S01]  /*9a90*/  @!P3 LDC R37, c[0x0][0x388] ;  /* 0x0000e200ff25bb82 */ /* 0x000e220000000800 */
[----:B------:R-:W-:-:S05]  /*9aa0*/  @!P3 IMAD.WIDE.U32 R28, R32, 0x2000, R26 ;  /* 0x00002000201cb825 */ /* 0x000fca00078e001a */
[----:B0-----:R4:W-:Y:S02]  /*9ab0*/  @!P3 STG.E desc[UR6][R28.64], R37 ;  /* 0x000000251c00b986 */ /* 0x0019e4000c101906 */
.L_x_277:
[----:B------:R-:W-:Y:S05]  /*9ac0*/  BSYNC.RECONVERGENT B2 ;  /* 0x0000000000027941 */ /* 0x000fea0003800200 */
.L_x_276:
[----:B------:R-:W-:Y:S04]  /*9ad0*/  BSSY.RECONVERGENT B2, `(.L_x_278) ;  /* 0x0000009000027945 */ /* 0x000fe80003800200 */
[----:B------:R-:W-:Y:S05]  /*9ae0*/  @P2 BRA `(.L_x_279) ;  /* 0x00000000001c2947 */ /* 0x000fea0003800000 */
[----:B0-234-:R-:W-:-:S06]  /*9af0*/  FADD R28, R5, -R22 ;  /* 0x80000016051c7221 */ /* 0x01dfcc0000000000 */
[----:B------:R-:W0:Y:S02]  /*9b00*/  F2I.TRUNC.NTZ R28, R28 ;  /* 0x0000001c001c7305 */ /* 0x000e24000020f100 */
[----:B0-----:R-:W-:-:S04]  /*9b10*/  VIMNMX.U32 R33, PT, PT, R33, R28, !PT ;  /* 0x0000001c21217248 */ /* 0x001fc80007fe0000 */
[----:B------:R-:W-:-:S13]  /*9b20*/  ISETP.GT.U32.AND P2, PT, R33, 0x7ff, PT ;  /* 0x000007ff2100780c */ /* 0x000fda0003f44070 */
[----:B------:R-:W0:Y:S01]  /*9b30*/  @!P2 LDC R29, c[0x0][0x388] ;  /* 0x0000e200ff1dab82 */ /* 0x000e220000000800 */
[----:B------:R-:W-:-:S05]  /*9b40*/  @!P2 IMAD.WIDE.U32 R26, R28, 0x2000, R26 ;  /* 0x000020001c1aa825 */ /* 0x000fca00078e001a */
[----:B0-----:R0:W-:Y:S02]  /*9b50*/  @!P2 STG.E desc[UR6][R26.64], R29 ;  /* 0x0000001d1a00a986 */ /* 0x0011e4000c101906 */
.L_x_279:
[----:B------:R-:W-:Y:S05]  /*9b60*/  BSYNC.RECONVERGENT B2 ;  /* 0x0000000000027941 */ /* 0x000fea0003800200 */
.L_x_278:
[----:B------:R-:W-:Y:S01]  /*9b70*/  BSSY.RECONVERGENT B2, `(.L_x_280) ;  /* 0x000000a000027945 */ /* 0x000fe20003800200 */
[----:B0-----:R-:W-:-:S03]  /*9b80*/  IMAD.WIDE.U32 R2, R31, 0x4, R2 ;  /* 0x000000041f027825 */ /* 0x001fc600078e0002 */
[----:B------:R-:W-:Y:S05]  /*9b90*/  @P0 BRA `(.L_x_281) ;  /* 0x00000000001c0947 */ /* 0x000fea0003800000 */
[----:B--234-:R-:W-:-:S06]  /*9ba0*/  FADD R28, R5, -R10 ;  /* 0x8000000a051c7221 */ /* 0x01cfcc0000000000 */
[----:B------:R-:W0:Y:S02]  /*9bb0*/  F2I.TRUNC.NTZ R28, R28 ;  /* 0x0000001c001c7305 */ /* 0x000e24000020f100 */
[----:B0-----:R-:W-:-:S04]  /*9bc0*/  VIMNMX.U32 R26, PT, PT, R31, R28, !PT ;  /* 0x0000001c1f1a7248 */ /* 0x001fc80007fe0000 */
[----:B------:R-:W-:-:S13]  /*9bd0*/  ISETP.GT.U32.AND P0, PT, R26, 0x7ff, PT ;  /* 0x000007ff1a00780c */ /* 0x000fda0003f04070 */
[----:B------:R-:W0:Y:S01]  /*9be0*/  @!P0 LDC R29, c[0x0][0x388] ;  /* 0x0000e200ff1d8b82 */ /* 0x000e220000000800 */
[----:B------:R-:W-:-:S05]  /*9bf0*/  @!P0 IMAD.WIDE.U32 R26, R28, 0x2000, R2 ;  /* 0x000020001c1a8825 */ /* 0x000fca00078e0002 */
[----:B0-----:R0:W-:Y:S02]  /*9c00*/  @!P0 STG.E desc[UR6][R26.64], R29 ;  /* 0x0000001d1a008986 */ /* 0x0011e4000c101906 */
.L_x_281:
[----:B------:R-:W-:Y:S05]  /*9c10*/  BSYNC.RECONVERGENT B2 ;  /* 0x0000000000027941 */ /* 0x000fea0003800200 */
.L_x_280:
[----:B------:R-:W-:Y:S04]  /*9c20*/  BSSY.RECONVERGENT B2, `(.L_x_282) ;  /* 0x0000009000027945 */ /* 0x000fe80003800200 */
[----:B------:R-:W-:Y:S05]  /*9c30*/  @P1 BRA `(.L_x_283) ;  /* 0x00000000001c1947 */ /* 0x000fea0003800000 */
[----:B--234-:R-:W-:-:S06]  /*9c40*/  FADD R28, R5, -R0 ;  /* 0x80000000051c7221 */ /* 0x01cfcc0000000000 */
[----:B------:R-:W2:Y:S02]  /*9c50*/  F2I.TRUNC.NTZ R28, R28 ;  /* 0x0000001c001c7305 */ /* 0x000ea4000020f100 */
[----:B--2---:R-:W-:-:S04]  /*9c60*/  VIMNMX.U32 R0, PT, PT, R31, R28, !PT ;  /* 0x0000001c1f007248 */ /* 0x004fc80007fe0000 */
[----:B------:R-:W-:-:S13]  /*9c70*/  ISETP.GT.U32.AND P0, PT, R0, 0x7ff, PT ;  /* 0x000007ff0000780c */ /* 0x000fda0003f04070 */
[----:B0-----:R-:W0:Y:S01]  /*9c80*/  @!P0 LDC R29, c[0x0][0x388] ;  /* 0x0000e200ff1d8b82 */ /* 0x001e220000000800 */
[----:B------:R-:W-:-:S05]  /*9c90*/  @!P0 IMAD.WIDE.U32 R26, R28, 0x2000, R2 ;  /* 0x000020001c1a8825 */ /* 0x000fca00078e0002 */
[----:B0-----:R0:W-:Y:S02]  /*9ca0*/  @!P0 STG.E desc[UR6][R26.64], R29 ;  /* 0x0000001d1a008986 */ /* 0x0011e4000c101906 */
.L_x_283:
[----:B------:R-:W-:Y:S05]  /*9cb0*/  BSYNC.RECONVERGENT B2 ;  /* 0x0000000000027941 */ /* 0x000fea0003800200 */
.L_x_282:
        /* <DEDUP_REMOVED lines=9> */
.L_x_285:
[----:B------:R-:W-:Y:S05]  /*9d50*/  BSYNC.RECONVERGENT B2 ;  /* 0x0000000000027941 */ /* 0x000fea0003800200 */
.L_x_284:
        /* <DEDUP_REMOVED lines=9> */
.L_x_287:
[----:B------:R-:W-:Y:S05]  /*9df0*/  BSYNC.RECONVERGENT B2 ;  /* 0x0000000000027941 */ /* 0x000fea0003800200 */
.L_x_286:
[----:B------:R-:W-:Y:S04]  /*9e00*/  BSSY.RECONVERGENT B2, `(.L_x_288) ;  /* 0x0000009000027945 */ /* 0x000fe80003800200 */
[----:B------:R-:W-:Y:S05]  /*9e10*/  @P6 BRA `(.L_x_289) ;  /* 0x00000000001c6947 */ /* 0x000fea0003800000 */
[----:B------:R-:W-:-:S06]  /*9e20*/  FADD R5, R5, -R22 ;  /* 0x8000001605057221 */ /* 0x000fcc0000000000 */
[----:B------:R-:W5:Y:S02]  /*9e30*/  F2I.TRUNC.NTZ R5, R5 ;  /* 0x0000000500057305 */ /* 0x000f64000020f100 */
[----:B-----5:R-:W-:-:S04]  /*9e40*/  VIMNMX.U32 R31, PT, PT, R31, R5, !PT ;  /* 0x000000051f1f7248 */ /* 0x020fc80007fe0000 */
[----:B------:R-:W-:-:S13]  /*9e50*/  ISETP.GT.U32.AND P0, PT, R31, 0x7ff, PT ;  /* 0x000007ff1f00780c */ /* 0x000fda0003f04070 */
[----:B0-----:R-:W0:Y:S01]  /*9e60*/  @!P0 LDC R27, c[0x0][0x388] ;  /* 0x0000e200ff1b8b82 */ /* 0x001e220000000800 */
[----:B------:R-:W-:-:S05]  /*9e70*/  @!P0 IMAD.WIDE.U32 R2, R5, 0x2000, R2 ;  /* 0x0000200005028825 */ /* 0x000fca00078e0002 */
[----:B0-----:R0:W-:Y:S02]  /*9e80*/  @!P0 STG.E desc[UR6][R2.64], R27 ;  /* 0x0000001b02008986 */ /* 0x0011e4000c101906 */
.L_x_289:
[----:B------:R-:W-:Y:S05]  /*9e90*/  BSYNC.RECONVERGENT B2 ;  /* 0x0000000000027941 */ /* 0x000fea0003800200 */
.L_x_288:
[----:B------:R-:W5:Y:S01]  /*9ea0*/  LDC.64 R32, c[0x4][0x8] ;  /* 0x01000200ff207b82 */ /* 0x000f620000000a00 */
[----:B------:R-:W-:Y:S01]  /*9eb0*/  VOTEU.ANY UR4, UPT, PT ;  /* 0x0000000000047886 */ /* 0x000fe200038e0100 */
[----:B------:R-:W-:Y:S01]  /*9ec0*/  CREDUX.MIN.S32 UR5, R6 ;  /* 0x00000000060572cc */ /* 0x000fe20000008200 */
[----:B------:R-:W-:Y:S01]  /*9ed0*/  UFLO.U32 UR4, UR4 ;  /* 0x00000004000472bd */ /* 0x000fe200080e0000 */
[----:B-1----:R-:W-:Y:S02]  /*9ee0*/  CREDUX.MAX.S32 UR8, R24 ;  /* 0x00000000180872cc */ /* 0x002fe40000000200 */
[----:B------:R-:W-:Y:S02]  /*9ef0*/  CREDUX.MIN.S32 UR9, R30 ;  /* 0x000000001e0972cc */ /* 0x000fe40000008200 */
[----:B0-234-:R-:W0:Y:S01]  /*9f00*/  LDC.64 R28, c[0x4][0x10] ;  /* 0x01000400ff1c7b82 */ /* 0x01de220000000a00 */
[----:B------:R-:W-:Y:S02]  /*9f10*/  CREDUX.MAX.S32 UR10, R36 ;  /* 0x00000000240a72cc */ /* 0x000fe40000000200 */
[----:B------:R-:W-:-:S04]  /*9f20*/  ISETP.EQ.U32.AND P0, PT, R35, UR4, PT ;  /* 0x0000000423007c0c */ /* 0x000fc8000bf02070 */
[----:B------:R-:W-:Y:S01]  /*9f30*/  IMAD.U32 R31, RZ, RZ, UR5 ;  /* 0x00000005ff1f7e24 */ /* 0x000fe2000f8e00ff */
[----:B------:R-:W1:Y:S01]  /*9f40*/  LDC.64 R26, c[0x4][0x18] ;  /* 0x01000600ff1a7b82 */ /* 0x000e620000000a00 */
[----:B------:R-:W-:Y:S02]  /*9f50*/  MOV R35, UR8 ;  /* 0x0000000800237c02 */ /* 0x000fe40008000f00 */
[----:B------:R-:W-:-:S03]  /*9f60*/  IMAD.U32 R37, RZ, RZ, UR9 ;  /* 0x00000009ff257e24 */ /* 0x000fc6000f8e00ff */
[----:B------:R-:W-:Y:S02]  /*9f70*/  IMAD.U32 R6, RZ, RZ, UR10 ;  /* 0x0000000aff067e24 */ /* 0x000fe4000f8e00ff */
[----:B------:R-:W2:Y:S01]  /*9f80*/  LDC.64 R2, c[0x4][0x20] ;  /* 0x01000800ff027b82 */ /* 0x000ea20000000a00 */
[----:B-----5:R3:W-:Y:S04]  /*9f90*/  @P0 REDG.E.MIN.S32.STRONG.GPU desc[UR6][R32.64], R31 ;  /* 0x0000001f2000098e */ /* 0x0207e8000c92e306 */
[----:B0-----:R-:W-:Y:S04]  /*9fa0*/  @P0 REDG.E.MAX.S32.STRONG.GPU desc[UR6][R28.64], R35 ;  /* 0x000000231c00098e */ /* 0x001fe8000d12e306 */
[----:B-1----:R-:W-:Y:S04]  /*9fb0*/  @P0 REDG.E.MIN.S32.STRONG.GPU desc[UR6][R26.64], R37 ;  /* 0x000000251a00098e */ /* 0x002fe8000c92e306 */
[----:B--2---:R0:W-:Y:S04]  /*9fc0*/  @P0 REDG.E.MAX.S32.STRONG.GPU desc[UR6][R2.64], R6 ;  /* 0x000000060200098e */ /* 0x0041e8000d12e306 */
[----:B------:R-:W2:Y:S04]  /*9fd0*/  LDG.E R16, desc[UR6][R32.64] ;  /* 0x0000000620107981 */ /* 0x000ea8000c1e1900 */
[----:B------:R-:W4:Y:S04]  /*9fe0*/  LDG.E R20, desc[UR6][R28.64] ;  /* 0x000000061c147981 */ /* 0x000f28000c1e1900 */
[----:B------:R2:W5:Y:S04]  /*9ff0*/  LDG.E R5, desc[UR6][R2.64] ;  /* 0x0000000602057981 */ /* 0x000568000c1e1900 */
[----:B------:R4:W5:Y:S01]  /*a000*/  LDG.E R0, desc[UR6][R26.64] ;  /* 0x000000061a007981 */ /* 0x000962000c1e1900 */
[----:B------:R-:W-:Y:S01]  /*a010*/  VIADD R22, R25, 0x4ef34d9f ;  /* 0x4ef34d9f19167836 */ /* 0x000fe20000000000 */
[----:B------:R-:W-:Y:S04]  /*a020*/  BSSY.RECONVERGENT B2, `(.L_x_290) ;  /* 0x000003c000027945 */ /* 0x000fe80003800200 */
[----:B------:R-:W-:-:S04]  /*a030*/  SHF.R.U32.HI R24, RZ, 0x10, R22 ;  /* 0x00000010ff187819 */ /* 0x000fc80000011616 */
[----:B------:R-:W-:-:S05]  /*a040*/  LOP3.LUT R24, R24, R22, RZ, 0x3c, !PT ;  /* 0x0000001618187212 */ /* 0x000fca00078e3cff */
[----:B------:R-:W-:-:S05]  /*a050*/  IMAD R24, R24, 0x4ef34d9f, RZ ;  /* 0x4ef34d9f18187824 */ /* 0x000fca00078e02ff */
[----:B---3--:R-:W-:-:S04]  /*a060*/  SHF.R.U32.HI R31, RZ, 0x10, R24 ;  /* 0x00000010ff1f7819 */ /* 0x008fc80000011618 */
[----:B------:R-:W-:-:S05]  /*a070*/  LOP3.LUT R31, R31, R24, RZ, 0x3c, !PT ;  /* 0x000000181f1f7212 */ /* 0x000fca00078e3cff */
[----:B------:R-:W-:-:S05]  /*a080*/  IMAD R31, R31, 0x4ef34d9f, RZ ;  /* 0x4ef34d9f1f1f7824 */ /* 0x000fca00078e02ff */
[----:B------:R-:W-:-:S04]  /*a090*/  SHF.R.U32.HI R22, RZ, 0x10, R31 ;  /* 0x00000010ff167819 */ /* 0x000fc8000001161f */
[----:B------:R-:W-:-:S04]  /*a0a0*/  LOP3.LUT R22, R22, R31, RZ, 0x3c, !PT ;  /* 0x0000001f16167212 */ /* 0x000fc800078e3cff */
[----:B0-----:R-:W-:-:S04]  /*a0b0*/  LOP3.LUT R6, R22, 0x7ff, RZ, 0xc0, !PT ;  /* 0x000007ff16067812 */ /* 0x001fc800078ec0ff */
[----:B------:R-:W-:Y:S02]  /*a0c0*/  I2FP.F32.U32 R6, R6 ;  /* 0x0000000600067245 */ /* 0x000fe40000201000 */
[----:B--2---:R-:W-:Y:S02]  /*a0d0*/  I2FP.F32.S32 R3, R16 ;  /* 0x0000001000037245 */ /* 0x004fe40000201400 */
[----:B----4-:R-:W-:Y:S02]  /*a0e0*/  I2FP.F32.S32 R27, R20 ;  /* 0x00000014001b7245 */ /* 0x010fe40000201400 */
[C---:B------:R-:W-:Y:S02]  /*a0f0*/  FSETP.GT.AND P1, PT, R6.reuse, R3, PT ;  /* 0x000000030600720b */ /* 0x040fe40003f24000 */
[----:B------:R-:W-:Y:S02]  /*a100*/  FSETP.GEU.AND P0, PT, R6, R27, PT ;  /* 0x0000001b0600720b */ /* 0x000fe40003f0e000 */
[----:B-----5:R-:W-:-:S11]  /*a110*/  IADD3 R16, PT, PT, R5, -R0, RZ ;  /* 0x8000000005107210 */ /* 0x020fd60007ffe0ff */
        /* <DEDUP_REMOVED lines=12> */
.L_x_291:
[----:B------:R-:W-:Y:S01]  /*a1e0*/  IADD3 R5, PT, PT, -R16, 0x800, RZ ;  /* 0x0000080010057810 */ /* 0x000fe20007ffe1ff */
[----:B------:R-:W-:Y:S01]  /*a1f0*/  VIADD R2, R25, 0x4ef34da0 ;  /* 0x4ef34da019027836 */ /* 0x000fe20000000000 */
[----:B------:R-:W-:Y:S02]  /*a200*/  I2FP.F32.S32 R0, R0 ;  /* 0x0000000000007245 */ /* 0x000fe40000201400 */
[----:B------:R-:W0:Y:S01]  /*a210*/  I2F.U32.RP R20, R5 ;  /* 0x0000000500147306 */ /* 0x000e220000209000 */
[----:B------:R-:W-:Y:S02]  /*a220*/  IADD3 R29, PT, PT, RZ, -R5, RZ ;  /* 0x80000005ff1d7210 */ /* 0x000fe40007ffe0ff */
[----:B------:R-:W-:Y:S02]  /*a230*/  SHF.R.U32.HI R3, RZ, 0x10, R2 ;  /* 0x00000010ff037819 */ /* 0x000fe40000011602 */
[----:B------:R-:W-:Y:S02]  /*a240*/  ISETP.NE.U32.AND P1, PT, R5, RZ, PT ;  /* 0x000000ff0500720c */ /* 0x000fe40003f25070 */
[----:B------:R-:W-:-:S05]  /*a250*/  LOP3.LUT R3, R3, R2, RZ, 0x3c, !PT ;  /* 0x0000000203037212 */ /* 0x000fca00078e3cff */
        /* <DEDUP_REMOVED lines=12> */
[----:B------:R-:W-:-:S04]  /*a320*/  IMAD.HI.U32 R3, R3, R20, RZ ;  /* 0x0000001403037227 */ /* 0x000fc800078e00ff */
[----:B------:R-:W-:-:S04]  /*a330*/  IMAD.MOV R2, RZ, RZ, -R3 ;  /* 0x000000ffff027224 */ /* 0x000fc800078e0a03 */
[----:B------:R-:W-:-:S05]  /*a340*/  IMAD R2, R5, R2, R20 ;  /* 0x0000000205027224 */ /* 0x000fca00078e0214 */
[----:B------:R-:W-:-:S13]  /*a350*/  ISETP.GE.U32.AND P0, PT, R2, R5, PT ;  /* 0x000000050200720c */ /* 0x000fda0003f06070 */
[----:B------:R-:W-:-:S05]  /*a360*/  @P0 IMAD.IADD R2, R2, 0x1, -R5 ;  /* 0x0000000102020824 */ /* 0x000fca00078e0a05 */
[----:B------:R-:W-:-:S13]  /*a370*/  ISETP.GE.U32.AND P0, PT, R2, R5, PT ;  /* 0x000000050200720c */ /* 0x000fda0003f06070 */
[----:B------:R-:W-:Y:S02]  /*a380*/  @P0 IADD3 R2, PT, PT, -R5, R2, RZ ;  /* 0x0000000205020210 */ /* 0x000fe40007ffe1ff */
[----:B------:R-:W-:-:S04]  /*a390*/  @!P1 LOP3.LUT R2, RZ, R5, RZ, 0x33, !PT ;  /* 0x00000005ff029212 */ /* 0x000fc800078e33ff */
[----:B------:R-:W-:-:S04]  /*a3a0*/  I2FP.F32.S32 R5, R2 ;  /* 0x0000000200057245 */ /* 0x000fc80000201400 */
[----:B------:R-:W-:-:S13]  /*a3b0*/  FSETP.GT.AND P0, PT, R5, R0, PT ;  /* 0x000000000500720b */ /* 0x000fda0003f04000 */
[----:B------:R-:W-:-:S05]  /*a3c0*/  @P0 I2FP.F32.S32 R16, R16 ;  /* 0x0000001000100245 */ /* 0x000fca0000201400 */
[----:B------:R-:W-:-:S07]  /*a3d0*/  @P0 FADD R5, R5, R16 ;  /* 0x0000001005050221 */ /* 0x000fce0000000000 */
.L_x_292:
[----:B------:R-:W-:Y:S05]  /*a3e0*/  BSYNC.RECONVERGENT B2 ;  /* 0x0000000000027941 */ /* 0x000fea0003800200 */
.L_x_290:
[----:B------:R-:W-:Y:S01]  /*a3f0*/  VIADD R0, R25, 0x4ef34da1 ;  /* 0x4ef34da119007836 */ /* 0x000fe20000000000 */
[----:B------:R-:W-:Y:S01]  /*a400*/  BSSY.RECONVERGENT B4, `(.L_x_293) ;  /* 0x0000018000047945 */ /* 0x000fe20003800200 */
[----:B------:R-:W-:-:S03]  /*a410*/  IMAD.MOV.U32 R27, RZ, RZ, 0x33d6bf95 ;  /* 0x33d6bf95ff1b7424 */ /* 0x000fc600078e00ff */
[----:B------:R-:W-:Y:S01]  /*a420*/  SHF.R.U32.HI R3, RZ, 0x10, R0 ;  /* 0x00000010ff037819 */ /* 0x000fe20000011600 */
[----:B------:R-:W-:-:S03]  /*a430*/  FFMA R2, R27, -R4, 1 ;  /* 0x3f8000001b027423 */ /* 0x000fc60000000804 */
        /* <DEDUP_REMOVED lines=20> */
.L_x_294:
[----:B------:R-:W-:Y:S05]  /*a580*/  BSYNC.RECONVERGENT B4 ;  /* 0x0000000000047941 */ /* 0x000fea0003800200 */
.L_x_293:
        /* <DEDUP_REMOVED lines=21> */
.L_x_300:
[----:B------:R-:W-:Y:S01]  /*a6e0*/  FSETP.GEU.AND P0, PT, R2, -1, PT ;  /* 0xbf8000000200780b */ /* 0x000fe20003f0e000 */
[----:B------:R-:W-:-:S12]  /*a6f0*/  FADD R3, R3, -1 ;  /* 0xbf80000003037421 */ /* 0x000fd80000000000 */
[----:B------:R-:W-:-:S07]  /*a700*/  @!P0 FADD R3, R3, -1 ;  /* 0xbf80000003038421 */ /* 0x000fce0000000000 */
.L_x_299:
[----:B------:R-:W-:Y:S05]  /*a710*/  BSYNC.RECONVERGENT B3 ;  /* 0x0000000000037941 */ /* 0x000fea0003800200 */
.L_x_298:
[----:B------:R-:W-:Y:S01]  /*a720*/  FADD R0, R0, -R3 ;  /* 0x8000000300007221 */ /* 0x000fe20000000000 */
[----:B------:R-:W-:Y:S06]  /*a730*/  BRA `(.L_x_296) ;  /* 0x0000000000647947 */ /* 0x000fec0003800000 */
.L_x_297:
        /* <DEDUP_REMOVED lines=10> */
.L_x_303:
        /* <DEDUP_REMOVED lines=12> */
.L_x_302:
[----:B------:R-:W-:Y:S05]  /*a8a0*/  BSYNC.RECONVERGENT B3 ;  /* 0x0000000000037941 */ /* 0x000fea0003800200 */
.L_x_301:
[----:B------:R-:W-:-:S04]  /*a8b0*/  FMUL R3, R2, 1.1920928955078125e-07 ;  /* 0x3400000002037820 */ /* 0x000fc80000400000 */
[----:B------:R-:W-:-:S07]  /*a8c0*/  FMUL R0, R20, R3 ;  /* 0x0000000314007220 */ /* 0x000fce0000400000 */
.L_x_296:
[----:B------:R-:W-:Y:S05]  /*a8d0*/  BSYNC.RECONVERGENT B2 ;  /* 0x0000000000027941 */ /* 0x000fea0003800200 */
.L_x_295:
        /* <DEDUP_REMOVED lines=32> */
.L_x_305:
[----:B------:R-:W-:Y:S05]  /*aae0*/  BSYNC.RECONVERGENT B4 ;  /* 0x0000000000047941 */ /* 0x000fea0003800200 */
.L_x_304:
        /* <DEDUP_REMOVED lines=21> */
.L_x_311:
[----:B------:R-:W-:Y:S01]  /*ac40*/  FSETP.GEU.AND P0, PT, R2, -1, PT ;  /* 0xbf8000000200780b */ /* 0x000fe20003f0e000 */
[----:B------:R-:W-:-:S12]  /*ac50*/  FADD R3, R3, -1 ;  /* 0xbf80000003037421 */ /* 0x000fd80000000000 */
[----:B------:R-:W-:-:S07]  /*ac60*/  @!P0 FADD R3, R3, -1 ;  /* 0xbf80000003038421 */ /* 0x000fce0000000000 */
.L_x_310:
[----:B------:R-:W-:Y:S05]  /*ac70*/  BSYNC.RECONVERGENT B3 ;  /* 0x0000000000037941 */ /* 0x000fea0003800200 */
.L_x_309:
[----:B------:R-:W-:Y:S01]  /*ac80*/  FADD R0, R0, -R3 ;  /* 0x8000000300007221 */ /* 0x000fe20000000000 */
[----:B------:R-:W-:Y:S06]  /*ac90*/  BRA `(.L_x_307) ;  /* 0x0000000000647947 */ /* 0x000fec0003800000 */
.L_x_308:
        /* <DEDUP_REMOVED lines=10> */
.L_x_314:
        /* <DEDUP_REMOVED lines=12> */
.L_x_313:
[----:B------:R-:W-:Y:S05]  /*ae00*/  BSYNC.RECONVERGENT B3 ;  /* 0x0000000000037941 */ /* 0x000fea0003800200 */
.L_x_312:
[----:B------:R-:W-:-:S04]  /*ae10*/  FMUL R3, R2, 1.1920928955078125e-07 ;  /* 0x3400000002037820 */ /* 0x000fc80000400000 */
[----:B------:R-:W-:-:S07]  /*ae20*/  FMUL R0, R20, R3 ;  /* 0x0000000314007220 */ /* 0x000fce0000400000 */
.L_x_307:
[----:B------:R-:W-:Y:S05]  /*ae30*/  BSYNC.RECONVERGENT B2 ;  /* 0x0000000000027941 */ /* 0x000fea0003800200 */
.L_x_306:
        /* <DEDUP_REMOVED lines=14> */
[----:B------:R-:W-:Y:S05]  /*af20*/  @!P1 BRA `(.L_x_317) ;  /* 0x0000000000dc9947 */ /* 0x000fea0003800000 */
[----:B------:R-:W0:Y:S01]  /*af30*/  LDCU.64 UR4, c[0x4][0x58] ;  /* 0x01000b00ff0477ac */ /* 0x000e220008000a00 */
[----:B------:R-:W-:Y:S02]  /*af40*/  IMAD.SHL.U32 R2, R25, 0x100, RZ ;  /* 0x0000010019027824 */ /* 0x000fe400078e00ff */
[----:B------:R-:W-:Y:S01]  /*af50*/  HFMA2 R16, -RZ, RZ, 0, 0 ;  /* 0x00000000ff107431 */ /* 0x000fe200000001ff */
[----:B------:R-:W-:Y:S01]  /*af60*/  BSSY.RECONVERGENT B3, `(.L_x_318) ;  /* 0x0000013000037945 */ /* 0x000fe20003800200 */
[----:B------:R-:W-:Y:S02]  /*af70*/  IMAD.MOV.U32 R33, RZ, RZ, RZ ;  /* 0x000000ffff217224 */ /* 0x000fe400078e00ff */
[----:B------:R-:W-:Y:S01]  /*af80*/  IMAD.MOV.U32 R29, RZ, RZ, RZ ;  /* 0x000000ffff1d7224 */ /* 0x000fe200078e00ff */
[----:B------:R-:W-:Y:S01]  /*af90*/  LOP3.LUT R35, R2, 0x80000000, RZ, 0xfc, !PT ;  /* 0x8000000002237812 */ /* 0x000fe200078efcff */
[----:B------:R-:W-:Y:S02]  /*afa0*/  IMAD.MOV.U32 R20, RZ, RZ, R1 ;  /* 0x000000ffff147224 */ /* 0x000fe400078e0001 */
[----:B0-----:R-:W-:-:S02]  /*afb0*/  IMAD.U32 R30, RZ, RZ, UR4 ;  /* 0x00000004ff1e7e24 */ /* 0x001fc4000f8e00ff */
[----:B------:R-:W-:-:S07]  /*afc0*/  IMAD.U32 R3, RZ, RZ, UR5 ;  /* 0x00000005ff037e24 */ /* 0x000fce000f8e00ff */
.L_x_319:
[----:B------:R-:W-:-:S05]  /*afd0*/  MOV R2, R30 ;  /* 0x0000001e00027202 */ /* 0x000fca0000000f00 */
[----:B------:R0:W2:Y:S01]  /*afe0*/  LDG.E.CONSTANT R26, desc[UR6][R2.64] ;  /* 0x00000006021a7981 */ /* 0x0000a2000c1e9900 */
[----:B------:R-:W-:Y:S01]  /*aff0*/  VIADD R29, R29, 0x1 ;  /* 0x000000011d1d7836 */ /* 0x000fe20000000000 */
[----:B------:R-:W-:-:S04]  /*b000*/  IADD3 R30, P3, PT, R30, 0x4, RZ ;  /* 0x000000041e1e7810 */ /* 0x000fc80007f7e0ff */
[----:B------:R-:W-:Y:S01]  /*b010*/  ISETP.NE.AND P1, PT, R29, 0x6, PT ;  /* 0x000000061d00780c */ /* 0x000fe20003f25270 */
[----:B0-----:R-:W-:Y:S02]  /*b020*/  IMAD.X R3, RZ, RZ, R3, P3 ;  /* 0x000000ffff037224 */ /* 0x001fe400018e0603 */
[----:B--2---:R-:W-:-:S03]  /*b030*/  IMAD.WIDE.U32 R26, R26, R35, RZ ;  /* 0x000000231a1a7225 */ /* 0x004fc600078e00ff */
[----:B------:R-:W-:-:S05]  /*b040*/  IADD3 R31, P2, PT, R26, R16, RZ ;  /* 0x000000101a1f7210 */ /* 0x000fca0007f5e0ff */
[----:B------:R0:W-:Y:S01]  /*b050*/  STL [R20], R31 ;  /* 0x0000001f14007387 */ /* 0x0001e20000100800 */
[----:B------:R-:W-:Y:S01]  /*b060*/  IMAD.X R16, R27, 0x1, R33, P2 ;  /* 0x000000011b107824 */ /* 0x000fe200010e0621 */
[----:B0-----:R-:W-:Y:S01]  /*b070*/  IADD3 R20, PT, PT, R20, 0x4, RZ ;  /* 0x0000000414147810 */ /* 0x001fe20007ffe0ff */
[----:B------:R-:W-:Y:S06]  /*b080*/  @P1 BRA `(.L_x_319) ;  /* 0xfffffffc00d01947 */ /* 0x000fec000383ffff */
[----:B------:R-:W-:Y:S05]  /*b090*/  BSYNC.RECONVERGENT B3 ;  /* 0x0000000000037941 */ /* 0x000fea0003800200 */
.L_x_318:
        /* <DEDUP_REMOVED lines=15> */
[--C-:B------:R-:W-:Y:S02]  /*b190*/  SHF.R.U32.HI R29, RZ, 0x1e, R20.reuse ;  /* 0x0000001eff1d7819 */ /* 0x100fe40000011614 */
[C---:B------:R-:W-:Y:S01]  /*b1a0*/  SHF.L.W.U32.HI R30, R3.reuse, 0x2, R20 ;  /* 0x00000002031e7819 */ /* 0x040fe20000010e14 */
[----:B------:R-:W-:Y:S01]  /*b1b0*/  IMAD.SHL.U32 R3, R3, 0x4, RZ ;  /* 0x0000000403037824 */ /* 0x000fe200078e00ff */
[----:B------:R-:W-:Y:S02]  /*b1c0*/  ISETP.GE.AND P1, PT, R25, RZ, PT ;  /* 0x000000ff1900720c */ /* 0x000fe40003f26270 */
[----:B------:R-:W-:-:S02]  /*b1d0*/  SHF.R.S32.HI R26, RZ, 0x1f, R30 ;  /* 0x0000001fff1a7819 */ /* 0x000fc4000001141e */
[----:B0-----:R-:W-:Y:S02]  /*b1e0*/  LOP3.LUT R16, R30, R25, RZ, 0x3c, !PT ;  /* 0x000000191e107212 */ /* 0x001fe400078e3cff */
[C---:B------:R-:W-:Y:S02]  /*b1f0*/  LOP3.LUT R2, R26.reuse, R3, RZ, 0x3c, !PT ;  /* 0x000000031a027212 */ /* 0x040fe400078e3cff */
[----:B------:R-:W-:Y:S02]  /*b200*/  LOP3.LUT R3, R26, R30, RZ, 0x3c, !PT ;  /* 0x0000001e1a037212 */ /* 0x000fe400078e3cff */
[----:B------:R-:W-:Y:S02]  /*b210*/  LEA.HI R30, R30, R29, RZ, 0x1 ;  /* 0x0000001d1e1e7211 */ /* 0x000fe400078f08ff */
[----:B------:R-:W-:Y:S02]  /*b220*/  ISETP.GE.AND P2, PT, R16, RZ, PT ;  /* 0x000000ff1000720c */ /* 0x000fe40003f46270 */
[----:B------:R-:W0:Y:S01]  /*b230*/  I2F.F64.S64 R2, R2 ;  /* 0x0000000200027312 */ /* 0x000e220000301c00 */
[----:B------:R-:W-:-:S05]  /*b240*/  IMAD.MOV R16, RZ, RZ, -R30 ;  /* 0x000000ffff107224 */ /* 0x000fca00078e0a1e */
[----:B------:R-:W-:Y:S01]  /*b250*/  @!P1 MOV R30, R16 ;  /* 0x00000010001e9202 */ /* 0x000fe20000000f00 */
[----:B0-----:R-:W-:-:S10]  /*b260*/  DMUL R26, R2, UR4 ;  /* 0x00000004021a7c28 */ /* 0x001fd40008000000 */
[----:B------:R-:W0:Y:S02]  /*b270*/  F2F.F32.F64 R26, R26 ;  /* 0x0000001a001a7310 */ /* 0x000e240000301000 */
[----:B0-----:R-:W-:Y:S01]  /*b280*/  FSEL R3, -R26, R26, !P2 ;  /* 0x0000001a1a037208 */ /* 0x001fe20005000100 */
[----:B------:R-:W-:Y:S06]  /*b290*/  BRA `(.L_x_316) ;  /* 0x0000000000087947 */ /* 0x000fec0003800000 */
.L_x_317:
[----:B------:R-:W-:Y:S01]  /*b2a0*/  FMUL R3, RZ, R25 ;  /* 0x00000019ff037220 */ /* 0x000fe20000400000 */
[----:B------:R-:W-:-:S07]  /*b2b0*/  IMAD.MOV.U32 R30, RZ, RZ, RZ ;  /* 0x000000ffff1e7224 */ /* 0x000fce00078e00ff */
.L_x_316:
[----:B------:R-:W-:Y:S05]  /*b2c0*/  BSYNC.RECONVERGENT B2 ;  /* 0x0000000000027941 */ /* 0x000fea0003800200 */
.L_x_315:
[----:B------:R-:W-:Y:S02]  /*b2d0*/  IMAD.MOV.U32 R29, RZ, RZ, 0x37cbac00 ;  /* 0x37cbac00ff1d7424 */ /* 0x000fe400078e00ff */
[----:B------:R-:W-:Y:S01]  /*b2e0*/  FMUL R16, R3, R3 ;  /* 0x0000000303107220 */ /* 0x000fe20000400000 */
[C---:B------:R-:W-:Y:S01]  /*b2f0*/  LOP3.LUT R20, R30.reuse, 0x1, RZ, 0xc0, !PT ;  /* 0x000000011e147812 */ /* 0x040fe200078ec0ff */
[----:B------:R-:W-:Y:S01]  /*b300*/  IMAD.MOV.U32 R31, RZ, RZ, 0x3c0885e4 ;  /* 0x3c0885e4ff1f7424 */ /* 0x000fe200078e00ff */
[----:B------:R-:W-:Y:S01]  /*b310*/  IADD3 R26, PT, PT, R30, 0x1, RZ ;  /* 0x000000011e1a7810 */ /* 0x000fe20007ffe0ff */
[----:B------:R-:W-:Y:S01]  /*b320*/  FFMA R2, R16, R29, -0.0013887860113754868507 ;  /* 0xbab607ed10027423 */ /* 0x000fe2000000001d */
[----:B------:R-:W-:Y:S01]  /*b330*/  ISETP.NE.U32.AND P1, PT, R20, 0x1, PT ;  /* 0x000000011400780c */ /* 0x000fe20003f25070 */
[----:B------:R-:W-:Y:S01]  /*b340*/  IMAD.MOV.U32 R20, RZ, RZ, 0x3e2aaaa8 ;  /* 0x3e2aaaa8ff147424 */ /* 0x000fe200078e00ff */
[----:B------:R-:W-:Y:S01]  /*b350*/  LOP3.LUT P2, RZ, R26, 0x2, RZ, 0xc0, !PT ;  /* 0x000000021aff7812 */ /* 0x000fe2000784c0ff */
[----:B------:R-:W-:Y:S01]  /*b360*/  BSSY.RECONVERGENT B2, `(.L_x_320) ;  /* 0x0000045000027945 */ /* 0x000fe20003800200 */
[----:B------:R-:W-:-:S02]  /*b370*/  FSEL R27, R2, -0.00019574658654164522886, P1 ;  /* 0xb94d4153021b7808 */ /* 0x000fc40000800000 */
[----:B------:R-:W-:Y:S02]  /*b380*/  FSEL R31, R31, 0.041666727513074874878, !P1 ;  /* 0x3d2aaabb1f1f7808 */ /* 0x000fe40004800000 */
[----:B------:R-:W-:Y:S02]  /*b390*/  FSEL R2, R3, 1, !P1 ;  /* 0x3f80000003027808 */ /* 0x000fe40004800000 */
[----:B------:R-:W-:Y:S01]  /*b3a0*/  FSEL R20, -R20, -0.4999999701976776123, !P1 ;  /* 0xbeffffff14147808 */ /* 0x000fe20004800100 */
[C---:B------:R-:W-:Y:S02]  /*b3b0*/  FFMA R27, R16.reuse, R27, R31 ;  /* 0x0000001b101b7223 */ /* 0x040fe4000000001f */
[C---:B------:R-:W-:Y:S02]  /*b3c0*/  FFMA R3, R16.reuse, R2, RZ ;  /* 0x0000000210037223 */ /* 0x040fe400000000ff */
[----:B------:R-:W-:-:S04]  /*b3d0*/  FFMA R20, R16, R27, R20 ;  /* 0x0000001b10147223 */ /* 0x000fc80000000014 */
[----:B------:R-:W-:-:S04]  /*b3e0*/  FFMA R30, R3, R20, R2 ;  /* 0x00000014031e7223 */ /* 0x000fc80000000002 */
[----:B------:R-:W-:Y:S01]  /*b3f0*/  @P2 FADD R30, RZ, -R30 ;  /* 0x8000001eff1e2221 */ /* 0x000fe20000000000 */
[----:B------:R-:W-:Y:S06]  /*b400*/  @!P0 BRA `(.L_x_321) ;  /* 0x0000000000e88947 */ /* 0x000fec0003800000 */
[----:B------:R-:W-:-:S13]  /*b410*/  FSETP.NEU.AND P0, PT, |R25|, +INF , PT ;  /* 0x7f8000001900780b */ /* 0x000fda0003f0d200 */
[----:B------:R-:W-:Y:S05]  /*b420*/  @!P0 BRA `(.L_x_322) ;  /* 0x0000000000d88947 */ /* 0x000fea0003800000 */
[----:B------:R-:W0:Y:S01]  /*b430*/  LDCU.64 UR4, c[0x4][0x58] ;  /* 0x01000b00ff0477ac */ /* 0x000e220008000a00 */
[----:B------:R-:W-:Y:S01]  /*b440*/  IMAD.SHL.U32 R26, R25, 0x100, RZ ;  /* 0x00000100191a7824 */ /* 0x000fe200078e00ff */
[----:B------:R-:W-:Y:S01]  /*b450*/  BSSY.RECONVERGENT B3, `(.L_x_323) ;  /* 0x0000013000037945 */ /* 0x000fe20003800200 */
[----:B------:R-:W-:Y:S01]  /*b460*/  IMAD.MOV.U32 R16, RZ, RZ, RZ ;  /* 0x000000ffff107224 */ /* 0x000fe200078e00ff */
[----:B------:R-:W-:Y:S01]  /*b470*/  MOV R20, R1 ;  /* 0x0000000100147202 */ /* 0x000fe20000000f00 */
[----:B------:R-:W-:Y:S01]  /*b480*/  IMAD.MOV.U32 R33, RZ, RZ, RZ ;  /* 0x000000ffff217224 */ /* 0x000fe200078e00ff */
[----:B------:R-:W-:Y:S01]  /*b490*/  LOP3.LUT R35, R26, 0x80000000, RZ, 0xfc, !PT ;  /* 0x800000001a237812 */ /* 0x000fe200078efcff */
[----:B------:R-:W-:Y:S02]  /*b4a0*/  IMAD.MOV.U32 R24, RZ, RZ, RZ ;  /* 0x000000ffff187224 */ /* 0x000fe400078e00ff */
[----:B0-----:R-:W-:Y:S01]  /*b4b0*/  IMAD.U32 R2, RZ, RZ, UR4 ;  /* 0x00000004ff027e24 */ /* 0x001fe2000f8e00ff */
[----:B------:R-:W-:-:S07]  /*b4c0*/  MOV R3, UR5 ;  /* 0x0000000500037c02 */ /* 0x000fce0008000f00 */
.L_x_324:
[----:B------:R0:W2:Y:S01]  /*b4d0*/  LDG.E.CONSTANT R26, desc[UR6][R2.64] ;  /* 0x00000006021a7981 */ /* 0x0000a2000c1e9900 */
[----:B------:R-:W-:-:S05]  /*b4e0*/  VIADD R24, R24, 0x1 ;  /* 0x0000000118187836 */ /* 0x000fca0000000000 */
[----:B------:R-:W-:Y:S02]  /*b4f0*/  ISETP.NE.AND P0, PT, R24, 0x6, PT ;  /* 0x000000061800780c */ /* 0x000fe40003f05270 */
[----:B0-----:R-:W-:-:S05]  /*b500*/  IADD3 R2, P2, PT, R2, 0x4, RZ ;  /* 0x0000000402027810 */ /* 0x001fca0007f5e0ff */
[----:B------:R-:W-:Y:S02]  /*b510*/  IMAD.X R3, RZ, RZ, R3, P2 ;  /* 0x000000ffff037224 */ /* 0x000fe400010e0603 */
[----:B--2---:R-:W-:-:S03]  /*b520*/  IMAD.WIDE.U32 R26, R26, R35, RZ ;  /* 0x000000231a1a7225 */ /* 0x004fc600078e00ff */
[----:B------:R-:W-:-:S05]  /*b530*/  IADD3 R31, P1, PT, R26, R16, RZ ;  /* 0x000000101a1f7210 */ /* 0x000fca0007f3e0ff */
[----:B------:R0:W-:Y:S01]  /*b540*/  STL [R20], R31 ;  /* 0x0000001f14007387 */ /* 0x0001e20000100800 */
[----:B------:R-:W-:Y:S01]  /*b550*/  IMAD.X R16, R27, 0x1, R33, P1 ;  /* 0x000000011b107824 */ /* 0x000fe200008e0621 */
[----:B0-----:R-:W-:Y:S01]  /*b560*/  IADD3 R20, PT, PT, R20, 0x4, RZ ;  /* 0x0000000414147810 */ /* 0x001fe20007ffe0ff */
[----:B------:R-:W-:Y:S06]  /*b570*/  @P0 BRA `(.L_x_324) ;  /* 0xfffffffc00d40947 */ /* 0x000fec000383ffff */
[----:B------:R-:W-:Y:S05]  /*b580*/  BSYNC.RECONVERGENT B3 ;  /* 0x0000000000037941 */ /* 0x000fea0003800200 */
.L_x_323:
        /* <DEDUP_REMOVED lines=17> */
[C---:B------:R-:W-:Y:S01]  /*b6a0*/  SHF.L.W.U32.HI R28, R3.reuse, 0x2, R20 ;  /* 0x00000002031c7819 */ /* 0x040fe20000010e14 */
[----:B------:R-:W-:-:S03]  /*b6b0*/  IMAD.SHL.U32 R3, R3, 0x4, RZ ;  /* 0x0000000403037824 */ /* 0x000fc600078e00ff */
[----:B------:R-:W-:Y:S02]  /*b6c0*/  SHF.R.S32.HI R24, RZ, 0x1f, R28 ;  /* 0x0000001fff187819 */ /* 0x000fe4000001141c */
[----:B------:R-:W-:Y:S02]  /*b6d0*/  LOP3.LUT R25, R28, R25, RZ, 0x3c, !PT ;  /* 0x000000191c197212 */ /* 0x000fe400078e3cff */
[C---:B------:R-:W-:Y:S02]  /*b6e0*/  LOP3.LUT R2, R24.reuse, R3, RZ, 0x3c, !PT ;  /* 0x0000000318027212 */ /* 0x040fe400078e3cff */
[----:B------:R-:W-:Y:S02]  /*b6f0*/  LOP3.LUT R3, R24, R28, RZ, 0x3c, !PT ;  /* 0x0000001c18037212 */ /* 0x000fe400078e3cff */
[----:B------:R-:W-:Y:S02]  /*b700*/  LEA.HI R28, R28, R31, RZ, 0x1 ;  /* 0x0000001f1c1c7211 */ /* 0x000fe400078f08ff */
[----:B------:R-:W-:-:S02]  /*b710*/  ISETP.GE.AND P0, PT, R25, RZ, PT ;  /* 0x000000ff1900720c */ /* 0x000fc40003f06270 */
[----:B------:R-:W1:Y:S01]  /*b720*/  I2F.F64.S64 R2, R2 ;  /* 0x0000000200027312 */ /* 0x000e620000301c00 */
[----:B0-----:R-:W-:-:S05]  /*b730*/  IMAD.MOV R16, RZ, RZ, -R28 ;  /* 0x000000ffff107224 */ /* 0x001fca00078e0a1c */
[----:B------:R-:W-:Y:S01]  /*b740*/  @!P1 MOV R28, R16 ;  /* 0x00000010001c9202 */ /* 0x000fe20000000f00 */
[----:B-1----:R-:W-:-:S10]  /*b750*/  DMUL R26, R2, UR4 ;  /* 0x00000004021a7c28 */ /* 0x002fd40008000000 */
[----:B------:R-:W0:Y:S02]  /*b760*/  F2F.F32.F64 R26, R26 ;  /* 0x0000001a001a7310 */ /* 0x000e240000301000 */
[----:B0-----:R-:W-:Y:S01]  /*b770*/  FSEL R24, -R26, R26, !P0 ;  /* 0x0000001a1a187208 */ /* 0x001fe20004000100 */
[----:B------:R-:W-:Y:S06]  /*b780*/  BRA `(.L_x_321) ;  /* 0x0000000000087947 */ /* 0x000fec0003800000 */
.L_x_322:
[----:B------:R-:W-:Y:S01]  /*b790*/  FMUL R24, RZ, R25 ;  /* 0x00000019ff187220 */ /* 0x000fe20000400000 */
[----:B------:R-:W-:-:S07]  /*b7a0*/  IMAD.MOV.U32 R28, RZ, RZ, RZ ;  /* 0x000000ffff1c7224 */ /* 0x000fce00078e00ff */
.L_x_321:
[----:B------:R-:W-:Y:S05]  /*b7b0*/  BSYNC.RECONVERGENT B2 ;  /* 0x0000000000027941 */ /* 0x000fea0003800200 */
.L_x_320:
[----:B------:R-:W-:Y:S01]  /*b7c0*/  LOP3.LUT R3, R28, 0x1, RZ, 0xc0, !PT ;  /* 0x000000011c037812 */ /* 0x000fe200078ec0ff */
[----:B------:R-:W-:Y:S01]  /*b7d0*/  FMUL R2, R24, R24 ;  /* 0x0000001818027220 */ /* 0x000fe20000400000 */
[----:B------:R-:W-:Y:S01]  /*b7e0*/  IMAD.MOV.U32 R16, RZ, RZ, 0x3effffff ;  /* 0x3effffffff107424 */ /* 0x000fe200078e00ff */
[----:B------:R-:W-:Y:S01]  /*b7f0*/  LOP3.LUT P1, RZ, R28, 0x2, RZ, 0xc0, !PT ;  /* 0x000000021cff7812 */ /* 0x000fe2000782c0ff */
[----:B------:R-:W-:Y:S01]  /*b800*/  FMUL R35, R0, 3 ;  /* 0x4040000000237820 */ /* 0x000fe20000400000 */
[----:B------:R-:W-:Y:S01]  /*b810*/  ISETP.NE.U32.AND P0, PT, R3, 0x1, PT ;  /* 0x000000010300780c */ /* 0x000fe20003f05070 */
[----:B------:R-:W-:Y:S01]  /*b820*/  FFMA R29, R2, R29, -0.0013887860113754868507 ;  /* 0xbab607ed021d7423 */ /* 0x000fe2000000001d */
[----:B------:R-:W-:Y:S02]  /*b830*/  IMAD.MOV.U32 R3, RZ, RZ, 0x3d2aaabb ;  /* 0x3d2aaabbff037424 */ /* 0x000fe400078e00ff */
[----:B------:R-:W-:Y:S01]  /*b840*/  FMUL R0, R30, R35 ;  /* 0x000000231e007220 */ /* 0x000fe20000400000 */
[----:B------:R-:W-:-:S02]  /*b850*/  FSEL R24, R24, 1, P0 ;  /* 0x3f80000018187808 */ /* 0x000fc40000000000 */
[----:B------:R-:W-:Y:S02]  /*b860*/  FSEL R29, R29, -0.00019574658654164522886, !P0 ;  /* 0xb94d41531d1d7808 */ /* 0x000fe40004000000 */
[----:B------:R-:W-:Y:S02]  /*b870*/  FSEL R3, R3, 0.0083327032625675201416, !P0 ;  /* 0x3c0885e403037808 */ /* 0x000fe40004000000 */
[----:B------:R-:W-:Y:S02]  /*b880*/  FSEL R16, -R16, -0.16666662693023681641, !P0 ;  /* 0xbe2aaaa810107808 */ /* 0x000fe40004000100 */
[----:B------:R-:W-:Y:S01]  /*b890*/  PLOP3.LUT P0, PT, PT, PT, PT, 0x80, 0x8 ;  /* 0x000000000008781c */ /* 0x000fe20003f0f070 */
[C---:B------:R-:W-:Y:S01]  /*b8a0*/  FFMA R29, R2.reuse, R29, R3 ;  /* 0x0000001d021d7223 */ /* 0x040fe20000000003 */
[C---:B------:R-:W-:Y:S01]  /*b8b0*/  FFMA R3, R2.reuse, R24, RZ ;  /* 0x0000001802037223 */ /* 0x040fe200000000ff */
[----:B------:R-:W-:Y:S02]  /*b8c0*/  MOV R25, R22 ;  /* 0x0000001600197202 */ /* 0x000fe40000000f00 */
[----:B------:R-:W-:-:S04]  /*b8d0*/  FFMA R16, R2, R29, R16 ;  /* 0x0000001d02107223 */ /* 0x000fc80000000010 */
[----:B------:R-:W-:-:S04]  /*b8e0*/  FFMA R16, R3, R16, R24 ;  /* 0x0000001003107223 */ /* 0x000fc80000000018 */
[----:B------:R-:W-:-:S04]  /*b8f0*/  @P1 FADD R16, RZ, -R16 ;  /* 0x80000010ff101221 */ /* 0x000fc80000000000 */
[----:B------:R-:W-:-:S07]  /*b900*/  FMUL R35, R35, R16 ;  /* 0x0000001023237220 */ /* 0x000fce0000400000 */
.L_x_239:
[----:B------:R-:W-:Y:S05]  /*b910*/  BSYNC.RECONVERGENT B1 ;  /* 0x0000000000017941 */ /* 0x000fea0003800200 */
.L_x_232:
[----:B------:R-:W-:Y:S05]  /*b920*/  @P0 BRA `(.L_x_49) ;  /* 0x00000064008c0947 */ /* 0x000fea0003800000 */
[----:B------:R-:W-:Y:S01]  /*b930*/  FADD R29, R7, -1 ;  /* 0xbf800000071d7421 */ /* 0x000fe20000000000 */
        /* <DEDUP_REMOVED lines=16> */
.L_x_327:
        /* <DEDUP_REMOVED lines=10> */
.L_x_329:
        /* <DEDUP_REMOVED lines=10> */
.L_x_330:
        /* <DEDUP_REMOVED lines=10> */
.L_x_331:
        /* <DEDUP_REMOVED lines=13> */
.L_x_328:
[----:B------:R-:W-:Y:S05]  /*bcf0*/  BSYNC.RELIABLE B2 ;  /* 0x0000000000027941 */ /* 0x000fea0003800100 */
.L_x_326:
[----:B------:R-:W-:Y:S01]  /*bd00*/  FADD R35, R6, -R9 ;  /* 0x8000000906237221 */ /* 0x000fe20000000000 */
[----:B------:R-:W-:Y:S01]  /*bd10*/  FSETP.GEU.AND P0, PT, R13, 4, PT ;  /* 0x408000000d00780b */ /* 0x000fe20003f0e000 */
[----:B------:R-:W-:Y:S01]  /*bd20*/  FADD R0, R8, 1 ;  /* 0x3f80000008007421 */ /* 0x000fe20000000000 */
[----:B------:R-:W-:Y:S01]  /*bd30*/  FADD R16, RZ, R8 ;  /* 0x00000008ff107221 */ /* 0x000fe20000000000 */
[----:B------:R-:W-:Y:S02]  /*bd40*/  BSSY.RECONVERGENT B2, `(.L_x_333) ;  /* 0x0000011000027945 */ /* 0x000fe40003800200 */
[----:B------:R-:W0:Y:S01]  /*bd50*/  F2I.TRUNC.NTZ R35, R35 ;  /* 0x0000002300237305 */ /* 0x000e22000020f100 */
[----:B------:R-:W-:Y:S01]  /*bd60*/  FMUL R32, R0, R0 ;  /* 0x0000000000207220 */ /* 0x000fe20000400000 */
[----:B------:R-:W-:-:S03]  /*bd70*/  FMUL R34, R16, R16 ;  /* 0x0000001010227220 */ /* 0x000fc60000400000 */
[C---:B------:R-:W-:Y:S01]  /*bd80*/  FADD R2, R11.reuse, R32 ;  /* 0x000000200b027221 */ /* 0x040fe20000000000 */
[----:B------:R-:W-:-:S04]  /*bd90*/  FADD R3, R11, R34 ;  /* 0x000000220b037221 */ /* 0x000fc80000000000 */
        /* <DEDUP_REMOVED lines=11> */
.L_x_334:
[----:B------:R-:W-:Y:S05]  /*be50*/  BSYNC.RECONVERGENT B2 ;  /* 0x0000000000027941 */ /* 0x000fea0003800200 */
.L_x_333:
        /* <DEDUP_REMOVED lines=9> */
.L_x_336:
[----:B------:R-:W-:Y:S05]  /*bef0*/  BSYNC.RECONVERGENT B2 ;  /* 0x0000000000027941 */ /* 0x000fea0003800200 */
.L_x_335:
[----:B------:R-:W-:Y:S04]  /*bf00*/  BSSY.RECONVERGENT B2, `(.L_x_337) ;  /* 0x0000009000027945 */ /* 0x000fe80003800200 */
[----:B------:R-:W-:Y:S05]  /*bf10*/  @P3 BRA `(.L_x_338) ;  /* 0x00000000001c3947 */ /* 0x000fea0003800000 */
[----:B0-----:R-:W-:-:S06]  /*bf20*/  FADD R20, R5, -R16 ;  /* 0x8000001005147221 */ /* 0x001fcc0000000000 */
[----:B------:R-:W1:Y:S02]  /*bf30*/  F2I.TRUNC.NTZ R20, R20 ;  /* 0x0000001400147305 */ /* 0x000e64000020f100 */
[----:B-1----:R-:W-:-:S04]  /*bf40*/  VIMNMX.U32 R22, PT, PT, R35, R20, !PT ;  /* 0x0000001423167248 */ /* 0x002fc80007fe0000 */
[----:B------:R-:W-:-:S13]  /*bf50*/  ISETP.GT.U32.AND P0, PT, R22, 0x7ff, PT ;  /* 0x000007ff1600780c */ /* 0x000fda0003f04070 */
[----:B------:R-:W0:Y:S01]  /*bf60*/  @!P0 LDC R22, c[0x0][0x388] ;  /* 0x0000e200ff168b82 */ /* 0x000e220000000800 */
[----:B------:R-:W-:-:S05]  /*bf70*/  @!P0 IMAD.WIDE.U32 R36, R20, 0x2000, R2 ;  /* 0x0000200014248825 */ /* 0x000fca00078e0002 */
[----:B0-----:R2:W-:Y:S02]  /*bf80*/  @!P0 STG.E desc[UR6][R36.64], R22 ;  /* 0x0000001624008986 */ /* 0x0015e4000c101906 */
.L_x_338:
[----:B------:R-:W-:Y:S05]  /*bf90*/  BSYNC.RECONVERGENT B2 ;  /* 0x0000000000027941 */ /* 0x000fea0003800200 */
.L_x_337:
[----:B0-----:R-:W-:Y:S01]  /*bfa0*/  FADD R20, R8, -1 ;  /* 0xbf80000008147421 */ /* 0x001fe20000000000 */
[----:B------:R-:W-:Y:S03]  /*bfb0*/  BSSY.RECONVERGENT B2, `(.L_x_339) ;  /* 0x000000c000027945 */ /* 0x000fe60003800200 */
[----:B-12---:R-:W-:-:S04]  /*bfc0*/  FMUL R22, R20, R20 ;  /* 0x0000001414167220 */ /* 0x006fc80000400000 */
[----:B------:R-:W-:-:S05]  /*bfd0*/  FADD R24, R11, R22 ;  /* 0x000000160b187221 */ /* 0x000fca0000000000 */
        /* <DEDUP_REMOVED lines=9> */
.L_x_340:
[----:B------:R-:W-:Y:S05]  /*c070*/  BSYNC.RECONVERGENT B2 ;  /* 0x0000000000027941 */ /* 0x000fea0003800200 */
.L_x_339:
[----:B------:R-:W-:Y:S01]  /*c080*/  FADD R24, R8, -2 ;  /* 0xc000000008187421 */ /* 0x000fe20000000000 */
[----:B------:R-:W-:Y:S03]  /*c090*/  BSSY.RECONVERGENT B2, `(.L_x_341) ;  /* 0x000000c000027945 */ /* 0x000fe60003800200 */
[----:B0-----:R-:W-:-:S04]  /*c0a0*/  FMUL R26, R24, R24 ;  /* 0x00000018181a7220 */ /* 0x001fc80000400000 */
        /* <DEDUP_REMOVED lines=10> */
.L_x_342:
[----:B------:R-:W-:Y:S05]  /*c150*/  BSYNC.RECONVERGENT B2 ;  /* 0x0000000000027941 */ /* 0x000fea0003800200 */
.L_x_341:
[----:B0-----:R-:W-:Y:S01]  /*c160*/  FADD R35, R6, -R15 ;  /* 0x8000000f06237221 */ /* 0x001fe20000000000 */
[----:B------:R-:W-:Y:S01]  /*c170*/  FADD R2, R12, R23 ;  /* 0x000000170c027221 */ /* 0x000fe20000000000 */
[----:B------:R-:W-:Y:S01]  /*c180*/  FSETP.GEU.AND P6, PT, R14, 4, PT ;  /* 0x408000000e00780b */ /* 0x000fe20003fce000 */
[C---:B------:R-:W-:Y:S01]  /*c190*/  FADD R3, R17.reuse, R34 ;  /* 0x0000002211037221 */ /* 0x040fe20000000000 */
[----:B------:R-:W-:Y:S02]  /*c1a0*/  BSSY.RECONVERGENT B2, `(.L_x_343) ;  /* 0x0000013000027945 */ /* 0x000fe40003800200 */
[----:B------:R-:W-:Y:S01]  /*c1b0*/  FSETP.GEU.AND P0, PT, R2, 4, PT ;  /* 0x408000000200780b */ /* 0x000fe20003f0e000 */
[----:B------:R-:W0:Y:S01]  /*c1c0*/  F2I.TRUNC.NTZ R35, R35 ;  /* 0x0000002300237305 */ /* 0x000e22000020f100 */
[----:B------:R-:W-:Y:S01]  /*c1d0*/  FADD R2, R17, R32 ;  /* 0x0000002011027221 */ /* 0x000fe20000000000 */
[----:B------:R-:W-:Y:S01]  /*c1e0*/  FSETP.GEU.AND P3, PT, R3, 4, PT ;  /* 0x408000000300780b */ /* 0x000fe20003f6e000 */
[----:B------:R-:W-:-:S03]  /*c1f0*/  FADD R3, R17, R26 ;  /* 0x0000001a11037221 */ /* 0x000fc60000000000 */
[----:B------:R-:W-:Y:S01]  /*c200*/  FSETP.GEU.AND P5, PT, R2, 4, PT ;  /* 0x408000000200780b */ /* 0x000fe20003fae000 */
[----:B------:R-:W-:Y:S01]  /*c210*/  FADD R2, R17, R22 ;  /* 0x0000001611027221 */ /* 0x000fe20000000000 */
[----:B------:R-:W-:-:S04]  /*c220*/  FSETP.GEU.AND P2, PT, R3, 4, PT ;  /* 0x408000000300780b */ /* 0x000fc80003f4e000 */
[----:B------:R-:W-:Y:S01]  /*c230*/  FSETP.GEU.AND P4, PT, R2, 4, PT ;  /* 0x408000000200780b */ /* 0x000fe20003f8e000 */
[----:B------:R-:W-:-:S12]  /*c240*/  @P6 BRA `(.L_x_344) ;  /* 0x0000000000206947 */ /* 0x000fd80003800000 */
[----:B------:R-:W-:-:S06]  /*c250*/  FADD R28, R5, -R10 ;  /* 0x8000000a051c7221 */ /* 0x000fcc0000000000 */
[----:B------:R-:W0:Y:S02]  /*c260*/  F2I.TRUNC.NTZ R28, R28 ;  /* 0x0000001c001c7305 */ /* 0x000e24000020f100 */
[----:B0-----:R-:W-:-:S04]  /*c270*/  VIMNMX.U32 R2, PT, PT, R35, R28, !PT ;  /* 0x0000001c23027248 */ /* 0x001fc80007fe0000 */
[----:B------:R-:W-:-:S13]  /*c280*/  ISETP.GT.U32.AND P6, PT, R2, 0x7ff, PT ;  /* 0x000007ff0200780c */ /* 0x000fda0003fc4070 */
[----:B------:R-:W0:Y:S01]  /*c290*/  @!P6 LDC R37, c[0x0][0x388] ;  /* 0x0000e200ff25eb82 */ /* 0x000e220000000800 */
[----:B------:R-:W-:-:S04]  /*c2a0*/  @!P6 IMAD.WIDE.U32 R2, R35, 0x4, R30 ;  /* 0x000000042302e825 */ /* 0x000fc800078e001e */
[----:B------:R-:W-:-:S05]  /*c2b0*/  @!P6 IMAD.WIDE.U32 R2, R28, 0x2000, R2 ;  /* 0x000020001c02e825 */ /* 0x000fca00078e0002 */
[----:B0-----:R1:W-:Y:S02]  /*c2c0*/  @!P6 STG.E desc[UR6][R2.64], R37 ;  /* 0x000000250200e986 */ /* 0x0013e4000c101906 */
.L_x_344:
[----:B------:R-:W-:Y:S05]  /*c2d0*/  BSYNC.RECONVERGENT B2 ;  /* 0x0000000000027941 */ /* 0x000fea0003800200 */
.L_x_343:
[----:B------:R-:W-:Y:S04]  /*c2e0*/  BSSY.RECONVERGENT B2, `(.L_x_345) ;  /* 0x000000a000027945 */ /* 0x000fe80003800200 */
[----:B------:R-:W-:Y:S05]  /*c2f0*/  @P5 BRA `(.L_x_346) ;  /* 0x0000000000205947 */ /* 0x000fea0003800000 */
[----:B------:R-:W-:-:S06]  /*c300*/  FADD R28, R5, -R0 ;  /* 0x80000000051c7221 */ /* 0x000fcc0000000000 */
[----:B------:R-:W0:Y:S02]  /*c310*/  F2I.TRUNC.NTZ R28, R28 ;  /* 0x0000001c001c7305 */ /* 0x000e24000020f100 */
[----:B01----:R-:W-:-:S04]  /*c320*/  VIMNMX.U32 R2, PT, PT, R35, R28, !PT ;  /* 0x0000001c23027248 */ /* 0x003fc80007fe0000 */
[----:B------:R-:W-:-:S13]  /*c330*/  ISETP.GT.U32.AND P5, PT, R2, 0x7ff, PT ;  /* 0x000007ff0200780c */ /* 0x000fda0003fa4070 */
[----:B------:R-:W0:Y:S01]  /*c340*/  @!P5 LDC R37, c[0x0][0x388] ;  /* 0x0000e200ff25db82 */ /* 0x000e220000000800 */
[----:B------:R-:W-:-:S04]  /*c350*/  @!P5 IMAD.WIDE.U32 R2, R35, 0x4, R30 ;  /* 0x000000042302d825 */ /* 0x000fc800078e001e */
[----:B------:R-:W-:-:S05]  /*c360*/  @!P5 IMAD.WIDE.U32 R2, R28, 0x2000, R2 ;  /* 0x000020001c02d825 */ /* 0x000fca00078e0002 */
[----:B0-----:R2:W-:Y:S02]  /*c370*/  @!P5 STG.E desc[UR6][R2.64], R37 ;  /* 0x000000250200d986 */ /* 0x0015e4000c101906 */
.L_x_346:
[----:B------:R-:W-:Y:S05]  /*c380*/  BSYNC.RECONVERGENT B2 ;  /* 0x0000000000027941 */ /* 0x000fea0003800200 */
.L_x_345:
[C---:B-12---:R-:W-:Y:S01]  /*c390*/  FADD R2, R23.reuse, R32 ;  /* 0x0000002017027221 */ /* 0x046fe20000000000 */
        /* <DEDUP_REMOVED lines=13> */
.L_x_348:
[----:B------:R-:W-:Y:S05]  /*c470*/  BSYNC.RECONVERGENT B2 ;  /* 0x0000000000027941 */ /* 0x000fea0003800200 */
.L_x_347:
        /* <DEDUP_REMOVED lines=10> */
.L_x_350:
[----:B------:R-:W-:Y:S05]  /*c520*/  BSYNC.RECONVERGENT B2 ;  /* 0x0000000000027941 */ /* 0x000fea0003800200 */
.L_x_349:
        /* <DEDUP_REMOVED lines=10> */
[----:B------:R-:W-:Y:S02]  /*c5d0*/  @!P2 IMAD.WIDE.U32 R2, R35, 0x4, R30 ;  /* 0x000000042302a825 */ /* 0x000fe400078e001e */
[----:B------:R-:W0:Y:S02]  /*c5e0*/  @!P2 LDC R35, c[0x0][0x388] ;  /* 0x0000e200ff23ab82 */ /* 0x000e240000000800 */
[----:B------:R-:W-:-:S05]  /*c5f0*/  @!P2 IMAD.WIDE.U32 R2, R28, 0x2000, R2 ;  /* 0x000020001c02a825 */ /* 0x000fca00078e0002 */
[----:B0-----:R1:W-:Y:S02]  /*c600*/  @!P2 STG.E desc[UR6][R2.64], R35 ;  /* 0x000000230200a986 */ /* 0x0013e4000c101906 */
.L_x_352:
[----:B------:R-:W-:Y:S05]  /*c610*/  BSYNC.RECONVERGENT B2 ;  /* 0x0000000000027941 */ /* 0x000fea0003800200 */
.L_x_351:
[----:B01----:R-:W-:Y:S01]  /*c620*/  FADD R35, R6, -R21 ;  /* 0x8000001506237221 */ /* 0x003fe20000000000 */
[----:B------:R-:W-:Y:S05]  /*c630*/  BSSY.RECONVERGENT B2, `(.L_x_353) ;  /* 0x000000b000027945 */ /* 0x000fea0003800200 */
[----:B------:R-:W0:Y:S01]  /*c640*/  F2I.TRUNC.NTZ R35, R35 ;  /* 0x0000002300237305 */ /* 0x000e22000020f100 */
[----:B------:R-:W-:Y:S05]  /*c650*/  @P0 BRA `(.L_x_354) ;  /* 0x0000000000200947 */ /* 0x000fea0003800000 */
        /* <DEDUP_REMOVED lines=8> */
.L_x_354:
[----:B------:R-:W-:Y:S05]  /*c6e0*/  BSYNC.RECONVERGENT B2 ;  /* 0x0000000000027941 */ /* 0x000fea0003800200 */
.L_x_353:
[----:B-1----:R-:W-:Y:S01]  /*c6f0*/  FADD R37, R7, -2 ;  /* 0xc000000007257421 */ /* 0x002fe20000000000 */
[----:B------:R-:W-:Y:S03]  /*c700*/  BSSY.RECONVERGENT B2, `(.L_x_355) ;  /* 0x000000f000027945 */ /* 0x000fe60003800200 */
[----:B------:R-:W-:-:S04]  /*c710*/  FMUL R28, R37, R37 ;  /* 0x00000025251c7220 */ /* 0x000fc80000400000 */
[--C-:B------:R-:W-:Y:S01]  /*c720*/  FADD R32, R32, R28.reuse ;  /* 0x0000001c20207221 */ /* 0x100fe20000000000 */
[----:B------:R-:W-:-:S04]  /*c730*/  FADD R34, R34, R28 ;  /* 0x0000001c22227221 */ /* 0x000fc80000000000 */
        /* <DEDUP_REMOVED lines=11> */
.L_x_356:
[----:B------:R-:W-:Y:S05]  /*c7f0*/  BSYNC.RECONVERGENT B2 ;  /* 0x0000000000027941 */ /* 0x000fea0003800200 */
.L_x_355:
        /* <DEDUP_REMOVED lines=10> */
.L_x_358:
[----:B------:R-:W-:Y:S05]  /*c8a0*/  BSYNC.RECONVERGENT B2 ;  /* 0x0000000000027941 */ /* 0x000fea0003800200 */
.L_x_357:
[C---:B-12---:R-:W-:Y:S01]  /*c8b0*/  FADD R2, R23.reuse, R22 ;  /* 0x0000001617027221 */ /* 0x046fe20000000000 */
[----:B------:R-:W-:Y:S01]  /*c8c0*/  FADD R3, R23, R26 ;  /* 0x0000001a17037221 */ /* 0x000fe20000000000 */
[----:B------:R-:W-:Y:S03]  /*c8d0*/  BSSY.RECONVERGENT B2, `(.L_x_359) ;  /* 0x000000c000027945 */ /* 0x000fe60003800200 */
[----:B------:R-:W-:Y:S02]  /*c8e0*/  FSETP.GEU.AND P6, PT, R2, 4, PT ;  /* 0x408000000200780b */ /* 0x000fe40003fce000 */
[----:B------:R-:W-:-:S11]  /*c8f0*/  FSETP.GEU.AND P5, PT, R3, 4, PT ;  /* 0x408000000300780b */ /* 0x000fd60003fae000 */
        /* <DEDUP_REMOVED lines=9> */
.L_x_360:
[----:B------:R-:W-:Y:S05]  /*c990*/  BSYNC.RECONVERGENT B2 ;  /* 0x0000000000027941 */ /* 0x000fea0003800200 */
.L_x_359:
[----:B------:R-:W-:Y:S04]  /*c9a0*/  BSSY.RECONVERGENT B2, `(.L_x_361) ;  /* 0x000000a000027945 */ /* 0x000fe80003800200 */
[----:B------:R-:W-:Y:S05]  /*c9b0*/  @P5 BRA `(.L_x_362) ;  /* 0x0000000000205947 */ /* 0x000fea0003800000 */
[----:B------:R-:W-:-:S06]  /*c9c0*/  FADD R32, R5, -R24 ;  /* 0x8000001805207221 */ /* 0x000fcc0000000000 */
[----:B------:R-:W0:Y:S02]  /*c9d0*/  F2I.TRUNC.NTZ R32, R32 ;  /* 0x0000002000207305 */ /* 0x000e24000020f100 */
[----:B01----:R-:W-:-:S04]  /*c9e0*/  VIMNMX.U32 R2, PT, PT, R35, R32, !PT ;  /* 0x0000002023027248 */ /* 0x003fc80007fe0000 */
[----:B------:R-:W-:-:S13]  /*c9f0*/  ISETP.GT.U32.AND P5, PT, R2, 0x7ff, PT ;  /* 0x000007ff0200780c */ /* 0x000fda0003fa4070 */
[----:B------:R-:W-:Y:S02]  /*ca00*/  @!P5 IMAD.WIDE.U32 R2, R35, 0x4, R30 ;  /* 0x000000042302d825 */ /* 0x000fe400078e001e */
[----:B------:R-:W0:Y:S02]  /*ca10*/  @!P5 LDC R35, c[0x0][0x388] ;  /* 0x0000e200ff23db82 */ /* 0x000e240000000800 */
[----:B------:R-:W-:-:S05]  /*ca20*/  @!P5 IMAD.WIDE.U32 R2, R32, 0x2000, R2 ;  /* 0x000020002002d825 */ /* 0x000fca00078e0002 */
[----:B0-----:R2:W-:Y:S02]  /*ca30*/  @!P5 STG.E desc[UR6][R2.64], R35 ;  /* 0x000000230200d986 */ /* 0x0015e4000c101906 */
.L_x_362:
[----:B------:R-:W-:Y:S05]  /*ca40*/  BSYNC.RECONVERGENT B2 ;  /* 0x0000000000027941 */ /* 0x000fea0003800200 */
.L_x_361:
[C---:B-12---:R-:W-:Y:S01]  /*ca50*/  FADD R2, R27.reuse, R22 ;  /* 0x000000161b027221 */ /* 0x046fe20000000000 */
[----:B------:R-:W-:Y:S01]  /*ca60*/  FADD R3, R27, R26 ;  /* 0x0000001a1b037221 */ /* 0x000fe20000000000 */
[----:B------:R-:W-:Y:S03]  /*ca70*/  BSSY.RECONVERGENT B2, `(.L_x_363) ;  /* 0x000000c000027945 */ /* 0x000fe60003800200 */
[----:B------:R-:W-:Y:S02]  /*ca80*/  FSETP.GEU.AND P6, PT, R2, 4, PT ;  /* 0x408000000200780b */ /* 0x000fe40003fce000 */
[----:B------:R-:W-:Y:S01]  /*ca90*/  FSETP.GEU.AND P5, PT, R3, 4, PT ;  /* 0x408000000300780b */ /* 0x000fe20003fae000 */
[----:B------:R-:W-:-:S12]  /*caa0*/  @P1 BRA `(.L_x_364) ;  /* 0x0000000000201947 */ /* 0x000fd80003800000 */
[----:B------:R-:W-:-:S06]  /*cab0*/  FADD R32, R5, -R10 ;  /* 0x8000000a05207221 */ /* 0x000fcc0000000000 */
[----:B------:R-:W1:Y:S02]  /*cac0*/  F2I.TRUNC.NTZ R32, R32 ;  /* 0x0000002000207305 */ /* 0x000e64000020f100 */
[----:B-1----:R-:W-:-:S04]  /*cad0*/  VIMNMX.U32 R2, PT, PT, R33, R32, !PT ;  /* 0x0000002021027248 */ /* 0x002fc80007fe0000 */
[----:B------:R-:W-:-:S13]  /*cae0*/  ISETP.GT.U32.AND P1, PT, R2, 0x7ff, PT ;  /* 0x000007ff0200780c */ /* 0x000fda0003f24070 */
[----:B0-----:R-:W0:Y:S01]  /*caf0*/  @!P1 LDC R35, c[0x0][0x388] ;  /* 0x0000e200ff239b82 */ /* 0x001e220000000800 */
[----:B------:R-:W-:-:S04]  /*cb00*/  @!P1 IMAD.WIDE.U32 R2, R33, 0x4, R30 ;  /* 0x0000000421029825 */ /* 0x000fc800078e001e */
[----:B------:R-:W-:-:S05]  /*cb10*/  @!P1 IMAD.WIDE.U32 R2, R32, 0x2000, R2 ;  /* 0x0000200020029825 */ /* 0x000fca00078e0002 */
[----:B0-----:R1:W-:Y:S02]  /*cb20*/  @!P1 STG.E desc[UR6][R2.64], R35 ;  /* 0x0000002302009986 */ /* 0x0013e4000c101906 */
.L_x_364:
[----:B------:R-:W-:Y:S05]  /*cb30*/  BSYNC.RECONVERGENT B2 ;  /* 0x0000000000027941 */ /* 0x000fea0003800200 */
.L_x_363:
[----:B------:R-:W-:Y:S01]  /*cb40*/  FADD R32, R6, 2 ;  /* 0x4000000006207421 */ /* 0x000fe20000000000 */
[--C-:B-1----:R-:W-:Y:S01]  /*cb50*/  FADD R2, R12, R28.reuse ;  /* 0x0000001c0c027221 */ /* 0x102fe20000000000 */
[----:B------:R-:W-:Y:S01]  /*cb60*/  BSSY.RECONVERGENT B2, `(.L_x_365) ;  /* 0x000000e000027945 */ /* 0x000fe20003800200 */
[--C-:B------:R-:W-:Y:S01]  /*cb70*/  FADD R22, R22, R28.reuse ;  /* 0x0000001c16167221 */ /* 0x100fe20000000000 */
[----:B------:R-:W-:Y:S02]  /*cb80*/  FADD R26, R26, R28 ;  /* 0x0000001c1a1a7221 */ /* 0x000fe40000000000 */
[----:B------:R-:W1:Y:S01]  /*cb90*/  F2I.TRUNC.NTZ R32, R32 ;  /* 0x0000002000207305 */ /* 0x000e62000020f100 */
[----:B------:R-:W-:Y:S01]  /*cba0*/  FSETP.GEU.AND P1, PT, R2, 4, PT ;  /* 0x408000000200780b */ /* 0x000fe20003f2e000 */
[----:B------:R-:W-:-:S12]  /*cbb0*/  @P4 BRA `(.L_x_366) ;  /* 0x0000000000204947 */ /* 0x000fd80003800000 */
[----:B------:R-:W-:-:S06]  /*cbc0*/  FADD R28, R5, -R0 ;  /* 0x80000000051c7221 */ /* 0x000fcc0000000000 */
[----:B------:R-:W2:Y:S02]  /*cbd0*/  F2I.TRUNC.NTZ R28, R28 ;  /* 0x0000001c001c7305 */ /* 0x000ea4000020f100 */
[----:B--2---:R-:W-:-:S04]  /*cbe0*/  VIMNMX.U32 R2, PT, PT, R33, R28, !PT ;  /* 0x0000001c21027248 */ /* 0x004fc80007fe0000 */
[----:B------:R-:W-:-:S13]  /*cbf0*/  ISETP.GT.U32.AND P4, PT, R2, 0x7ff, PT ;  /* 0x000007ff0200780c */ /* 0x000fda0003f84070 */
[----:B0-----:R-:W0:Y:S01]  /*cc00*/  @!P4 LDC R35, c[0x0][0x388] ;  /* 0x0000e200ff23cb82 */ /* 0x001e220000000800 */
[----:B------:R-:W-:-:S04]  /*cc10*/  @!P4 IMAD.WIDE.U32 R2, R33, 0x4, R30 ;  /* 0x000000042102c825 */ /* 0x000fc800078e001e */
[----:B------:R-:W-:-:S05]  /*cc20*/  @!P4 IMAD.WIDE.U32 R2, R28, 0x2000, R2 ;  /* 0x000020001c02c825 */ /* 0x000fca00078e0002 */
[----:B0-----:R2:W-:Y:S02]  /*cc30*/  @!P4 STG.E desc[UR6][R2.64], R35 ;  /* 0x000000230200c986 */ /* 0x0015e4000c101906 */
.L_x_366:
[----:B------:R-:W-:Y:S05]  /*cc40*/  BSYNC.RECONVERGENT B2 ;  /* 0x0000000000027941 */ /* 0x000fea0003800200 */
.L_x_365:
[----:B------:R-:W-:Y:S04]  /*cc50*/  BSSY.RECONVERGENT B2, `(.L_x_367) ;  /* 0x000000a000027945 */ /* 0x000fe80003800200 */
[----:B------:R-:W-:Y:S05]  /*cc60*/  @P3 BRA `(.L_x_368) ;  /* 0x0000000000203947 */ /* 0x000fea0003800000 */
        /* <DEDUP_REMOVED lines=8> */
.L_x_368:
[----:B------:R-:W-:Y:S05]  /*ccf0*/  BSYNC.RECONVERGENT B2 ;  /* 0x0000000000027941 */ /* 0x000fea0003800200 */
.L_x_367:
[----:B------:R-:W-:Y:S04]  /*cd00*/  BSSY.RECONVERGENT B2, `(.L_x_369) ;  /* 0x000000a000027945 */ /* 0x000fe80003800200 */
[----:B------:R-:W-:Y:S05]  /*cd10*/  @P6 BRA `(.L_x_370) ;  /* 0x0000000000206947 */ /* 0x000fea0003800000 */
[----:B------:R-:W-:-:S06]  /*cd20*/  FADD R28, R5, -R20 ;  /* 0x80000014051c7221 */ /* 0x000fcc0000000000 */
[----:B------:R-:W2:Y:S02]  /*cd30*/  F2I.TRUNC.NTZ R28, R28 ;  /* 0x0000001c001c7305 */ /* 0x000ea4000020f100 */
[----:B--23--:R-:W-:-:S04]  /*cd40*/  VIMNMX.U32 R2, PT, PT, R33, R28, !PT ;  /* 0x0000001c21027248 */ /* 0x00cfc80007fe0000 */
[----:B------:R-:W-:-:S13]  /*cd50*/  ISETP.GT.U32.AND P3, PT, R2, 0x7ff, PT ;  /* 0x000007ff0200780c */ /* 0x000fda0003f64070 */
[----:B0-----:R-:W0:Y:S01]  /*cd60*/  @!P3 LDC R35, c[0x0][0x388] ;  /* 0x0000e200ff23bb82 */ /* 0x001e220000000800 */
[----:B------:R-:W-:-:S04]  /*cd70*/  @!P3 IMAD.WIDE.U32 R2, R33, 0x4, R30 ;  /* 0x000000042102b825 */ /* 0x000fc800078e001e */
[----:B------:R-:W-:-:S05]  /*cd80*/  @!P3 IMAD.WIDE.U32 R2, R28, 0x2000, R2 ;  /* 0x000020001c02b825 */ /* 0x000fca00078e0002 */
[----:B0-----:R4:W-:Y:S02]  /*cd90*/  @!P3 STG.E desc[UR6][R2.64], R35 ;  /* 0x000000230200b986 */ /* 0x0019e4000c101906 */
.L_x_370:
[----:B------:R-:W-:Y:S05]  /*cda0*/  BSYNC.RECONVERGENT B2 ;  /* 0x0000000000027941 */ /* 0x000fea0003800200 */
.L_x_369:
[----:B------:R-:W-:Y:S04]  /*cdb0*/  BSSY.RECONVERGENT B2, `(.L_x_371) ;  /* 0x000000a000027945 */ /* 0x000fe80003800200 */
[----:B------:R-:W-:Y:S05]  /*cdc0*/  @P5 BRA `(.L_x_372) ;  /* 0x0000000000205947 */ /* 0x000fea0003800000 */
[----:B------:R-:W-:-:S06]  /*cdd0*/  FADD R28, R5, -R24 ;  /* 0x80000018051c7221 */ /* 0x000fcc0000000000 */
[----:B------:R-:W2:Y:S02]  /*cde0*/  F2I.TRUNC.NTZ R28, R28 ;  /* 0x0000001c001c7305 */ /* 0x000ea4000020f100 */
[----:B--234-:R-:W-:-:S04]  /*cdf0*/  VIMNMX.U32 R2, PT, PT, R33, R28, !PT ;  /* 0x0000001c21027248 */ /* 0x01cfc80007fe0000 */
[----:B------:R-:W-:-:S13]  /*ce00*/  ISETP.GT.U32.AND P3, PT, R2, 0x7ff, PT ;  /* 0x000007ff0200780c */ /* 0x000fda0003f64070 */
[----:B0-----:R-:W0:Y:S01]  /*ce10*/  @!P3 LDC R35, c[0x0][0x388] ;  /* 0x0000e200ff23bb82 */ /* 0x001e220000000800 */
[----:B------:R-:W-:-:S04]  /*ce20*/  @!P3 IMAD.WIDE.U32 R2, R33, 0x4, R30 ;  /* 0x000000042102b825 */ /* 0x000fc800078e001e */
[----:B------:R-:W-:-:S05]  /*ce30*/  @!P3 IMAD.WIDE.U32 R2, R28, 0x2000, R2 ;  /* 0x000020001c02b825 */ /* 0x000fca00078e0002 */
[----:B0-----:R0:W-:Y:S02]  /*ce40*/  @!P3 STG.E desc[UR6][R2.64], R35 ;  /* 0x000000230200b986 */ /* 0x0011e4000c101906 */
.L_x_372:
[----:B------:R-:W-:Y:S05]  /*ce50*/  BSYNC.RECONVERGENT B2 ;  /* 0x0000000000027941 */ /* 0x000fea0003800200 */
.L_x_371:
[----:B------:R-:W1:Y:S01]  /*ce60*/  S2R R33, SR_LANEID ;  /* 0x0000000000217919 */ /* 0x000e620000000000 */
[----:B------:R-:W-:Y:S01]  /*ce70*/  FSETP.GEU.AND P3, PT, R22, 4, PT ;  /* 0x408000001600780b */ /* 0x000fe20003f6e000 */
[C---:B------:R-:W-:Y:S01]  /*ce80*/  FADD R28, R5.reuse, 2 ;  /* 0x40000000051c7421 */ /* 0x040fe20000000000 */
[----:B------:R-:W-:Y:S01]  /*ce90*/  FSETP.GEU.AND P4, PT, R26, 4, PT ;  /* 0x408000001a00780b */ /* 0x000fe20003f8e000 */
[C---:B------:R-:W-:Y:S01]  /*cea0*/  FADD R22, R6.reuse, -2 ;  /* 0xc000000006167421 */ /* 0x040fe20000000000 */
[----:B------:R-:W-:Y:S01]  /*ceb0*/  FADD R26, R5, -2 ;  /* 0xc0000000051a7421 */ /* 0x000fe20000000000 */
[----:B0-234-:R-:W-:Y:S01]  /*cec0*/  FADD R35, R6, -R37 ;  /* 0x8000002506237221 */ /* 0x01dfe20000000000 */
[----:B------:R-:W-:Y:S01]  /*ced0*/  BSSY.RECONVERGENT B2, `(.L_x_373) ;  /* 0x000000e000027945 */ /* 0x000fe20003800200 */
[----:B------:R-:W0:Y:S08]  /*cee0*/  F2I.TRUNC.NTZ R28, R28 ;  /* 0x0000001c001c7305 */ /* 0x000e30000020f100 */
[----:B------:R-:W2:Y:S08]  /*cef0*/  F2I.TRUNC.NTZ R22, R22 ;  /* 0x0000001600167305 */ /* 0x000eb0000020f100 */
[----:B------:R-:W3:Y:S08]  /*cf00*/  F2I.TRUNC.NTZ R26, R26 ;  /* 0x0000001a001a7305 */ /* 0x000ef0000020f100 */
[----:B------:R-:W4:Y:S01]  /*cf10*/  F2I.TRUNC.NTZ R35, R35 ;  /* 0x0000002300237305 */ /* 0x000f22000020f100 */
[----:B012---:R-:W-:Y:S05]  /*cf20*/  @P1 BRA `(.L_x_374) ;  /* 0x0000000000201947 */ /* 0x007fea0003800000 */
[----:B------:R-:W-:-:S06]  /*cf30*/  FADD R6, R5, -R10 ;  /* 0x8000000a05067221 */ /* 0x000fcc0000000000 */
[----:B------:R-:W4:Y:S02]  /*cf40*/  F2I.TRUNC.NTZ R6, R6 ;  /* 0x0000000600067305 */ /* 0x000f24000020f100 */
[----:B----4-:R-:W-:-:S04]  /*cf50*/  VIMNMX.U32 R2, PT, PT, R35, R6, !PT ;  /* 0x0000000623027248 */ /* 0x010fc80007fe0000 */
[----:B------:R-:W-:-:S13]  /*cf60*/  ISETP.GT.U32.AND P1, PT, R2, 0x7ff, PT ;  /* 0x000007ff0200780c */ /* 0x000fda0003f24070 */
[----:B------:R-:W0:Y:S01]  /*cf70*/  @!P1 LDC R37, c[0x0][0x388] ;  /* 0x0000e200ff259b82 */ /* 0x000e220000000800 */
[----:B------:R-:W-:-:S04]  /*cf80*/  @!P1 IMAD.WIDE.U32 R2, R35, 0x4, R30 ;  /* 0x0000000423029825 */ /* 0x000fc800078e001e */
[----:B------:R-:W-:-:S05]  /*cf90*/  @!P1 IMAD.WIDE.U32 R2, R6, 0x2000, R2 ;  /* 0x0000200006029825 */ /* 0x000fca00078e0002 */
[----:B0-----:R0:W-:Y:S02]  /*cfa0*/  @!P1 STG.E desc[UR6][R2.64], R37 ;  /* 0x0000002502009986 */ /* 0x0011e4000c101906 */
.L_x_374:
[----:B------:R-:W-:Y:S05]  /*cfb0*/  BSYNC.RECONVERGENT B2 ;  /* 0x0000000000027941 */ /* 0x000fea0003800200 */
.L_x_373:
[----:B------:R-:W-:Y:S04]  /*cfc0*/  BSSY.RECONVERGENT B2, `(.L_x_375) ;  /* 0x000000a000027945 */ /* 0x000fe80003800200 */
[----:B------:R-:W-:Y:S05]  /*cfd0*/  @P2 BRA `(.L_x_376) ;  /* 0x0000000000202947 */ /* 0x000fea0003800000 */
[----:B------:R-:W-:-:S06]  /*cfe0*/  FADD R6, R5, -R0 ;  /* 0x8000000005067221 */ /* 0x000fcc0000000000 */
[----:B------:R-:W4:Y:S02]  /*cff0*/  F2I.TRUNC.NTZ R6, R6 ;  /* 0x0000000600067305 */ /* 0x000f24000020f100 */
[----:B----4-:R-:W-:-:S04]  /*d000*/  VIMNMX.U32 R0, PT, PT, R35, R6, !PT ;  /* 0x0000000623007248 */ /* 0x010fc80007fe0000 */
[----:B------:R-:W-:-:S13]  /*d010*/  ISETP.GT.U32.AND P1, PT, R0, 0x7ff, PT ;  /* 0x000007ff0000780c */ /* 0x000fda0003f24070 */
[----:B0-----:R-:W0:Y:S01]  /*d020*/  @!P1 LDC R37, c[0x0][0x388] ;  /* 0x0000e200ff259b82 */ /* 0x001e220000000800 */
[----:B------:R-:W-:-:S04]  /*d030*/  @!P1 IMAD.WIDE.U32 R2, R35, 0x4, R30 ;  /* 0x0000000423029825 */ /* 0x000fc800078e001e */
[----:B------:R-:W-:-:S05]  /*d040*/  @!P1 IMAD.WIDE.U32 R2, R6, 0x2000, R2 ;  /* 0x0000200006029825 */ /* 0x000fca00078e0002 */
[----:B0-----:R1:W-:Y:S02]  /*d050*/  @!P1 STG.E desc[UR6][R2.64], R37 ;  /* 0x0000002502009986 */ /* 0x0013e4000c101906 */
.L_x_376:
[----:B------:R-:W-:Y:S05]  /*d060*/  BSYNC.RECONVERGENT B2 ;  /* 0x0000000000027941 */ /* 0x000fea0003800200 */
.L_x_375:
[----:B------:R-:W-:Y:S04]  /*d070*/  BSSY.RECONVERGENT B2, `(.L_x_377) ;  /* 0x000000a000027945 */ /* 0x000fe80003800200 */
[----:B------:R-:W-:Y:S05]  /*d080*/  @P0 BRA `(.L_x_378) ;  /* 0x0000000000200947 */ /* 0x000fea0003800000 */
[----:B------:R-:W-:-:S06]  /*d090*/  FADD R16, R5, -R16 ;  /* 0x8000001005107221 */ /* 0x000fcc0000000000 */
[----:B------:R-:W4:Y:S02]  /*d0a0*/  F2I.TRUNC.NTZ R16, R16 ;  /* 0x0000001000107305 */ /* 0x000f24000020f100 */
[----:B----4-:R-:W-:-:S04]  /*d0b0*/  VIMNMX.U32 R0, PT, PT, R35, R16, !PT ;  /* 0x0000001023007248 */ /* 0x010fc80007fe0000 */
[----:B------:R-:W-:-:S13]  /*d0c0*/  ISETP.GT.U32.AND P0, PT, R0, 0x7ff, PT ;  /* 0x000007ff0000780c */ /* 0x000fda0003f04070 */
[----:B01----:R-:W0:Y:S01]  /*d0d0*/  @!P0 LDC R37, c[0x0][0x388] ;  /* 0x0000e200ff258b82 */ /* 0x003e220000000800 */
[----:B------:R-:W-:-:S04]  /*d0e0*/  @!P0 IMAD.WIDE.U32 R2, R35, 0x4, R30 ;  /* 0x0000000423028825 */ /* 0x000fc800078e001e */
[----:B------:R-:W-:-:S05]  /*d0f0*/  @!P0 IMAD.WIDE.U32 R2, R16, 0x2000, R2 ;  /* 0x0000200010028825 */ /* 0x000fca00078e0002 */
[----:B0-----:R2:W-:Y:S02]  /*d100*/  @!P0 STG.E desc[UR6][R2.64], R37 ;  /* 0x0000002502008986 */ /* 0x0015e4000c101906 */
.L_x_378:
[----:B------:R-:W-:Y:S05]  /*d110*/  BSYNC.RECONVERGENT B2 ;  /* 0x0000000000027941 */ /* 0x000fea0003800200 */
.L_x_377:
[----:B------:R-:W-:Y:S01]  /*d120*/  BSSY.RECONVERGENT B2, `(.L_x_379) ;  /* 0x000000a000027945 */ /* 0x000fe20003800200 */
[----:B----4-:R-:W-:-:S03]  /*d130*/  IMAD.WIDE.U32 R30, R35, 0x4, R30 ;  /* 0x00000004231e7825 */ /* 0x010fc600078e001e */
[----:B------:R-:W-:Y:S05]  /*d140*/  @P3 BRA `(.L_x_380) ;  /* 0x00000000001c3947 */ /* 0x000fea0003800000 */
[----:B------:R-:W-:-:S06]  /*d150*/  FADD R20, R5, -R20 ;  /* 0x8000001405147221 */ /* 0x000fcc0000000000 */
[----:B------:R-:W4:Y:S02]  /*d160*/  F2I.TRUNC.NTZ R20, R20 ;  /* 0x0000001400147305 */ /* 0x000f24000020f100 */
[----:B----4-:R-:W-:-:S04]  /*d170*/  VIMNMX.U32 R0, PT, PT, R35, R20, !PT ;  /* 0x0000001423007248 */ /* 0x010fc80007fe0000 */
[----:B------:R-:W-:-:S13]  /*d180*/  ISETP.GT.U32.AND P0, PT, R0, 0x7ff, PT ;  /* 0x000007ff0000780c */ /* 0x000fda0003f04070 */
[----:B012---:R-:W0:Y:S01]  /*d190*/  @!P0 LDC R37, c[0x0][0x388] ;  /* 0x0000e200ff258b82 */ /* 0x007e220000000800 */
[----:B------:R-:W-:-:S05]  /*d1a0*/  @!P0 IMAD.WIDE.U32 R2, R20, 0x2000, R30 ;  /* 0x0000200014028825 */ /* 0x000fca00078e001e */
[----:B0-----:R4:W-:Y:S02]  /*d1b0*/  @!P0 STG.E desc[UR6][R2.64], R37 ;  /* 0x0000002502008986 */ /* 0x0019e4000c101906 */
.L_x_380:
[----:B------:R-:W-:Y:S05]  /*d1c0*/  BSYNC.RECONVERGENT B2 ;  /* 0x0000000000027941 */ /* 0x000fea0003800200 */
.L_x_379:
        /* <DEDUP_REMOVED lines=9> */
.L_x_382:
[----:B------:R-:W-:Y:S05]  /*d260*/  BSYNC.RECONVERGENT B2 ;  /* 0x0000000000027941 */ /* 0x000fea0003800200 */
.L_x_381:
[----:B012-4-:R-:W0:Y:S01]  /*d270*/  LDC.64 R36, c[0x4][0x8] ;  /* 0x01000200ff247b82 */ /* 0x017e220000000a00 */
[----:B------:R-:W-:Y:S01]  /*d280*/  VOTEU.ANY UR4, UPT, PT ;  /* 0x0000000000047886 */ /* 0x000fe200038e0100 */
[----:B------:R-:W-:Y:S01]  /*d290*/  CREDUX.MIN.S32 UR5, R22 ;  /* 0x00000000160572cc */ /* 0x000fe20000008200 */
[----:B------:R-:W-:Y:S01]  /*d2a0*/  UFLO.U32 UR4, UR4 ;  /* 0x00000004000472bd */ /* 0x000fe200080e0000 */
[----:B------:R-:W-:Y:S02]  /*d2b0*/  CREDUX.MAX.S32 UR8, R32 ;  /* 0x00000000200872cc */ /* 0x000fe40000000200 */
[----:B---3--:R-:W-:Y:S02]  /*d2c0*/  CREDUX.MIN.S32 UR9, R26 ;  /* 0x000000001a0972cc */ /* 0x008fe40000008200 */
[----:B------:R-:W1:Y:S01]  /*d2d0*/  LDC.64 R34, c[0x4][0x10] ;  /* 0x01000400ff227b82 */ /* 0x000e620000000a00 */
[----:B------:R-:W-:Y:S02]  /*d2e0*/  CREDUX.MAX.S32 UR10, R28 ;  /* 0x000000001c0a72cc */ /* 0x000fe40000000200 */
[----:B------:R-:W-:-:S04]  /*d2f0*/  ISETP.EQ.U32.AND P0, PT, R33, UR4, PT ;  /* 0x0000000421007c0c */ /* 0x000fc8000bf02070 */
[----:B------:R-:W-:Y:S01]  /*d300*/  IMAD.U32 R6, RZ, RZ, UR5 ;  /* 0x00000005ff067e24 */ /* 0x000fe2000f8e00ff */
[----:B------:R-:W2:Y:S01]  /*d310*/  LDC.64 R30, c[0x4][0x18] ;  /* 0x01000600ff1e7b82 */ /* 0x000ea20000000a00 */
[----:B------:R-:W-:Y:S02]  /*d320*/  IMAD.U32 R20, RZ, RZ, UR8 ;  /* 0x00000008ff147e24 */ /* 0x000fe4000f8e00ff */
[----:B------:R-:W-:-:S03]  /*d330*/  IMAD.U32 R22, RZ, RZ, UR9 ;  /* 0x00000009ff167e24 */ /* 0x000fc6000f8e00ff */
[----:B------:R-:W-:Y:S02]  /*d340*/  MOV R24, UR10 ;  /* 0x0000000a00187c02 */ /* 0x000fe40008000f00 */
[----:B------:R-:W3:Y:S01]  /*d350*/  LDC.64 R2, c[0x4][0x20] ;  /* 0x01000800ff027b82 */ /* 0x000ee20000000a00 */
[----:B0-----:R0:W-:Y:S04]  /*d360*/  @P0 REDG.E.MIN.S32.STRONG.GPU desc[UR6][R36.64], R6 ;  /* 0x000000062400098e */ /* 0x0011e8000c92e306 */
[----:B-1----:R-:W-:Y:S04]  /*d370*/  @P0 REDG.E.MAX.S32.STRONG.GPU desc[UR6][R34.64], R20 ;  /* 0x000000142200098e */ /* 0x002fe8000d12e306 */
[----:B--2---:R1:W-:Y:S04]  /*d380*/  @P0 REDG.E.MIN.S32.STRONG.GPU desc[UR6][R30.64], R22 ;  /* 0x000000161e00098e */ /* 0x0043e8000c92e306 */
[----:B---3--:R2:W-:Y:S04]  /*d390*/  @P0 REDG.E.MAX.S32.STRONG.GPU desc[UR6][R2.64], R24 ;  /* 0x000000180200098e */ /* 0x0085e8000d12e306 */
[----:B------:R3:W4:Y:S04]  /*d3a0*/  LDG.E R5, desc[UR6][R36.64] ;  /* 0x0000000624057981 */ /* 0x000728000c1e1900 */
[----:B------:R-:W2:Y:S04]  /*d3b0*/  LDG.E R16, desc[UR6][R34.64] ;  /* 0x0000000622107981 */ /* 0x000ea8000c1e1900 */
[----:B------:R2:W5:Y:S04]  /*d3c0*/  LDG.E R33, desc[UR6][R2.64] ;  /* 0x0000000602217981 */ /* 0x000568000c1e1900 */
[----:B------:R-:W5:Y:S01]  /*d3d0*/  LDG.E R0, desc[UR6][R30.64] ;  /* 0x000000061e007981 */ /* 0x000f62000c1e1900 */
[----:B------:R-:W-:Y:S01]  /*d3e0*/  VIADD R26, R25, 0x4ef34d9f ;  /* 0x4ef34d9f191a7836 */ /* 0x000fe20000000000 */
[----:B------:R-:W-:Y:S04]  /*d3f0*/  BSSY.RECONVERGENT B2, `(.L_x_383) ;  /* 0x000003c000027945 */ /* 0x000fe80003800200 */
[----:B------:R-:W-:-:S04]  /*d400*/  SHF.R.U32.HI R28, RZ, 0x10, R26 ;  /* 0x00000010ff1c7819 */ /* 0x000fc8000001161a */
[----:B------:R-:W-:-:S05]  /*d410*/  LOP3.LUT R28, R28, R26, RZ, 0x3c, !PT ;  /* 0x0000001a1c1c7212 */ /* 0x000fca00078e3cff */
[----:B------:R-:W-:-:S05]  /*d420*/  IMAD R28, R28, 0x4ef34d9f, RZ ;  /* 0x4ef34d9f1c1c7824 */ /* 0x000fca00078e02ff */
[----:B0-----:R-:W-:-:S04]  /*d430*/  SHF.R.U32.HI R6, RZ, 0x10, R28 ;  /* 0x00000010ff067819 */ /* 0x001fc8000001161c */
[----:B------:R-:W-:-:S05]  /*d440*/  LOP3.LUT R6, R6, R28, RZ, 0x3c, !PT ;  /* 0x0000001c06067212 */ /* 0x000fca00078e3cff */
[----:B------:R-:W-:-:S05]  /*d450*/  IMAD R6, R6, 0x4ef34d9f, RZ ;  /* 0x4ef34d9f06067824 */ /* 0x000fca00078e02ff */
[----:B---3--:R-:W-:-:S04]  /*d460*/  SHF.R.U32.HI R37, RZ, 0x10, R6 ;  /* 0x00000010ff257819 */ /* 0x008fc80000011606 */
[----:B-1----:R-:W-:-:S04]  /*d470*/  LOP3.LUT R22, R37, R6, RZ, 0x3c, !PT ;  /* 0x0000000625167212 */ /* 0x002fc800078e3cff */
[----:B------:R-:W-:-:S04]  /*d480*/  LOP3.LUT R6, R22, 0x7ff, RZ, 0xc0, !PT ;  /* 0x000007ff16067812 */ /* 0x000fc800078ec0ff */
[----:B------:R-:W-:Y:S02]  /*d490*/  I2FP.F32.U32 R6, R6 ;  /* 0x0000000600067245 */ /* 0x000fe40000201000 */
[----:B----4-:R-:W-:Y:S02]  /*d4a0*/  I2FP.F32.S32 R5, R5 ;  /* 0x0000000500057245 */ /* 0x010fe40000201400 */
[----:B--2---:R-:W-:Y:S02]  /*d4b0*/  I2FP.F32.S32 R3, R16 ;  /* 0x0000001000037245 */ /* 0x004fe40000201400 */
[C---:B------:R-:W-:Y:S02]  /*d4c0*/  FSETP.GT.AND P1, PT, R6.reuse, R5, PT ;  /* 0x000000050600720b */ /* 0x040fe40003f24000 */
[----:B------:R-:W-:Y:S01]  /*d4d0*/  FSETP.GEU.AND P0, PT, R6, R3, PT ;  /* 0x000000030600720b */ /* 0x000fe20003f0e000 */
[----:B-----5:R-:W-:-:S12]  /*d4e0*/  IMAD.IADD R16, R33, 0x1, -R0 ;  /* 0x0000000121107824 */ /* 0x020fd800078e0a00 */
        /* <DEDUP_REMOVED lines=12> */
.L_x_384:
        /* <DEDUP_REMOVED lines=32> */
.L_x_385:
[----:B------:R-:W-:Y:S05]  /*d7b0*/  BSYNC.RECONVERGENT B2 ;  /* 0x0000000000027941 */ /* 0x000fea0003800200 */
.L_x_383:
        /* <DEDUP_REMOVED lines=25> */
.L_x_387:
[----:B------:R-:W-:Y:S05]  /*d950*/  BSYNC.RECONVERGENT B4 ;  /* 0x0000000000047941 */ /* 0x000fea0003800200 */
.L_x_386:
        /* <DEDUP_REMOVED lines=21> */
.L_x_393:
[----:B------:R-:W-:Y:S01]  /*dab0*/  FSETP.GEU.AND P0, PT, R2, -1, PT ;  /* 0xbf8000000200780b */ /* 0x000fe20003f0e000 */
[----:B------:R-:W-:-:S12]  /*dac0*/  FADD R3, R3, -1 ;  /* 0xbf80000003037421 */ /* 0x000fd80000000000 */
[----:B------:R-:W-:-:S07]  /*dad0*/  @!P0 FADD R3, R3, -1 ;  /* 0xbf80000003038421 */ /* 0x000fce0000000000 */
.L_x_392:
[----:B------:R-:W-:Y:S05]  /*dae0*/  BSYNC.RECONVERGENT B3 ;  /* 0x0000000000037941 */ /* 0x000fea0003800200 */
.L_x_391:
[----:B------:R-:W-:Y:S01]  /*daf0*/  FADD R0, R0, -R3 ;  /* 0x8000000300007221 */ /* 0x000fe20000000000 */
[----:B------:R-:W-:Y:S06]  /*db00*/  BRA `(.L_x_389) ;  /* 0x0000000000647947 */ /* 0x000fec0003800000 */
.L_x_390:
        /* <DEDUP_REMOVED lines=10> */
.L_x_396:
        /* <DEDUP_REMOVED lines=12> */
.L_x_395:
[----:B------:R-:W-:Y:S05]  /*dc70*/  BSYNC.RECONVERGENT B3 ;  /* 0x0000000000037941 */ /* 0x000fea0003800200 */
.L_x_394:
[----:B------:R-:W-:-:S04]  /*dc80*/  FMUL R3, R2, 1.1920928955078125e-07 ;  /* 0x3400000002037820 */ /* 0x000fc80000400000 */
[----:B------:R-:W-:-:S07]  /*dc90*/  FMUL R0, R20, R3 ;  /* 0x0000000314007220 */ /* 0x000fce0000400000 */
.L_x_389:
[----:B------:R-:W-:Y:S05]  /*dca0*/  BSYNC.RECONVERGENT B2 ;  /* 0x0000000000027941 */ /* 0x000fea0003800200 */
.L_x_388:
        /* <DEDUP_REMOVED lines=32> */
.L_x_398:
[----:B------:R-:W-:Y:S05]  /*deb0*/  BSYNC.RECONVERGENT B4 ;  /* 0x0000000000047941 */ /* 0x000fea0003800200 */
.L_x_397:
        /* <DEDUP_REMOVED lines=21> */
.L_x_404:
[----:B------:R-:W-:Y:S01]  /*e010*/  FSETP.GEU.AND P0, PT, R2, -1, PT ;  /* 0xbf8000000200780b */ /* 0x000fe20003f0e000 */
[----:B------:R-:W-:-:S12]  /*e020*/  FADD R3, R3, -1 ;  /* 0xbf80000003037421 */ /* 0x000fd80000000000 */
[----:B------:R-:W-:-:S07]  /*e030*/  @!P0 FADD R3, R3, -1 ;  /* 0xbf80000003038421 */ /* 0x000fce0000000000 */
.L_x_403:
[----:B------:R-:W-:Y:S05]  /*e040*/  BSYNC.RECONVERGENT B3 ;  /* 0x0000000000037941 */ /* 0x000fea0003800200 */
.L_x_402:
[----:B------:R-:W-:Y:S01]  /*e050*/  FADD R0, R0, -R3 ;  /* 0x8000000300007221 */ /* 0x000fe20000000000 */
[----:B------:R-:W-:Y:S06]  /*e060*/  BRA `(.L_x_400) ;  /* 0x0000000000647947 */ /* 0x000fec0003800000 */
.L_x_401:
        /* <DEDUP_REMOVED lines=10> */
.L_x_407:
        /* <DEDUP_REMOVED lines=12> */
.L_x_406:
[----:B------:R-:W-:Y:S05]  /*e1d0*/  BSYNC.RECONVERGENT B3 ;  /* 0x0000000000037941 */ /* 0x000fea0003800200 */
.L_x_405:
[----:B------:R-:W-:-:S04]  /*e1e0*/  FMUL R3, R2, 1.1920928955078125e-07 ;  /* 0x3400000002037820 */ /* 0x000fc80000400000 */
[----:B------:R-:W-:-:S07]  /*e1f0*/  FMUL R0, R20, R3 ;  /* 0x0000000314007220 */ /* 0x000fce0000400000 */
.L_x_400:
[----:B------:R-:W-:Y:S05]  /*e200*/  BSYNC.RECONVERGENT B2 ;  /* 0x0000000000027941 */ /* 0x000fea0003800200 */
.L_x_399:
[C---:B------:R-:W-:Y:S01]  /*e210*/  FMUL R16, R25.reuse, 0.63661974668502807617 ;  /* 0x3f22f98319107820 */ /* 0x040fe20000400000 */
[----:B------:R-:W-:Y:S01]  /*e220*/  FSETP.GE.AND P0, PT, |R25|, 105615, PT ;  /* 0x47ce47801900780b */ /* 0x000fe20003f06200 */
[----:B------:R-:W-:Y:S01]  /*e230*/  BSSY.RECONVERGENT B2, `(.L_x_408) ;  /* 0x0000045000027945 */ /* 0x000fe20003800200 */
[----:B------:R-:W-:-:S03]  /*e240*/  FSETP.NAN.AND P1, PT, |R0|, |R0|, PT ;  /* 0x400000000000720b */ /* 0x000fc60003f28200 */
[----:B------:R-:W0:Y:S01]  /*e250*/  F2I.NTZ R16, R16 ;  /* 0x0000001000107305 */ /* 0x000e220000203100 */
        /* <DEDUP_REMOVED lines=20> */
.L_x_412:
        /* <DEDUP_REMOVED lines=12> */
.L_x_411:
        /* <DEDUP_REMOVED lines=16> */
[C-C-:B------:R-:W-:Y:S01]  /*e560*/  SHF.L.W.U32.HI R24, R3.reuse, 0x2, R20.reuse ;  /* 0x0000000203187819 */ /* 0x140fe20000010e14 */
[----:B------:R-:W-:Y:S01]  /*e570*/  IMAD.SHL.U32 R3, R3, 0x4, RZ ;  /* 0x0000000403037824 */ /* 0x000fe200078e00ff */
[----:B------:R-:W-:Y:S02]  /*e580*/  SHF.R.U32.HI R33, RZ, 0x1e, R20 ;  /* 0x0000001eff217819 */ /* 0x000fe40000011614 */
[----:B------:R-:W-:-:S02]  /*e590*/  SHF.R.S32.HI R30, RZ, 0x1f, R24 ;  /* 0x0000001fff1e7819 */ /* 0x000fc40000011418 */
[----:B------:R-:W-:Y:S02]  /*e5a0*/  LOP3.LUT R20, R24, R25, RZ, 0x3c, !PT ;  /* 0x0000001918147212 */ /* 0x000fe400078e3cff */
[C---:B------:R-:W-:Y:S02]  /*e5b0*/  LOP3.LUT R2, R30.reuse, R3, RZ, 0x3c, !PT ;  /* 0x000000031e027212 */ /* 0x040fe400078e3cff */
[----:B------:R-:W-:Y:S02]  /*e5c0*/  LOP3.LUT R3, R30, R24, RZ, 0x3c, !PT ;  /* 0x000000181e037212 */ /* 0x000fe400078e3cff */
[----:B0-----:R-:W-:Y:S02]  /*e5d0*/  LEA.HI R16, R24, R33, RZ, 0x1 ;  /* 0x0000002118107211 */ /* 0x001fe400078f08ff */
[----:B------:R-:W-:Y:S02]  /*e5e0*/  ISETP.GE.AND P2, PT, R20, RZ, PT ;  /* 0x000000ff1400720c */ /* 0x000fe40003f46270 */
[----:B------:R-:W0:Y:S01]  /*e5f0*/  I2F.F64.S64 R2, R2 ;  /* 0x0000000200027312 */ /* 0x000e220000301c00 */
[----:B------:R-:W-:-:S05]  /*e600*/  IADD3 R20, PT, PT, -R16, RZ, RZ ;  /* 0x000000ff10147210 */ /* 0x000fca0007ffe1ff */
[----:B------:R-:W-:Y:S01]  /*e610*/  @!P1 IMAD.MOV.U32 R16, RZ, RZ, R20 ;  /* 0x000000ffff109224 */ /* 0x000fe200078e0014 */
[----:B0-----:R-:W-:-:S10]  /*e620*/  DMUL R30, R2, UR4 ;  /* 0x00000004021e7c28 */ /* 0x001fd40008000000 */
[----:B------:R-:W0:Y:S02]  /*e630*/  F2F.F32.F64 R30, R30 ;  /* 0x0000001e001e7310 */ /* 0x000e240000301000 */
[----:B0-----:R-:W-:Y:S01]  /*e640*/  FSEL R2, -R30, R30, !P2 ;  /* 0x0000001e1e027208 */ /* 0x001fe20005000100 */
[----:B------:R-:W-:Y:S06]  /*e650*/  BRA `(.L_x_409) ;  /* 0x0000000000087947 */ /* 0x000fec0003800000 */
.L_x_410:
[----:B------:R-:W-:Y:S01]  /*e660*/  FMUL R2, RZ, R25 ;  /* 0x00000019ff027220 */ /* 0x000fe20000400000 */
[----:B------:R-:W-:-:S07]  /*e670*/  IMAD.MOV.U32 R16, RZ, RZ, RZ ;  /* 0x000000ffff107224 */ /* 0x000fce00078e00ff */
.L_x_409:
[----:B------:R-:W-:Y:S05]  /*e680*/  BSYNC.RECONVERGENT B2 ;  /* 0x0000000000027941 */ /* 0x000fea0003800200 */
.L_x_408:
[----:B------:R-:W-:Y:S02]  /*e690*/  IMAD.MOV.U32 R24, RZ, RZ, 0x37cbac00 ;  /* 0x37cbac00ff187424 */ /* 0x000fe400078e00ff */
[----:B------:R-:W-:Y:S01]  /*e6a0*/  FMUL R3, R2, R2 ;  /* 0x0000000202037220 */ /* 0x000fe20000400000 */
[C---:B------:R-:W-:Y:S01]  /*e6b0*/  LOP3.LUT R30, R16.reuse, 0x1, RZ, 0xc0, !PT ;  /* 0x00000001101e7812 */ /* 0x040fe200078ec0ff */
[----:B------:R-:W-:Y:S01]  /*e6c0*/  VIADD R31, R16, 0x1 ;  /* 0x00000001101f7836 */ /* 0x000fe20000000000 */
[----:B------:R-:W-:Y:S01]  /*e6d0*/  BSSY.RECONVERGENT B2, `(.L_x_413) ;  /* 0x000004a000027945 */ /* 0x000fe20003800200 */
[----:B------:R-:W-:Y:S01]  /*e6e0*/  FFMA R20, R3, R24, -0.0013887860113754868507 ;  /* 0xbab607ed03147423 */ /* 0x000fe20000000018 */
[----:B------:R-:W-:Y:S01]  /*e6f0*/  ISETP.NE.U32.AND P1, PT, R30, 0x1, PT ;  /* 0x000000011e00780c */ /* 0x000fe20003f25070 */
[----:B------:R-:W-:Y:S01]  /*e700*/  IMAD.MOV.U32 R33, RZ, RZ, 0x3e2aaaa8 ;  /* 0x3e2aaaa8ff217424 */ /* 0x000fe200078e00ff */
[----:B------:R-:W-:Y:S02]  /*e710*/  MOV R30, 0x3c0885e4 ;  /* 0x3c0885e4001e7802 */ /* 0x000fe40000000f00 */
[----:B------:R-:W-:-:S02]  /*e720*/  FSEL R16, R20, -0.00019574658654164522886, P1 ;  /* 0xb94d415314107808 */ /* 0x000fc40000800000 */
[----:B------:R-:W-:Y:S02]  /*e730*/  FSEL R30, R30, 0.041666727513074874878, !P1 ;  /* 0x3d2aaabb1e1e7808 */ /* 0x000fe40004800000 */
[----:B------:R-:W-:Y:S02]  /*e740*/  LOP3.LUT P2, RZ, R31, 0x2, RZ, 0xc0, !PT ;  /* 0x000000021fff7812 */ /* 0x000fe4000784c0ff */
[----:B------:R-:W-:Y:S01]  /*e750*/  FSEL R20, R2, 1, !P1 ;  /* 0x3f80000002147808 */ /* 0x000fe20004800000 */
[----:B------:R-:W-:Y:S01]  /*e760*/  FFMA R16, R3, R16, R30 ;  /* 0x0000001003107223 */ /* 0x000fe2000000001e */
[----:B------:R-:W-:-:S03]  /*e770*/  FSEL R33, -R33, -0.4999999701976776123, !P1 ;  /* 0xbeffffff21217808 */ /* 0x000fc60004800100 */
        /* <DEDUP_REMOVED lines=14> */
[----:B------:R-:W-:Y:S01]  /*e860*/  IMAD.MOV.U32 R16, RZ, RZ, R1 ;  /* 0x000000ffff107224 */ /* 0x000fe200078e0001 */
[----:B0-----:R-:W-:Y:S01]  /*e870*/  MOV R2, UR4 ;  /* 0x0000000400027c02 */ /* 0x001fe20008000f00 */
[----:B------:R-:W-:-:S07]  /*e880*/  IMAD.U32 R3, RZ, RZ, UR5 ;  /* 0x00000005ff037e24 */ /* 0x000fce000f8e00ff */
.L_x_417:
        /* <DEDUP_REMOVED lines=12> */
.L_x_416:
        /* <DEDUP_REMOVED lines=20> */
[----:B------:R-:W-:Y:S02]  /*ea90*/  LEA.HI R26, R16, R33, RZ, 0x1 ;  /* 0x00000021101a7211 */ /* 0x000fe400078f08ff */
[C---:B------:R-:W-:Y:S02]  /*eaa0*/  LOP3.LUT R2, R30.reuse, R3, RZ, 0x3c, !PT ;  /* 0x000000031e027212 */ /* 0x040fe400078e3cff */
[----:B------:R-:W-:Y:S02]  /*eab0*/  LOP3.LUT R3, R30, R16, RZ, 0x3c, !PT ;  /* 0x000000101e037212 */ /* 0x000fe400078e3cff */
[----:B------:R-:W-:Y:S02]  /*eac0*/  LOP3.LUT R25, R16, R25, RZ, 0x3c, !PT ;  /* 0x0000001910197212 */ /* 0x000fe400078e3cff */
[----:B------:R-:W-:-:S02]  /*ead0*/  IADD3 R16, PT, PT, -R26, RZ, RZ ;  /* 0x000000ff1a107210 */ /* 0x000fc40007ffe1ff */
[----:B------:R-:W1:Y:S01]  /*eae0*/  I2F.F64.S64 R2, R2 ;  /* 0x0000000200027312 */ /* 0x000e620000301c00 */
[----:B------:R-:W-:Y:S02]  /*eaf0*/  ISETP.GE.AND P0, PT, R25, RZ, PT ;  /* 0x000000ff1900720c */ /* 0x000fe40003f06270 */
[----:B------:R-:W-:Y:S01]  /*eb00*/  @!P1 IMAD.MOV.U32 R26, RZ, RZ, R16 ;  /* 0x000000ffff1a9224 */ /* 0x000fe200078e0010 */
[----:B-1----:R-:W-:-:S10]  /*eb10*/  DMUL R30, R2, UR4 ;  /* 0x00000004021e7c28 */ /* 0x002fd40008000000 */
[----:B------:R-:W0:Y:S02]  /*eb20*/  F2F.F32.F64 R30, R30 ;  /* 0x0000001e001e7310 */ /* 0x000e240000301000 */
[----:B0-----:R-:W-:Y:S01]  /*eb30*/  FSEL R28, -R30, R30, !P0 ;  /* 0x0000001e1e1c7208 */ /* 0x001fe20004000100 */
[----:B------:R-:W-:Y:S06]  /*eb40*/  BRA `(.L_x_414) ;  /* 0x0000000000087947 */ /* 0x000fec0003800000 */
.L_x_415:
[----:B------:R-:W-:Y:S01]  /*eb50*/  FMUL R28, RZ, R25 ;  /* 0x00000019ff1c7220 */ /* 0x000fe20000400000 */
[----:B------:R-:W-:-:S07]  /*eb60*/  IMAD.MOV.U32 R26, RZ, RZ, RZ ;  /* 0x000000ffff1a7224 */ /* 0x000fce00078e00ff */
.L_x_414:
[----:B------:R-:W-:Y:S05]  /*eb70*/  BSYNC.RECONVERGENT B2 ;  /* 0x0000000000027941 */ /* 0x000fea0003800200 */
.L_x_413:
[----:B------:R-:W-:Y:S01]  /*eb80*/  LOP3.LUT R2, R26, 0x1, RZ, 0xc0, !PT ;  /* 0x000000011a027812 */ /* 0x000fe200078ec0ff */
[----:B------:R-:W-:Y:S01]  /*eb90*/  FMUL R3, R28, R28 ;  /* 0x0000001c1c037220 */ /* 0x000fe20000400000 */
[----:B------:R-:W-:Y:S01]  /*eba0*/  MOV R31, 0x3effffff ;  /* 0x3effffff001f7802 */ /* 0x000fe20000000f00 */
[----:B------:R-:W-:Y:S01]  /*ebb0*/  FMUL R35, R0, 3 ;  /* 0x4040000000237820 */ /* 0x000fe20000400000 */
[----:B------:R-:W-:Y:S01]  /*ebc0*/  ISETP.NE.U32.AND P0, PT, R2, 0x1, PT ;  /* 0x000000010200780c */ /* 0x000fe20003f05070 */
[----:B------:R-:W-:Y:S01]  /*ebd0*/  FFMA R24, R3, R24, -0.0013887860113754868507 ;  /* 0xbab607ed03187423 */ /* 0x000fe20000000018 */
[----:B------:R-:W-:Y:S01]  /*ebe0*/  IMAD.MOV.U32 R2, RZ, RZ, 0x3d2aaabb ;  /* 0x3d2aaabbff027424 */ /* 0x000fe200078e00ff */
[----:B------:R-:W-:Y:S01]  /*ebf0*/  LOP3.LUT P1, RZ, R26, 0x2, RZ, 0xc0, !PT ;  /* 0x000000021aff7812 */ /* 0x000fe2000782c0ff */
[----:B------:R-:W-:Y:S01]  /*ec00*/  FMUL R0, R20, R35 ;  /* 0x0000002314007220 */ /* 0x000fe20000400000 */
[----:B------:R-:W-:Y:S02]  /*ec10*/  FSEL R28, R28, 1, P0 ;  /* 0x3f8000001c1c7808 */ /* 0x000fe40000000000 */
[----:B------:R-:W-:-:S02]  /*ec20*/  FSEL R24, R24, -0.00019574658654164522886, !P0 ;  /* 0xb94d415318187808 */ /* 0x000fc40004000000 */
[----:B------:R-:W-:Y:S01]  /*ec30*/  FSEL R2, R2, 0.0083327032625675201416, !P0 ;  /* 0x3c0885e402027808 */ /* 0x000fe20004000000 */
[----:B------:R-:W-:Y:S01]  /*ec40*/  FFMA R25, R3, R28, RZ ;  /* 0x0000001c03197223 */ /* 0x000fe200000000ff */
[----:B------:R-:W-:Y:S02]  /*ec50*/  FSEL R31, -R31, -0.16666662693023681641, !P0 ;  /* 0xbe2aaaa81f1f7808 */ /* 0x000fe40004000100 */
[----:B------:R-:W-:Y:S01]  /*ec60*/  PLOP3.LUT P0, PT, PT, PT, PT, 0x80, 0x8 ;  /* 0x000000000008781c */ /* 0x000fe20003f0f070 */
[----:B------:R-:W-:-:S04]  /*ec70*/  FFMA R2, R3, R24, R2 ;  /* 0x0000001803027223 */ /* 0x000fc80000000002 */
[----:B------:R-:W-:-:S04]  /*ec80*/  FFMA R2, R3, R2, R31 ;  /* 0x0000000203027223 */ /* 0x000fc8000000001f */
[----:B------:R-:W-:Y:S01]  /*ec90*/  FFMA R2, R25, R2, R28 ;  /* 0x0000000219027223 */ /* 0x000fe2000000001c */
[----:B------:R-:W-:-:S03]  /*eca0*/  IMAD.MOV.U32 R25, RZ, RZ, R22 ;  /* 0x000000ffff197224 */ /* 0x000fc600078e0016 */
[----:B------:R-:W-:-:S04]  /*ecb0*/  @P1 FADD R2, RZ, -R2 ;  /* 0x80000002ff021221 */ /* 0x000fc80000000000 */
[----:B------:R-:W-:-:S07]  /*ecc0*/  FMUL R35, R35, R2 ;  /* 0x0000000223237220 */ /* 0x000fce0000400000 */
.L_x_332:
[----:B------:R-:W-:Y:S05]  /*ecd0*/  BSYNC.RECONVERGENT B1 ;  /* 0x0000000000017941 */ /* 0x000fea0003800200 */
.L_x_325:
[----:B------:R-:W-:Y:S05]  /*ece0*/  @P0 BRA `(.L_x_49) ;  /* 0x00000030009c0947 */ /* 0x000fea0003800000 */
[----:B------:R-:W-:Y:S01]  /*ecf0*/  FADD R7, R7, -2 ;  /* 0xc000000007077421 */ /* 0x000fe20000000000 */
[----:B------:R-:W0:Y:S01]  /*ed00*/  LDC.64 R2, c[0x4][RZ] ;  /* 0x01000000ff027b82 */ /* 0x000e220000000a00 */
[----:B------:R-:W-:Y:S02]  /*ed10*/  BSSY.RELIABLE B1, `(.L_x_418) ;  /* 0x0000038000017945 */ /* 0x000fe40003800100 */
[----:B------:R-:W-:Y:S01]  /*ed20*/  FMUL R31, R7, R7 ;  /* 0x00000007071f7220 */ /* 0x000fe20000400000 */
[----:B------:R-:W-:-:S03]  /*ed30*/  FADD R16, R6, -R7 ;  /* 0x8000000706107221 */ /* 0x000fc60000000000 */
[----:B------:R-:W-:Y:S01]  /*ed40*/  FADD R12, R12, R31 ;  /* 0x0000001f0c0c7221 */ /* 0x000fe20000000000 */
[----:B------:R-:W0:Y:S04]  /*ed50*/  F2I.TRUNC.NTZ R7, R16 ;  /* 0x0000001000077305 */ /* 0x000e28000020f100 */
        /* <DEDUP_REMOVED lines=9> */
.L_x_419:
        /* <DEDUP_REMOVED lines=10> */
.L_x_421:
        /* <DEDUP_REMOVED lines=10> */
.L_x_422:
        /* <DEDUP_REMOVED lines=10> */
.L_x_423:
[----:B------:R-:W-:-:S04]  /*efd0*/  FADD R12, R8, -2 ;  /* 0xc0000000080c7421 */ /* 0x000fc80000000000 */
        /* <DEDUP_REMOVED lines=11> */
.L_x_420:
[----:B------:R-:W-:Y:S05]  /*f090*/  BSYNC.RELIABLE B1 ;  /* 0x0000000000017941 */ /* 0x000fea0003800100 */
.L_x_418:
[C---:B------:R-:W-:Y:S01]  /*f0a0*/  FADD R9, R6.reuse, -R9 ;  /* 0x8000000906097221 */ /* 0x040fe20000000000 */
[----:B------:R-:W0:Y:S01]  /*f0b0*/  S2R R0, SR_LANEID ;  /* 0x0000000000007919 */ /* 0x000e220000000000 */
[C---:B------:R-:W-:Y:S01]  /*f0c0*/  FADD R15, R6.reuse, -R15 ;  /* 0x8000000f060f7221 */ /* 0x040fe20000000000 */
[C---:B------:R-:W-:Y:S01]  /*f0d0*/  FADD R33, R6.reuse, -R21 ;  /* 0x8000001506217221 */ /* 0x040fe20000000000 */
[----:B------:R-:W-:Y:S01]  /*f0e0*/  FADD R29, R6, -R29 ;  /* 0x8000001d061d7221 */ /* 0x000fe20000000000 */
[----:B------:R-:W-:Y:S01]  /*f0f0*/  FSETP.GEU.AND P0, PT, R13, 4, PT ;  /* 0x408000000d00780b */ /* 0x000fe20003f0e000 */
[----:B------:R-:W1:Y:S01]  /*f100*/  F2I.TRUNC.NTZ R9, R9 ;  /* 0x0000000900097305 */ /* 0x000e62000020f100 */
[C---:B------:R-:W-:Y:S01]  /*f110*/  FADD R16, R8.reuse, 1 ;  /* 0x3f80000008107421 */ /* 0x040fe20000000000 */
[----:B------:R-:W-:Y:S01]  /*f120*/  FADD R30, RZ, R8 ;  /* 0x00000008ff1e7221 */ /* 0x000fe20000000000 */
[C---:B------:R-:W-:Y:S01]  /*f130*/  FADD R28, R8.reuse, -1 ;  /* 0xbf800000081c7421 */ /* 0x040fe20000000000 */
[----:B------:R-:W-:Y:S01]  /*f140*/  FADD R8, R8, -2 ;  /* 0xc000000008087421 */ /* 0x000fe20000000000 */
[----:B------:R-:W-:Y:S01]  /*f150*/  FMUL R26, R16, R16 ;  /* 0x00000010101a7220 */ /* 0x000fe20000400000 */
[----:B------:R-:W-:Y:S01]  /*f160*/  FMUL R24, R30, R30 ;  /* 0x0000001e1e187220 */ /* 0x000fe20000400000 */
[----:B------:R-:W-:Y:S01]  /*f170*/  FMUL R22, R28, R28 ;  /* 0x0000001c1c167220 */ /* 0x000fe20000400000 */
[----:B------:R-:W2:Y:S01]  /*f180*/  F2I.TRUNC.NTZ R15, R15 ;  /* 0x0000000f000f7305 */ /* 0x000ea2000020f100 */
[C---:B------:R-:W-:Y:S01]  /*f190*/  FADD R12, R11.reuse, R26 ;  /* 0x0000001a0b0c7221 */ /* 0x040fe20000000000 */
[C---:B------:R-:W-:Y:S01]  /*f1a0*/  FADD R13, R11.reuse, R24 ;  /* 0x000000180b0d7221 */ /* 0x040fe20000000000 */
[----:B------:R-:W-:Y:S01]  /*f1b0*/  FADD R20, R11, R22 ;  /* 0x000000160b147221 */ /* 0x000fe20000000000 */
[----:B------:R-:W-:Y:S01]  /*f1c0*/  BSSY.RECONVERGENT B1, `(.L_x_424) ;  /* 0x0000011000017945 */ /* 0x000fe20003800200 */
[----:B------:R-:W-:Y:S01]  /*f1d0*/  FSETP.GEU.AND P1, PT, R14, 4, PT ;  /* 0x408000000e00780b */ /* 0x000fe20003f2e000 */
[----:B------:R-:W-:Y:S01]  /*f1e0*/  FMUL R14, R8, R8 ;  /* 0x00000008080e7220 */ /* 0x000fe20000400000 */
[----:B------:R-:W-:Y:S01]  /*f1f0*/  FSETP.GEU.AND P2, PT, R12, 4, PT ;  /* 0x408000000c00780b */ /* 0x000fe20003f4e000 */
[----:B------:R-:W3:Y:S01]  /*f200*/  F2I.TRUNC.NTZ R33, R33 ;  /* 0x0000002100217305 */ /* 0x000ee2000020f100 */
[----:B------:R-:W-:Y:S01]  /*f210*/  FSETP.GEU.AND P3, PT, R13, 4, PT ;  /* 0x408000000d00780b */ /* 0x000fe20003f6e000 */
[----:B-1----:R-:W-:Y:S01]  /*f220*/  IMAD.WIDE.U32 R12, R9, 0x4, R2 ;  /* 0x00000004090c7825 */ /* 0x002fe200078e0002 */
[----:B------:R-:W-:-:S05]  /*f230*/  FSETP.GEU.AND P4, PT, R20, 4, PT ;  /* 0x408000001400780b */ /* 0x000fca0003f8e000 */
[----:B------:R-:W1:Y:S01]  /*f240*/  F2I.TRUNC.NTZ R29, R29 ;  /* 0x0000001d001d7305 */ /* 0x000e62000020f100 */
[----:B--2---:R-:W-:Y:S07]  /*f250*/  @P0 BRA `(.L_x_425) ;  /* 0x00000000001c0947 */ /* 0x004fee0003800000 */
[----:B------:R-:W-:-:S06]  /*f260*/  FADD R32, R5, -R10 ;  /* 0x8000000a05207221 */ /* 0x000fcc0000000000 */
[----:B------:R-:W2:Y:S02]  /*f270*/  F2I.TRUNC.NTZ R32, R32 ;  /* 0x0000002000207305 */ /* 0x000ea4000020f100 */
[----:B--2---:R-:W-:-:S04]  /*f280*/  VIMNMX.U32 R20, PT, PT, R9, R32, !PT ;  /* 0x0000002009147248 */ /* 0x004fc80007fe0000 */
[----:B------:R-:W-:-:S13]  /*f290*/  ISETP.GT.U32.AND P0, PT, R20, 0x7ff, PT ;  /* 0x000007ff1400780c */ /* 0x000fda0003f04070 */
[----:B------:R-:W2:Y:S01]  /*f2a0*/  @!P0 LDC R35, c[0x0][0x388] ;  /* 0x0000e200ff238b82 */ /* 0x000ea20000000800 */
[----:B------:R-:W-:-:S05]  /*f2b0*/  @!P0 IMAD.WIDE.U32 R20, R32, 0x2000, R12 ;  /* 0x0000200020148825 */ /* 0x000fca00078e000c */
[----:B--2---:R2:W-:Y:S02]  /*f2c0*/  @!P0 STG.E desc[UR6][R20.64], R35 ;  /* 0x0000002314008986 */ /* 0x0045e4000c101906 */
.L_x_425:
[----:B------:R-:W-:Y:S05]  /*f2d0*/  BSYNC.RECONVERGENT B1 ;  /* 0x0000000000017941 */ /* 0x000fea0003800200 */
.L_x_424:
[----:B--2---:R-:W-:Y:S01]  /*f2e0*/  FADD R21, R6, 2 ;  /* 0x4000000006157421 */ /* 0x004fe20000000000 */
[----:B------:R-:W-:Y:S01]  /*f2f0*/  FADD R20, R11, R14 ;  /* 0x0000000e0b147221 */ /* 0x000fe20000000000 */
[----:B------:R-:W-:Y:S01]  /*f300*/  FFMA R32, R10, R10, R23 ;  /* 0x0000000a0a207223 */ /* 0x000fe20000000017 */
[----:B------:R-:W-:Y:S01]  /*f310*/  BSSY.RECONVERGENT B1, `(.L_x_426) ;  /* 0x000000c000017945 */ /* 0x000fe20003800200 */
[----:B------:R2:W4:Y:S02]  /*f320*/  F2I.TRUNC.NTZ R11, R21 ;  /* 0x00000015000b7305 */ /* 0x000524000020f100 */
[----:B------:R-:W-:Y:S02]  /*f330*/  FSETP.GEU.AND P6, PT, R20, 4, PT ;  /* 0x408000001400780b */ /* 0x000fe40003fce000 */
[----:B------:R-:W-:Y:S01]  /*f340*/  FSETP.GEU.AND P0, PT, R32, 4, PT ;  /* 0x408000002000780b */ /* 0x000fe20003f0e000 */
[----:B------:R-:W-:-:S12]  /*f350*/  @P2 BRA `(.L_x_427) ;  /* 0x00000000001c2947 */ /* 0x000fd80003800000 */
[----:B------:R-:W-:-:S06]  /*f360*/  FADD R32, R5, -R16 ;  /* 0x8000001005207221 */ /* 0x000fcc0000000000 */
[----:B------:R-:W5:Y:S02]  /*f370*/  F2I.TRUNC.NTZ R32, R32 ;  /* 0x0000002000207305 */ /* 0x000f64000020f100 */
[----:B-----5:R-:W-:-:S04]  /*f380*/  VIMNMX.U32 R20, PT, PT, R9, R32, !PT ;  /* 0x0000002009147248 */ /* 0x020fc80007fe0000 */
[----:B------:R-:W-:-:S13]  /*f390*/  ISETP.GT.U32.AND P2, PT, R20, 0x7ff, PT ;  /* 0x000007ff1400780c */ /* 0x000fda0003f44070 */
[----:B------:R-:W5:Y:S01]  /*f3a0*/  @!P2 LDC R35, c[0x0][0x388] ;  /* 0x0000e200ff23ab82 */ /* 0x000f620000000800 */
[----:B--2---:R-:W-:-:S05]  /*f3b0*/  @!P2 IMAD.WIDE.U32 R20, R32, 0x2000, R12 ;  /* 0x000020002014a825 */ /* 0x004fca00078e000c */
[----:B-----5:R2:W-:Y:S02]  /*f3c0*/  @!P2 STG.E desc[UR6][R20.64], R35 ;  /* 0x000000231400a986 */ /* 0x0205e4000c101906 */
.L_x_427:
[----:B------:R-:W-:Y:S05]  /*f3d0*/  BSYNC.RECONVERGENT B1 ;  /* 0x0000000000017941 */ /* 0x000fea0003800200 */
.L_x_426:
[----:B------:R-:W-:Y:S04]  /*f3e0*/  BSSY.RECONVERGENT B1, `(.L_x_428) ;  /* 0x0000009000017945 */ /* 0x000fe80003800200 */
[----:B------:R-:W-:Y:S05]  /*f3f0*/  @P3 BRA `(.L_x_429) ;  /* 0x00000000001c3947 */ /* 0x000fea0003800000 */
[----:B------:R-:W-:-:S06]  /*f400*/  FADD R32, R5, -R30 ;  /* 0x8000001e05207221 */ /* 0x000fcc0000000000 */
[----:B------:R-:W2:Y:S02]  /*f410*/  F2I.TRUNC.NTZ R32, R32 ;  /* 0x0000002000207305 */ /* 0x000ea4000020f100 */
[----:B--2---:R-:W-:-:S04]  /*f420*/  VIMNMX.U32 R20, PT, PT, R9, R32, !PT ;  /* 0x0000002009147248 */ /* 0x004fc80007fe0000 */
[----:B------:R-:W-:-:S13]  /*f430*/  ISETP.GT.U32.AND P2, PT, R20, 0x7ff, PT ;  /* 0x000007ff1400780c */ /* 0x000fda0003f44070 */
[----:B------:R-:W2:Y:S01]  /*f440*/  @!P2 LDC R35, c[0x0][0x388] ;  /* 0x0000e200ff23ab82 */ /* 0x000ea20000000800 */
[----:B------:R-:W-:-:S05]  /*f450*/  @!P2 IMAD.WIDE.U32 R20, R32, 0x2000, R12 ;  /* 0x000020002014a825 */ /* 0x000fca00078e000c */
[----:B--2---:R2:W-:Y:S02]  /*f460*/  @!P2 STG.E desc[UR6][R20.64], R35 ;  /* 0x000000231400a986 */ /* 0x0045e4000c101906 */
.L_x_429:
[----:B------:R-:W-:Y:S05]  /*f470*/  BSYNC.RECONVERGENT B1 ;  /* 0x0000000000017941 */ /* 0x000fea0003800200 */
.L_x_428:
        /* <DEDUP_REMOVED lines=9> */
.L_x_431:
[----:B------:R-:W-:Y:S05]  /*f510*/  BSYNC.RECONVERGENT B1 ;  /* 0x0000000000017941 */ /* 0x000fea0003800200 */
.L_x_430:
[----:B------:R-:W-:Y:S01]  /*f520*/  BSSY.RECONVERGENT B1, `(.L_x_432) ;  /* 0x000000a000017945 */ /* 0x000fe20003800200 */
[----:B------:R-:W-:-:S03]  /*f530*/  FADD R32, R5, 2 ;  /* 0x4000000005207421 */ /* 0x000fc60000000000 */
[----:B------:R-:W-:Y:S05]  /*f540*/  @P6 BRA `(.L_x_433) ;  /* 0x00000000001c6947 */ /* 0x000fea0003800000 */
[----:B--2---:R-:W-:-:S06]  /*f550*/  FADD R20, R5, -R8 ;  /* 0x8000000805147221 */ /* 0x004fcc0000000000 */
[----:B------:R-:W2:Y:S02]  /*f560*/  F2I.TRUNC.NTZ R20, R20 ;  /* 0x0000001400147305 */ /* 0x000ea4000020f100 */
[----:B--2---:R-:W-:-:S04]  /*f570*/  VIMNMX.U32 R9, PT, PT, R9, R20, !PT ;  /* 0x0000001409097248 */ /* 0x004fc80007fe0000 */
[----:B------:R-:W-:-:S13]  /*f580*/  ISETP.GT.U32.AND P2, PT, R9, 0x7ff, PT ;  /* 0x000007ff0900780c */ /* 0x000fda0003f44070 */
[----:B------:R-:W2:Y:S01]  /*f590*/  @!P2 LDC R9, c[0x0][0x388] ;  /* 0x0000e200ff09ab82 */ /* 0x000ea20000000800 */
[----:B------:R-:W-:-:S05]  /*f5a0*/  @!P2 IMAD.WIDE.U32 R12, R20, 0x2000, R12 ;  /* 0x00002000140ca825 */ /* 0x000fca00078e000c */
[----:B--2---:R2:W-:Y:S02]  /*f5b0*/  @!P2 STG.E desc[UR6][R12.64], R9 ;  /* 0x000000090c00a986 */ /* 0x0045e4000c101906 */
.L_x_433:
[----:B------:R-:W-:Y:S05]  /*f5c0*/  BSYNC.RECONVERGENT B1 ;  /* 0x0000000000017941 */ /* 0x000fea0003800200 */
.L_x_432:
[----:B------:R-:W-:Y:S01]  /*f5d0*/  FADD R6, R6, -2 ;  /* 0xc000000006067421 */ /* 0x000fe20000000000 */
[C---:B--2---:R-:W-:Y:S01]  /*f5e0*/  FADD R12, R17.reuse, R26 ;  /* 0x0000001a110c7221 */ /* 0x044fe20000000000 */
[C---:B------:R-:W-:Y:S01]  /*f5f0*/  FADD R13, R17.reuse, R24 ;  /* 0x00000018110d7221 */ /* 0x040fe20000000000 */
[----:B------:R-:W-:Y:S01]  /*f600*/  FFMA R21, R10, R10, R27 ;  /* 0x0000000a0a157223 */ /* 0x000fe2000000001b */
[----:B------:R-:W-:Y:S01]  /*f610*/  FADD R20, R17, R22 ;  /* 0x0000001611147221 */ /* 0x000fe20000000000 */
[----:B------:R-:W-:Y:S01]  /*f620*/  BSSY.RECONVERGENT B1, `(.L_x_434) ;  /* 0x0000011000017945 */ /* 0x000fe20003800200 */
[----:B------:R-:W2:Y:S01]  /*f630*/  F2I.TRUNC.NTZ R6, R6 ;  /* 0x0000000600067305 */ /* 0x000ea2000020f100 */
[----:B------:R-:W-:Y:S02]  /*f640*/  FSETP.GEU.AND P6, PT, R12, 4, PT ;  /* 0x408000000c00780b */ /* 0x000fe40003fce000 */
[----:B------:R-:W-:Y:S01]  /*f650*/  FSETP.GEU.AND P2, PT, R13, 4, PT ;  /* 0x408000000d00780b */ /* 0x000fe20003f4e000 */
[----:B------:R-:W-:Y:S01]  /*f660*/  IMAD.WIDE.U32 R12, R15, 0x4, R2 ;  /* 0x000000040f0c7825 */ /* 0x000fe200078e0002 */
[----:B------:R-:W-:-:S02]  /*f670*/  FSETP.GEU.AND P4, PT, R21, 4, PT ;  /* 0x408000001500780b */ /* 0x000fc40003f8e000 */
[----:B------:R-:W-:Y:S01]  /*f680*/  FSETP.GEU.AND P3, PT, R20, 4, PT ;  /* 0x408000001400780b */ /* 0x000fe20003f6e000 */
[----:B------:R5:W0:Y:S02]  /*f690*/  F2I.TRUNC.NTZ R9, R32 ;  /* 0x0000002000097305 */ /* 0x000a24000020f100 */
[----:B-----5:R-:W-:Y:S01]  /*f6a0*/  FADD R32, R17, R14 ;  /* 0x0000000e11207221 */ /* 0x020fe20000000000 */
[----:B--2---:R-:W-:Y:S09]  /*f6b0*/  @P1 BRA `(.L_x_435) ;  /* 0x00000000001c1947 */ /* 0x004ff20003800000 */
[----:B------:R-:W-:-:S06]  /*f6c0*/  FADD R34, R5, -R10 ;  /* 0x8000000a05227221 */ /* 0x000fcc0000000000 */
[----:B------:R-:W2:Y:S02]  /*f6d0*/  F2I.TRUNC.NTZ R34, R34 ;  /* 0x0000002200227305 */ /* 0x000ea4000020f100 */
[----:B--2---:R-:W-:-:S04]  /*f6e0*/  VIMNMX.U32 R17, PT, PT, R15, R34, !PT ;  /* 0x000000220f117248 */ /* 0x004fc80007fe0000 */
[----:B------:R-:W-:-:S13]  /*f6f0*/  ISETP.GT.U32.AND P1, PT, R17, 0x7ff, PT ;  /* 0x000007ff1100780c */ /* 0x000fda0003f24070 */
[----:B------:R-:W2:Y:S01]  /*f700*/  @!P1 LDC R17, c[0x0][0x388] ;  /* 0x0000e200ff119b82 */ /* 0x000ea20000000800 */
[----:B------:R-:W-:-:S05]  /*f710*/  @!P1 IMAD.WIDE.U32 R20, R34, 0x2000, R12 ;  /* 0x0000200022149825 */ /* 0x000fca00078e000c */
[----:B--2---:R2:W-:Y:S02]  /*f720*/  @!P1 STG.E desc[UR6][R20.64], R17 ;  /* 0x0000001114009986 */ /* 0x0045e4000c101906 */
.L_x_435:
[----:B------:R-:W-:Y:S05]  /*f730*/  BSYNC.RECONVERGENT B1 ;  /* 0x0000000000017941 */ /* 0x000fea0003800200 */
.L_x_434:
[----:B------:R-:W-:Y:S01]  /*f740*/  BSSY.RECONVERGENT B1, `(.L_x_436) ;  /* 0x000000b000017945 */ /* 0x000fe20003800200 */
[----:B------:R-:W-:Y:S01]  /*f750*/  FSETP.GEU.AND P1, PT, R32, 4, PT ;  /* 0x408000002000780b */ /* 0x000fe20003f2e000 */
[----:B------:R-:W-:Y:S02]  /*f760*/  FADD R34, R23, R26 ;  /* 0x0000001a17227221 */ /* 0x000fe40000000000 */
[----:B------:R-:W-:Y:S10]  /*f770*/  @P6 BRA `(.L_x_437) ;  /* 0x00000000001c6947 */ /* 0x000ff40003800000 */
[----:B------:R-:W-:-:S06]  /*f780*/  FADD R32, R5, -R16 ;  /* 0x8000001005207221 */ /* 0x000fcc0000000000 */
[----:B------:R-:W2:Y:S02]  /*f790*/  F2I.TRUNC.NTZ R32, R32 ;  /* 0x0000002000207305 */ /* 0x000ea4000020f100 */
[----:B--2---:R-:W-:-:S04]  /*f7a0*/  VIMNMX.U32 R17, PT, PT, R15, R32, !PT ;  /* 0x000000200f117248 */ /* 0x004fc80007fe0000 */
[----:B------:R-:W-:-:S13]  /*f7b0*/  ISETP.GT.U32.AND P6, PT, R17, 0x7ff, PT ;  /* 0x000007ff1100780c */ /* 0x000fda0003fc4070 */
[----:B------:R-:W2:Y:S01]  /*f7c0*/  @!P6 LDC R17, c[0x0][0x388] ;  /* 0x0000e200ff11eb82 */ /* 0x000ea20000000800 */
[----:B------:R-:W-:-:S05]  /*f7d0*/  @!P6 IMAD.WIDE.U32 R20, R32, 0x2000, R12 ;  /* 0x000020002014e825 */ /* 0x000fca00078e000c */
[----:B--2---:R2:W-:Y:S02]  /*f7e0*/  @!P6 STG.E desc[UR6][R20.64], R17 ;  /* 0x000000111400e986 */ /* 0x0045e4000c101906 */
.L_x_437:
[----:B------:R-:W-:Y:S05]  /*f7f0*/  BSYNC.RECONVERGENT B1 ;  /* 0x0000000000017941 */ /* 0x000fea0003800200 */
.L_x_436:
[----:B------:R-:W-:Y:S01]  /*f800*/  BSSY.RECONVERGENT B1, `(.L_x_438) ;  /* 0x000000b000017945 */ /* 0x000fe20003800200 */
[----:B------:R-:W-:Y:S01]  /*f810*/  FSETP.GEU.AND P6, PT, R34, 4, PT ;  /* 0x408000002200780b */ /* 0x000fe20003fce000 */
[----:B--2---:R-:W-:Y:S02]  /*f820*/  FADD R17, R5, -2 ;  /* 0xc000000005117421 */ /* 0x004fe40000000000 */
        /* <DEDUP_REMOVED lines=8> */
.L_x_439:
[----:B------:R-:W-:Y:S05]  /*f8b0*/  BSYNC.RECONVERGENT B1 ;  /* 0x0000000000017941 */ /* 0x000fea0003800200 */
.L_x_438:
        /* <DEDUP_REMOVED lines=9> */
.L_x_441:
[----:B------:R-:W-:Y:S05]  /*f950*/  BSYNC.RECONVERGENT B1 ;  /* 0x0000000000017941 */ /* 0x000fea0003800200 */
.L_x_440:
[----:B------:R-:W0:Y:S01]  /*f960*/  F2I.TRUNC.NTZ R17, R17 ;  /* 0x0000001100117305 */ /* 0x000e22000020f100 */
[C---:B--2---:R-:W-:Y:S01]  /*f970*/  FADD R20, R23.reuse, R24 ;  /* 0x0000001817147221 */ /* 0x044fe20000000000 */
[C---:B------:R-:W-:Y:S01]  /*f980*/  FADD R21, R23.reuse, R22 ;  /* 0x0000001617157221 */ /* 0x040fe20000000000 */
[----:B------:R-:W-:Y:S01]  /*f990*/  BSSY.RECONVERGENT B1, `(.L_x_442) ;  /* 0x000000c000017945 */ /* 0x000fe20003800200 */
[----:B------:R-:W-:Y:S02]  /*f9a0*/  FADD R23, R23, R14 ;  /* 0x0000000e17177221 */ /* 0x000fe40000000000 */
[----:B------:R-:W-:Y:S02]  /*f9b0*/  FSETP.GEU.AND P3, PT, R20, 4, PT ;  /* 0x408000001400780b */ /* 0x000fe40003f6e000 */
[----:B------:R-:W-:Y:S01]  /*f9c0*/  FSETP.GEU.AND P2, PT, R21, 4, PT ;  /* 0x408000001500780b */ /* 0x000fe20003f4e000 */
[----:B------:R-:W-:-:S12]  /*f9d0*/  @P1 BRA `(.L_x_443) ;  /* 0x00000000001c1947 */ /* 0x000fd80003800000 */
[----:B------:R-:W-:-:S06]  /*f9e0*/  FADD R20, R5, -R8 ;  /* 0x8000000805147221 */ /* 0x000fcc0000000000 */
[----:B------:R-:W2:Y:S02]  /*f9f0*/  F2I.TRUNC.NTZ R20, R20 ;  /* 0x0000001400147305 */ /* 0x000ea4000020f100 */
[----:B--2---:R-:W-:-:S04]  /*fa00*/  VIMNMX.U32 R15, PT, PT, R15, R20, !PT ;  /* 0x000000140f0f7248 */ /* 0x004fc80007fe0000 */
[----:B------:R-:W-:-:S13]  /*fa10*/  ISETP.GT.U32.AND P1, PT, R15, 0x7ff, PT ;  /* 0x000007ff0f00780c */ /* 0x000fda0003f24070 */
[----:B------:R-:W2:Y:S01]  /*fa20*/  @!P1 LDC R15, c[0x0][0x388] ;  /* 0x0000e200ff0f9b82 */ /* 0x000ea20000000800 */
[----:B------:R-:W-:-:S05]  /*fa30*/  @!P1 IMAD.WIDE.U32 R12, R20, 0x2000, R12 ;  /* 0x00002000140c9825 */ /* 0x000fca00078e000c */
[----:B--2---:R2:W-:Y:S02]  /*fa40*/  @!P1 STG.E desc[UR6][R12.64], R15 ;  /* 0x0000000f0c009986 */ /* 0x0045e4000c101906 */
.L_x_443:
[----:B------:R-:W-:Y:S05]  /*fa50*/  BSYNC.RECONVERGENT B1 ;  /* 0x0000000000017941 */ /* 0x000fea0003800200 */
.L_x_442:
[----:B------:R-:W-:Y:S01]  /*fa60*/  BSSY.RECONVERGENT B1, `(.L_x_444) ;  /* 0x000000c000017945 */ /* 0x000fe20003800200 */
[----:B------:R-:W-:Y:S01]  /*fa70*/  FSETP.GEU.AND P1, PT, R23, 4, PT ;  /* 0x408000001700780b */ /* 0x000fe20003f2e000 */
[----:B------:R-:W-:Y:S01]  /*fa80*/  FADD R32, R27, R26 ;  /* 0x0000001a1b207221 */ /* 0x000fe20000000000 */
[----:B--23--:R-:W-:Y:S01]  /*fa90*/  IMAD.WIDE.U32 R12, R33, 0x4, R2 ;  /* 0x00000004210c7825 */ /* 0x00cfe200078e0002 */
        /* <DEDUP_REMOVED lines=8> */
.L_x_445:
[----:B------:R-:W-:Y:S05]  /*fb20*/  BSYNC.RECONVERGENT B1 ;  /* 0x0000000000017941 */ /* 0x000fea0003800200 */
.L_x_444:
        /* <DEDUP_REMOVED lines=11> */
.L_x_447:
[----:B------:R-:W-:Y:S05]  /*fbe0*/  BSYNC.RECONVERGENT B1 ;  /* 0x0000000000017941 */ /* 0x000fea0003800200 */
.L_x_446:
[----:B------:R-:W-:Y:S01]  /*fbf0*/  BSSY.RECONVERGENT B1, `(.L_x_448) ;  /* 0x000000b000017945 */ /* 0x000fe20003800200 */
[----:B------:R-:W-:Y:S01]  /*fc00*/  FSETP.GEU.AND P6, PT, R32, 4, PT ;  /* 0x408000002000780b */ /* 0x000fe20003fce000 */
[----:B------:R-:W-:Y:S02]  /*fc10*/  FADD R32, R27, R22 ;  /* 0x000000161b207221 */ /* 0x000fe40000000000 */
[----:B------:R-:W-:Y:S10]  /*fc20*/  @P3 BRA `(.L_x_449) ;  /* 0x00000000001c3947 */ /* 0x000ff40003800000 */
[----:B------:R-:W-:-:S06]  /*fc30*/  FADD R23, R5, -R30 ;  /* 0x8000001e05177221 */ /* 0x000fcc0000000000 */
[----:B------:R-:W2:Y:S02]  /*fc40*/  F2I.TRUNC.NTZ R23, R23 ;  /* 0x0000001700177305 */ /* 0x000ea4000020f100 */
[----:B--23--:R-:W-:-:S04]  /*fc50*/  VIMNMX.U32 R15, PT, PT, R33, R23, !PT ;  /* 0x00000017210f7248 */ /* 0x00cfc80007fe0000 */
[----:B------:R-:W-:-:S13]  /*fc60*/  ISETP.GT.U32.AND P3, PT, R15, 0x7ff, PT ;  /* 0x000007ff0f00780c */ /* 0x000fda0003f64070 */
[----:B------:R-:W2:Y:S01]  /*fc70*/  @!P3 LDC R15, c[0x0][0x388] ;  /* 0x0000e200ff0fbb82 */ /* 0x000ea20000000800 */
[----:B------:R-:W-:-:S05]  /*fc80*/  @!P3 IMAD.WIDE.U32 R20, R23, 0x2000, R12 ;  /* 0x000020001714b825 */ /* 0x000fca00078e000c */
[----:B--2---:R2:W-:Y:S02]  /*fc90*/  @!P3 STG.E desc[UR6][R20.64], R15 ;  /* 0x0000000f1400b986 */ /* 0x0045e4000c101906 */
.L_x_449:
[----:B------:R-:W-:Y:S05]  /*fca0*/  BSYNC.RECONVERGENT B1 ;  /* 0x0000000000017941 */ /* 0x000fea0003800200 */
.L_x_448:
        /* <DEDUP_REMOVED lines=11> */
.L_x_451:
[----:B------:R-:W-:Y:S05]  /*fd60*/  BSYNC.RECONVERGENT B1 ;  /* 0x0000000000017941 */ /* 0x000fea0003800200 */
.L_x_450:
[----:B------:R-:W-:Y:S01]  /*fd70*/  BSSY.RECONVERGENT B1, `(.L_x_452) ;  /* 0x000000b000017945 */ /* 0x000fe20003800200 */
[----:B------:R-:W-:Y:S01]  /*fd80*/  FSETP.GEU.AND P2, PT, R27, 4, PT ;  /* 0x408000001b00780b */ /* 0x000fe20003f4e000 */
[----:B------:R-:W-:Y:S02]  /*fd90*/  FADD R26, R31, R26 ;  /* 0x0000001a1f1a7221 */ /* 0x000fe40000000000 */
[----:B------:R-:W-:Y:S10]  /*fda0*/  @P1 BRA `(.L_x_453) ;  /* 0x00000000001c1947 */ /* 0x000ff40003800000 */
[----:B--23--:R-:W-:-:S06]  /*fdb0*/  FADD R15, R5, -R8 ;  /* 0x80000008050f7221 */ /* 0x00cfcc0000000000 */
[----:B------:R-:W2:Y:S02]  /*fdc0*/  F2I.TRUNC.NTZ R15, R15 ;  /* 0x0000000f000f7305 */ /* 0x000ea4000020f100 */
[----:B--2---:R-:W-:-:S04]  /*fdd0*/  VIMNMX.U32 R33, PT, PT, R33, R15, !PT ;  /* 0x0000000f21217248 */ /* 0x004fc80007fe0000 */
[----:B------:R-:W-:-:S13]  /*fde0*/  ISETP.GT.U32.AND P1, PT, R33, 0x7ff, PT ;  /* 0x000007ff2100780c */ /* 0x000fda0003f24070 */
[----:B------:R-:W2:Y:S01]  /*fdf0*/  @!P1 LDC R21, c[0x0][0x388] ;  /* 0x0000e200ff159b82 */ /* 0x000ea20000000800 */
[----:B------:R-:W-:-:S05]  /*fe00*/  @!P1 IMAD.WIDE.U32 R12, R15, 0x2000, R12 ;  /* 0x000020000f0c9825 */ /* 0x000fca00078e000c */
[----:B--2---:R2:W-:Y:S02]  /*fe10*/  @!P1 STG.E desc[UR6][R12.64], R21 ;  /* 0x000000150c009986 */ /* 0x0045e4000c101906 */
.L_x_453:
[----:B------:R-:W-:Y:S05]  /*fe20*/  BSYNC.RECONVERGENT B1 ;  /* 0x0000000000017941 */ /* 0x000fea0003800200 */
.L_x_452:
[----:B------:R-:W-:Y:S01]  /*fe30*/  BSSY.RECONVERGENT B1, `(.L_x_454) ;  /* 0x000000c000017945 */ /* 0x000fe20003800200 */
[----:B------:R-:W-:Y:S01]  /*fe40*/  FSETP.GEU.AND P1, PT, R26, 4, PT ;  /* 0x408000001a00780b */ /* 0x000fe20003f2e000 */
[----:B------:R-:W-:Y:S01]  /*fe50*/  FADD R24, R31, R24 ;  /* 0x000000181f187221 */ /* 0x000fe20000000000 */
[----:B-12---:R-:W-:Y:S01]  /*fe60*/  IMAD.WIDE.U32 R12, R29, 0x4, R2 ;  /* 0x000000041d0c7825 */ /* 0x006fe200078e0002 */
[----:B------:R-:W-:Y:S10]  /*fe70*/  @P4 BRA `(.L_x_455) ;  /* 0x00000000001c4947 */ /* 0x000ff40003800000 */
[----:B------:R-:W-:-:S06]  /*fe80*/  FADD R23, R5, -R10 ;  /* 0x8000000a05177221 */ /* 0x000fcc0000000000 */
[----:B------:R-:W3:Y:S02]  /*fe90*/  F2I.TRUNC.NTZ R23, R23 ;  /* 0x0000001700177305 */ /* 0x000ee4000020f100 */
[----:B---3--:R-:W-:-:S04]  /*fea0*/  VIMNMX.U32 R15, PT, PT, R29, R23, !PT ;  /* 0x000000171d0f7248 */ /* 0x008fc80007fe0000 */
[----:B------:R-:W-:-:S13]  /*feb0*/  ISETP.GT.U32.AND P4, PT, R15, 0x7ff, PT ;  /* 0x000007ff0f00780c */ /* 0x000fda0003f84070 */
[----:B------:R-:W1:Y:S01]  /*fec0*/  @!P4 LDC R15, c[0x0][0x388] ;  /* 0x0000e200ff0fcb82 */ /* 0x000e620000000800 */
[----:B------:R-:W-:-:S05]  /*fed0*/  @!P4 IMAD.WIDE.U32 R20, R23, 0x2000, R12 ;  /* 0x000020001714c825 */ /* 0x000fca00078e000c */
[----:B-1----:R1:W-:Y:S02]  /*fee0*/  @!P4 STG.E desc[UR6][R20.64], R15 ;  /* 0x0000000f1400c986 */ /* 0x0023e4000c101906 */
.L_x_455:
[----:B------:R-:W-:Y:S05]  /*fef0*/  BSYNC.RECONVERGENT B1 ;  /* 0x0000000000017941 */ /* 0x000fea0003800200 */
.L_x_454:
[----:B------:R-:W-:Y:S01]  /*ff00*/  BSSY.RECONVERGENT B1, `(.L_x_456) ;  /* 0x000000b000017945 */ /* 0x000fe20003800200 */
[----:B------:R-:W-:Y:S01]  /*ff10*/  FSETP.GEU.AND P4, PT, R24, 4, PT ;  /* 0x408000001800780b */ /* 0x000fe20003f8e000 */
[----:B------:R-:W-:Y:S02]  /*ff20*/  FADD R22, R31, R22 ;  /* 0x000000161f167221 */ /* 0x000fe40000000000 */
[----:B------:R-:W-:Y:S10]  /*ff30*/  @P0 BRA `(.L_x_457) ;  /* 0x00000000001c0947 */ /* 0x000ff40003800000 */
[----:B------:R-:W-:-:S06]  /*ff40*/  FADD R23, R5, -R16 ;  /* 0x8000001005177221 */ /* 0x000fcc0000000000 */
[----:B------:R-:W1:Y:S02]  /*ff50*/  F2I.TRUNC.NTZ R23, R23 ;  /* 0x0000001700177305 */ /* 0x000e64000020f100 */
[----:B-1-3--:R-:W-:-:S04]  /*ff60*/  VIMNMX.U32 R15, PT, PT, R29, R23, !PT ;  /* 0x000000171d0f7248 */ /* 0x00afc80007fe0000 */
[----:B------:R-:W-:-:S13]  /*ff70*/  ISETP.GT.U32.AND P0, PT, R15, 0x7ff, PT ;  /* 0x000007ff0f00780c */ /* 0x000fda0003f04070 */
[----:B------:R-:W1:Y:S01]  /*ff80*/  @!P0 LDC R15, c[0x0][0x388] ;  /* 0x0000e200ff0f8b82 */ /* 0x000e620000000800 */
[----:B------:R-:W-:-:S05]  /*ff90*/  @!P0 IMAD.WIDE.U32 R20, R23, 0x2000, R12 ;  /* 0x0000200017148825 */ /* 0x000fca00078e000c */
[----:B-1----:R2:W-:Y:S02]  /*ffa0*/  @!P0 STG.E desc[UR6][R20.64], R15 ;  /* 0x0000000f14008986 */ /* 0x0025e4000c101906 */
.L_x_457:
[----:B------:R-:W-:Y:S05]  /*ffb0*/  BSYNC.RECONVERGENT B1 ;  /* 0x0000000000017941 */ /* 0x000fea0003800200 */
.L_x_456:
[----:B------:R-:W-:Y:S01]  /*ffc0*/  BSSY.RECONVERGENT B1, `(.L_x_458) ;  /* 0x000000b000017945 */ /* 0x000fe20003800200 */
[----:B------:R-:W-:Y:S01]  /*ffd0*/  FSETP.GEU.AND P0, PT, R22, 4, PT ;  /* 0x408000001600780b */ /* 0x000fe20003f0e000 */
[----:B------:R-:W-:Y:S02]  /*ffe0*/  FADD R31, R31, R14 ;  /* 0x0000000e1f1f7221 */ /* 0x000fe40000000000 */
[----:B------:R-:W-:Y:S10]  /*fff0*/  @P6 BRA `(.L_x_459) ;  /* 0x00000000001c6947 */ /* 0x000ff40003800000 */
[----:B-123--:R-:W-:-:S06]  /*10000*/  FADD R20, R5, -R30 ;  /* 0x8000001e05147221 */ /* 0x00efcc0000000000 */
[----:B------:R-:W1:Y:S02]  /*10010*/  F2I.TRUNC.NTZ R20, R20 ;  /* 0x0000001400147305 */ /* 0x000e64000020f100 */
[----:B-1----:R-:W-:-:S04]  /*10020*/  VIMNMX.U32 R14, PT, PT, R29, R20, !PT ;  /* 0x000000141d0e7248 */ /* 0x002fc80007fe0000 */
[----:B------:R-:W-:-:S13]  /*10030*/  ISETP.GT.U32.AND P6, PT, R14, 0x7ff, PT ;  /* 0x000007ff0e00780c */ /* 0x000fda0003fc4070 */
[----:B------:R-:W1:Y:S01]  /*10040*/  @!P6 LDC R21, c[0x0][0x388] ;  /* 0x0000e200ff15eb82 */ /* 0x000e620000000800 */
[----:B------:R-:W-:-:S05]  /*10050*/  @!P6 IMAD.WIDE.U32 R14, R20, 0x2000, R12 ;  /* 0x00002000140ee825 */ /* 0x000fca00078e000c */
[----:B-1----:R1:W-:Y:S02]  /*10060*/  @!P6 STG.E desc[UR6][R14.64], R21 ;  /* 0x000000150e00e986 */ /* 0x0023e4000c101906 */
.L_x_459:
[----:B------:R-:W-:Y:S05]  /*10070*/  BSYNC.RECONVERGENT B1 ;  /* 0x0000000000017941 */ /* 0x000fea0003800200 */
.L_x_458:
[----:B------:R-:W-:Y:S01]  /*10080*/  BSSY.RECONVERGENT B1, `(.L_x_460) ;  /* 0x000000a000017945 */ /* 0x000fe20003800200 */
[----:B------:R-:W-:-:S03]  /*10090*/  FSETP.GEU.AND P6, PT, R31, 4, PT ;  /* 0x408000001f00780b */ /* 0x000fc60003fce000 */
        /* <DEDUP_REMOVED lines=8> */
.L_x_461:
[----:B------:R-:W-:Y:S05]  /*10120*/  BSYNC.RECONVERGENT B1 ;  /* 0x0000000000017941 */ /* 0x000fea0003800200 */
.L_x_460:
[----:B------:R-:W-:Y:S04]  /*10130*/  BSSY.RECONVERGENT B1, `(.L_x_462) ;  /* 0x0000009000017945 */ /* 0x000fe80003800200 */
[----:B------:R-:W-:Y:S05]  /*10140*/  @P2 BRA `(.L_x_463) ;  /* 0x00000000001c2947 */ /* 0x000fea0003800000 */
[----:B-1----:R-:W-:-:S06]  /*10150*/  FADD R14, R5, -R8 ;  /* 0x80000008050e7221 */ /* 0x002fcc0000000000 */
[----:B------:R-:W1:Y:S02]  /*10160*/  F2I.TRUNC.NTZ R14, R14 ;  /* 0x0000000e000e7305 */ /* 0x000e64000020f100 */
[----:B-1----:R-:W-:-:S04]  /*10170*/  VIMNMX.U32 R29, PT, PT, R29, R14, !PT ;  /* 0x0000000e1d1d7248 */ /* 0x002fc80007fe0000 */
[----:B------:R-:W-:-:S13]  /*10180*/  ISETP.GT.U32.AND P2, PT, R29, 0x7ff, PT ;  /* 0x000007ff1d00780c */ /* 0x000fda0003f44070 */
[----:B--23--:R-:W1:Y:S01]  /*10190*/  @!P2 LDC R15, c[0x0][0x388] ;  /* 0x0000e200ff0fab82 */ /* 0x00ce620000000800 */
[----:B------:R-:W-:-:S05]  /*101a0*/  @!P2 IMAD.WIDE.U32 R12, R14, 0x2000, R12 ;  /* 0x000020000e0ca825 */ /* 0x000fca00078e000c */
[----:B-1----:R1:W-:Y:S02]  /*101b0*/  @!P2 STG.E desc[UR6][R12.64], R15 ;  /* 0x0000000f0c00a986 */ /* 0x0023e4000c101906 */
.L_x_463:
[----:B------:R-:W-:Y:S05]  /*101c0*/  BSYNC.RECONVERGENT B1 ;  /* 0x0000000000017941 */ /* 0x000fea0003800200 */
.L_x_462:
[----:B------:R-:W-:Y:S01]  /*101d0*/  BSSY.RECONVERGENT B1, `(.L_x_464) ;  /* 0x000000a000017945 */ /* 0x000fe20003800200 */
[----:B------:R-:W-:-:S03]  /*101e0*/  IMAD.WIDE.U32 R2, R7, 0x4, R2 ;  /* 0x0000000407027825 */ /* 0x000fc600078e0002 */
        /* <DEDUP_REMOVED lines=8> */
.L_x_465:
[----:B------:R-:W-:Y:S05]  /*10270*/  BSYNC.RECONVERGENT B1 ;  /* 0x0000000000017941 */ /* 0x000fea0003800200 */
.L_x_464:
[----:B------:R-:W-:Y:S04]  /*10280*/  BSSY.RECONVERGENT B1, `(.L_x_466) ;  /* 0x0000009000017945 */ /* 0x000fe80003800200 */
[----:B------:R-:W-:Y:S05]  /*10290*/  @P1 BRA `(.L_x_467) ;  /* 0x00000000001c1947 */ /* 0x000fea0003800000 */
[----:B------:R-:W-:-:S06]  /*102a0*/  FADD R16, R5, -R16 ;  /* 0x8000001005107221 */ /* 0x000fcc0000000000 */
[----:B------:R-:W5:Y:S02]  /*102b0*/  F2I.TRUNC.NTZ R16, R16 ;  /* 0x0000001000107305 */ /* 0x000f64000020f100 */
[----:B-----5:R-:W-:-:S04]  /*102c0*/  VIMNMX.U32 R10, PT, PT, R7, R16, !PT ;  /* 0x00000010070a7248 */ /* 0x020fc80007fe0000 */
[----:B------:R-:W-:-:S13]  /*102d0*/  ISETP.GT.U32.AND P1, PT, R10, 0x7ff, PT ;  /* 0x000007ff0a00780c */ /* 0x000fda0003f24070 */
[----:B-123--:R-:W1:Y:S01]  /*102e0*/  @!P1 LDC R15, c[0x0][0x388] ;  /* 0x0000e200ff0f9b82 */ /* 0x00ee620000000800 */
[----:B------:R-:W-:-:S05]  /*102f0*/  @!P1 IMAD.WIDE.U32 R12, R16, 0x2000, R2 ;  /* 0x00002000100c9825 */ /* 0x000fca00078e0002 */
[----:B-1----:R1:W-:Y:S02]  /*10300*/  @!P1 STG.E desc[UR6][R12.64], R15 ;  /* 0x0000000f0c009986 */ /* 0x0023e4000c101906 */
.L_x_467:
[----:B------:R-:W-:Y:S05]  /*10310*/  BSYNC.RECONVERGENT B1 ;  /* 0x0000000000017941 */ /* 0x000fea0003800200 */
.L_x_466:
        /* <DEDUP_REMOVED lines=9> */
.L_x_469:
[----:B------:R-:W-:Y:S05]  /*103b0*/  BSYNC.RECONVERGENT B1 ;  /* 0x0000000000017941 */ /* 0x000fea0003800200 */
.L_x_468:
        /* <DEDUP_REMOVED lines=9> */
.L_x_471:
[----:B------:R-:W-:Y:S05]  /*10450*/  BSYNC.RECONVERGENT B1 ;  /* 0x0000000000017941 */ /* 0x000fea0003800200 */
.L_x_470:
[----:B------:R-:W-:Y:S04]  /*10460*/  BSSY.RECONVERGENT B1, `(.L_x_472) ;  /* 0x0000009000017945 */ /* 0x000fe80003800200 */
[----:B------:R-:W-:Y:S05]  /*10470*/  @P6 BRA `(.L_x_473) ;  /* 0x00000000001c6947 */ /* 0x000fea0003800000 */
[----:B------:R-:W-:-:S06]  /*10480*/  FADD R5, R5, -R8 ;  /* 0x8000000805057221 */ /* 0x000fcc0000000000 */
[----:B------:R-:W5:Y:S02]  /*10490*/  F2I.TRUNC.NTZ R5, R5 ;  /* 0x0000000500057305 */ /* 0x000f64000020f100 */
[----:B-----5:R-:W-:-:S04]  /*104a0*/  VIMNMX.U32 R7, PT, PT, R7, R5, !PT ;  /* 0x0000000507077248 */ /* 0x020fc80007fe0000 */
[----:B------:R-:W-:-:S13]  /*104b0*/  ISETP.GT.U32.AND P0, PT, R7, 0x7ff, PT ;  /* 0x000007ff0700780c */ /* 0x000fda0003f04070 */
[----:B------:R-:W5:Y:S01]  /*104c0*/  @!P0 LDC R7, c[0x0][0x388] ;  /* 0x0000e200ff078b82 */ /* 0x000f620000000800 */
[----:B------:R-:W-:-:S05]  /*104d0*/  @!P0 IMAD.WIDE.U32 R2, R5, 0x2000, R2 ;  /* 0x0000200005028825 */ /* 0x000fca00078e0002 */
[----:B-----5:R0:W-:Y:S02]  /*104e0*/  @!P0 STG.E desc[UR6][R2.64], R7 ;  /* 0x0000000702008986 */ /* 0x0201e4000c101906 */
.L_x_473:
[----:B------:R-:W-:Y:S05]  /*104f0*/  BSYNC.RECONVERGENT B1 ;  /* 0x0000000000017941 */ /* 0x000fea0003800200 */
.L_x_472:
[----:B-1----:R-:W1:Y:S01]  /*10500*/  LDC.64 R12, c[0x4][0x8] ;  /* 0x01000200ff0c7b82 */ /* 0x002e620000000a00 */
[----:B------:R-:W-:Y:S01]  /*10510*/  VOTEU.ANY UR4, UPT, PT ;  /* 0x0000000000047886 */ /* 0x000fe200038e0100 */
[----:B------:R-:W-:Y:S01]  /*10520*/  CREDUX.MIN.S32 UR5, R6 ;  /* 0x00000000060572cc */ /* 0x000fe20000008200 */
[----:B------:R-:W-:Y:S01]  /*10530*/  UFLO.U32 UR4, UR4 ;  /* 0x00000004000472bd */ /* 0x000fe200080e0000 */
[----:B----4-:R-:W-:Y:S02]  /*10540*/  CREDUX.MAX.S32 UR8, R11 ;  /* 0x000000000b0872cc */ /* 0x010fe40000000200 */
[----:B0-----:R-:W-:Y:S02]  /*10550*/  CREDUX.MIN.S32 UR9, R17 ;  /* 0x00000000110972cc */ /* 0x001fe40000008200 */
[----:B--23--:R-:W0:Y:S01]  /*10560*/  LDC.64 R14, c[0x4][0x10] ;  /* 0x01000400ff0e7b82 */ /* 0x00ce220000000a00 */
[----:B------:R-:W-:Y:S02]  /*10570*/  CREDUX.MAX.S32 UR10, R9 ;  /* 0x00000000090a72cc */ /* 0x000fe40000000200 */
[----:B------:R-:W-:-:S04]  /*10580*/  ISETP.EQ.U32.AND P0, PT, R0, UR4, PT ;  /* 0x0000000400007c0c */ /* 0x000fc8000bf02070 */
[----:B------:R-:W-:Y:S01]  /*10590*/  IMAD.U32 R7, RZ, RZ, UR5 ;  /* 0x00000005ff077e24 */ /* 0x000fe2000f8e00ff */
[----:B------:R-:W2:Y:S01]  /*105a0*/  LDC.64 R2, c[0x4][0x18] ;  /* 0x01000600ff027b82 */ /* 0x000ea20000000a00 */
[----:B------:R-:W-:Y:S02]  /*105b0*/  IMAD.U32 R11, RZ, RZ, UR8 ;  /* 0x00000008ff0b7e24 */ /* 0x000fe4000f8e00ff */
[----:B------:R-:W-:-:S03]  /*105c0*/  MOV R17, UR9 ;  /* 0x0000000900117c02 */ /* 0x000fc60008000f00 */
[----:B------:R-:W-:Y:S02]  /*105d0*/  IMAD.U32 R23, RZ, RZ, UR10 ;  /* 0x0000000aff177e24 */ /* 0x000fe4000f8e00ff */
[----:B------:R-:W3:Y:S01]  /*105e0*/  LDC.64 R20, c[0x4][0x20] ;  /* 0x01000800ff147b82 */ /* 0x000ee20000000a00 */
[----:B-1----:R1:W-:Y:S04]  /*105f0*/  @P0 REDG.E.MIN.S32.STRONG.GPU desc[UR6][R12.64], R7 ;  /* 0x000000070c00098e */ /* 0x0023e8000c92e306 */
[----:B0-----:R-:W-:Y:S04]  /*10600*/  @P0 REDG.E.MAX.S32.STRONG.GPU desc[UR6][R14.64], R11 ;  /* 0x0000000b0e00098e */ /* 0x001fe8000d12e306 */
[----:B--2---:R0:W-:Y:S04]  /*10610*/  @P0 REDG.E.MIN.S32.STRONG.GPU desc[UR6][R2.64], R17 ;  /* 0x000000110200098e */ /* 0x0041e8000c92e306 */
[----:B---3--:R2:W-:Y:S04]  /*10620*/  @P0 REDG.E.MAX.S32.STRONG.GPU desc[UR6][R20.64], R23 ;  /* 0x000000171400098e */ /* 0x0085e8000d12e306 */
[----:B------:R-:W0:Y:S04]  /*10630*/  LDG.E R8, desc[UR6][R12.64] ;  /* 0x000000060c087981 */ /* 0x000e28000c1e1900 */
[----:B------:R-:W3:Y:S04]  /*10640*/  LDG.E R9, desc[UR6][R14.64] ;  /* 0x000000060e097981 */ /* 0x000ee8000c1e1900 */
[----:B------:R-:W4:Y:S04]  /*10650*/  LDG.E R5, desc[UR6][R20.64] ;  /* 0x0000000614057981 */ /* 0x000f28000c1e1900 */
        /* <DEDUP_REMOVED lines=9> */
[----:B-1----:R-:W-:-:S04]  /*106f0*/  SHF.R.U32.HI R7, RZ, 0x10, R6 ;  /* 0x00000010ff077819 */ /* 0x002fc80000011606 */
[----:B------:R-:W-:-:S04]  /*10700*/  LOP3.LUT R7, R7, R6, RZ, 0x3c, !PT ;  /* 0x0000000607077212 */ /* 0x000fc800078e3cff */
[----:B------:R-:W-:-:S04]  /*10710*/  LOP3.LUT R6, R7, 0x7ff, RZ, 0xc0, !PT ;  /* 0x000007ff07067812 */ /* 0x000fc800078ec0ff */
[----:B------:R-:W-:Y:S02]  /*10720*/  I2FP.F32.U32 R6, R6 ;  /* 0x0000000600067245 */ /* 0x000fe40000201000 */
[----:B0-----:R-:W-:Y:S02]  /*10730*/  I2FP.F32.S32 R3, R8 ;  /* 0x0000000800037245 */ /* 0x001fe40000201400 */
[----:B---3--:R-:W-:Y:S02]  /*10740*/  I2FP.F32.S32 R9, R9 ;  /* 0x0000000900097245 */ /* 0x008fe40000201400 */
[C---:B------:R-:W-:Y:S02]  /*10750*/  FSETP.GT.AND P1, PT, R6.reuse, R3, PT ;  /* 0x000000030600720b */ /* 0x040fe40003f24000 */
[----:B------:R-:W-:Y:S01]  /*10760*/  FSETP.GEU.AND P0, PT, R6, R9, PT ;  /* 0x000000090600720b */ /* 0x000fe20003f0e000 */
[----:B----4-:R-:W-:-:S12]  /*10770*/  IMAD.IADD R8, R5, 0x1, -R0 ;  /* 0x0000000105087824 */ /* 0x010fd800078e0a00 */
[----:B--2---:R-:W-:Y:S05]  /*10780*/  @!P0 BRA P1, `(.L_x_475) ;  /* 0x00000000002c8947 */ /* 0x004fea0000800000 */
[----:B------:R-:W-:-:S04]  /*10790*/  IADD3 R0, PT, PT, R25, 0x4ef34da0, RZ ;  /* 0x4ef34da019007810 */ /* 0x000fc80007ffe0ff */
        /* <DEDUP_REMOVED lines=10> */
.L_x_475:
[----:B------:R-:W-:Y:S01]  /*10840*/  IADD3 R5, PT, PT, -R8, 0x800, RZ ;  /* 0x0000080008057810 */ /* 0x000fe20007ffe1ff */
[----:B------:R-:W-:Y:S01]  /*10850*/  VIADD R2, R25, 0x4ef34da0 ;  /* 0x4ef34da019027836 */ /* 0x000fe20000000000 */
[----:B------:R-:W-:Y:S02]  /*10860*/  I2FP.F32.S32 R0, R0 ;  /* 0x0000000000007245 */ /* 0x000fe40000201400 */
[----:B------:R-:W0:Y:S01]  /*10870*/  I2F.U32.RP R9, R5 ;  /* 0x0000000500097306 */ /* 0x000e220000209000 */
[----:B------:R-:W-:Y:S01]  /*10880*/  IMAD.MOV R13, RZ, RZ, -R5 ;  /* 0x000000ffff0d7224 */ /* 0x000fe200078e0a05 */
[----:B------:R-:W-:Y:S02]  /*10890*/  SHF.R.U32.HI R3, RZ, 0x10, R2 ;  /* 0x00000010ff037819 */ /* 0x000fe40000011602 */
[----:B------:R-:W-:Y:S02]  /*108a0*/  ISETP.NE.U32.AND P1, PT, R5, RZ, PT ;  /* 0x000000ff0500720c */ /* 0x000fe40003f25070 */
[----:B------:R-:W-:-:S05]  /*108b0*/  LOP3.LUT R3, R3, R2, RZ, 0x3c, !PT ;  /* 0x0000000203037212 */ /* 0x000fca00078e3cff */
[----:B------:R-:W-:Y:S01]  /*108c0*/  IMAD R10, R3, 0x4ef34d9f, RZ ;  /* 0x4ef34d9f030a7824 */ /* 0x000fe200078e02ff */
[----:B0-----:R-:W0:Y:S04]  /*108d0*/  MUFU.RCP R9, R9 ;  /* 0x0000000900097308 */ /* 0x001e280000001000 */
[----:B------:R-:W-:-:S04]  /*108e0*/  SHF.R.U32.HI R11, RZ, 0x10, R10 ;  /* 0x00000010ff0b7819 */ /* 0x000fc8000001160a */
[----:B------:R-:W-:-:S05]  /*108f0*/  LOP3.LUT R11, R11, R10, RZ, 0x3c, !PT ;  /* 0x0000000a0b0b7212 */ /* 0x000fca00078e3cff */
[----:B------:R-:W-:-:S05]  /*10900*/  IMAD R11, R11, 0x4ef34d9f, RZ ;  /* 0x4ef34d9f0b0b7824 */ /* 0x000fca00078e02ff */
[----:B------:R-:W-:Y:S01]  /*10910*/  SHF.R.U32.HI R10, RZ, 0x10, R11 ;  /* 0x00000010ff0a7819 */ /* 0x000fe2000001160b */
[----:B0-----:R-:W-:-:S03]  /*10920*/  VIADD R2, R9, 0xffffffe ;  /* 0x0ffffffe09027836 */ /* 0x001fc60000000000 */
[----:B------:R-:W-:Y:S01]  /*10930*/  LOP3.LUT R10, R10, R11, RZ, 0x3c, !PT ;  /* 0x0000000b0a0a7212 */ /* 0x000fe200078e3cff */
[----:B------:R0:W1:Y:S02]  /*10940*/  F2I.FTZ.U32.TRUNC.NTZ R3, R2 ;  /* 0x0000000200037305 */ /* 0x000064000021f000 */
[----:B0-----:R-:W-:Y:S02]  /*10950*/  HFMA2 R2, -RZ, RZ, 0, 0 ;  /* 0x00000000ff027431 */ /* 0x001fe400000001ff */
[----:B-1----:R-:W-:-:S04]  /*10960*/  IMAD R9, R13, R3, RZ ;  /* 0x000000030d097224 */ /* 0x002fc800078e02ff */
[----:B------:R-:W-:-:S06]  /*10970*/  IMAD.HI.U32 R3, R3, R9, R2 ;  /* 0x0000000903037227 */ /* 0x000fcc00078e0002 */
[----:B------:R-:W-:-:S04]  /*10980*/  IMAD.HI.U32 R3, R3, R10, RZ ;  /* 0x0000000a03037227 */ /* 0x000fc800078e00ff */
[----:B------:R-:W-:-:S04]  /*10990*/  IMAD.MOV R2, RZ, RZ, -R3 ;  /* 0x000000ffff027224 */ /* 0x000fc800078e0a03 */
        /* <DEDUP_REMOVED lines=10> */
.L_x_476:
[----:B------:R-:W-:Y:S05]  /*10a40*/  BSYNC.RECONVERGENT B1 ;  /* 0x0000000000017941 */ /* 0x000fea0003800200 */
.L_x_474:
[----:B------:R-:W-:Y:S01]  /*10a50*/  IADD3 R0, PT, PT, R25, 0x4ef34da1, RZ ;  /* 0x4ef34da119007810 */ /* 0x000fe20007ffe0ff */
[----:B------:R-:W-:Y:S01]  /*10a60*/  IMAD.MOV.U32 R9, RZ, RZ, 0x33d6bf95 ;  /* 0x33d6bf95ff097424 */ /* 0x000fe200078e00ff */
[----:B------:R-:W-:Y:S02]  /*10a70*/  BSSY.RECONVERGENT B1, `(.L_x_477) ;  /* 0x0000017000017945 */ /* 0x000fe40003800200 */
        /* <DEDUP_REMOVED lines=22> */
.L_x_478:
[----:B------:R-:W-:Y:S05]  /*10be0*/  BSYNC.RECONVERGENT B1 ;  /* 0x0000000000017941 */ /* 0x000fea0003800200 */
.L_x_477:
        /* <DEDUP_REMOVED lines=21> */
.L_x_484:
[----:B------:R-:W-:Y:S01]  /*10d40*/  FSETP.GEU.AND P0, PT, R2, -1, PT ;  /* 0xbf8000000200780b */ /* 0x000fe20003f0e000 */
[----:B------:R-:W-:-:S12]  /*10d50*/  FADD R3, R3, -1 ;  /* 0xbf80000003037421 */ /* 0x000fd80000000000 */
[----:B------:R-:W-:-:S07]  /*10d60*/  @!P0 FADD R3, R3, -1 ;  /* 0xbf80000003038421 */ /* 0x000fce0000000000 */
.L_x_483:
[----:B------:R-:W-:Y:S05]  /*10d70*/  BSYNC.RECONVERGENT B2 ;  /* 0x0000000000027941 */ /* 0x000fea0003800200 */
.L_x_482:
[----:B------:R-:W-:Y:S01]  /*10d80*/  FADD R0, R0, -R3 ;  /* 0x8000000300007221 */ /* 0x000fe20000000000 */
[----:B------:R-:W-:Y:S06]  /*10d90*/  BRA `(.L_x_480) ;  /* 0x0000000000647947 */ /* 0x000fec0003800000 */
.L_x_481:
        /* <DEDUP_REMOVED lines=10> */
.L_x_487:
        /* <DEDUP_REMOVED lines=12> */
.L_x_486:
[----:B------:R-:W-:Y:S05]  /*10f00*/  BSYNC.RECONVERGENT B2 ;  /* 0x0000000000027941 */ /* 0x000fea0003800200 */
.L_x_485:
[----:B------:R-:W-:-:S04]  /*10f10*/  FMUL R3, R2, 1.1920928955078125e-07 ;  /* 0x3400000002037820 */ /* 0x000fc80000400000 */
[----:B------:R-:W-:-:S07]  /*10f20*/  FMUL R0, R10, R3 ;  /* 0x000000030a007220 */ /* 0x000fce0000400000 */
.L_x_480:
[----:B------:R-:W-:Y:S05]  /*10f30*/  BSYNC.RECONVERGENT B1 ;  /* 0x0000000000017941 */ /* 0x000fea0003800200 */
.L_x_479:
[----:B------:R-:W-:Y:S01]  /*10f40*/  VIADD R2, R25, 0x4ef34da2 ;  /* 0x4ef34da219027836 */ /* 0x000fe20000000000 */
[CC--:B------:R-:W-:Y:S01]  /*10f50*/  FSETP.NAN.AND P0, PT, |R0|.reuse, |R0|.reuse, PT ;  /* 0x400000000000720b */ /* 0x0c0fe20003f08200 */
[----:B------:R-:W-:Y:S01]  /*10f60*/  UMOV UR4, 0x54442d18 ;  /* 0x54442d1800047882 */ /* 0x000fe20000000000 */
[----:B------:R-:W-:Y:S01]  /*10f70*/  MOV R11, 0x33d6bf95 ;  /* 0x33d6bf95000b7802 */ /* 0x000fe20000000f00 */
[----:B------:R-:W-:Y:S01]  /*10f80*/  UMOV UR5, 0x401921fb ;  /* 0x401921fb00057882 */ /* 0x000fe20000000000 */
        /* <DEDUP_REMOVED lines=27> */
.L_x_489:
[----:B------:R-:W-:Y:S05]  /*11140*/  BSYNC.RECONVERGENT B1 ;  /* 0x0000000000017941 */ /* 0x000fea0003800200 */
.L_x_488:
        /* <DEDUP_REMOVED lines=21> */
.L_x_495:
[----:B------:R-:W-:Y:S01]  /*112a0*/  FSETP.GEU.AND P0, PT, R2, -1, PT ;  /* 0xbf8000000200780b */ /* 0x000fe20003f0e000 */
[----:B------:R-:W-:-:S12]  /*112b0*/  FADD R3, R3, -1 ;  /* 0xbf80000003037421 */ /* 0x000fd80000000000 */
[----:B------:R-:W-:-:S07]  /*112c0*/  @!P0 FADD R3, R3, -1 ;  /* 0xbf80000003038421 */ /* 0x000fce0000000000 */
.L_x_494:
[----:B------:R-:W-:Y:S05]  /*112d0*/  BSYNC.RECONVERGENT B2 ;  /* 0x0000000000027941 */ /* 0x000fea0003800200 */
.L_x_493:
[----:B------:R-:W-:Y:S01]  /*112e0*/  FADD R0, R0, -R3 ;  /* 0x8000000300007221 */ /* 0x000fe20000000000 */
[----:B------:R-:W-:Y:S06]  /*112f0*/  BRA `(.L_x_491) ;  /* 0x0000000000647947 */ /* 0x000fec0003800000 */
.L_x_492:
        /* <DEDUP_REMOVED lines=10> */
.L_x_498:
        /* <DEDUP_REMOVED lines=12> */
.L_x_497:
[----:B------:R-:W-:Y:S05]  /*11460*/  BSYNC.RECONVERGENT B2 ;  /* 0x0000000000027941 */ /* 0x000fea0003800200 */
.L_x_496:
[----:B------:R-:W-:-:S04]  /*11470*/  FMUL R3, R2, 1.1920928955078125e-07 ;  /* 0x3400000002037820 */ /* 0x000fc80000400000 */
[----:B------:R-:W-:-:S07]  /*11480*/  FMUL R0, R10, R3 ;  /* 0x000000030a007220 */ /* 0x000fce0000400000 */
.L_x_491:
[----:B------:R-:W-:Y:S05]  /*11490*/  BSYNC.RECONVERGENT B1 ;  /* 0x0000000000017941 */ /* 0x000fea0003800200 */
.L_x_490:
        /* <DEDUP_REMOVED lines=25> */
.L_x_503:
[----:B------:R0:W2:Y:S01]  /*11630*/  LDG.E.CONSTANT R2, desc[UR6][R10.64] ;  /* 0x000000060a027981 */ /* 0x0000a2000c1e9900 */
[----:B------:R-:W-:-:S04]  /*11640*/  IADD3 R9, PT, PT, R9, 0x1, RZ ;  /* 0x0000000109097810 */ /* 0x000fc80007ffe0ff */
        /* <DEDUP_REMOVED lines=10> */
.L_x_502:
        /* <DEDUP_REMOVED lines=20> */
[C---:B0-----:R-:W-:Y:S02]  /*11830*/  LOP3.LUT R4, R9.reuse, R8, RZ, 0x3c, !PT ;  /* 0x0000000809047212 */ /* 0x041fe400078e3cff */
[C---:B------:R-:W-:Y:S02]  /*11840*/  LOP3.LUT R10, R2.reuse, R3, RZ, 0x3c, !PT ;  /* 0x00000003020a7212 */ /* 0x040fe400078e3cff */
[----:B------:R-:W-:Y:S02]  /*11850*/  LOP3.LUT R11, R2, R9, RZ, 0x3c, !PT ;  /* 0x00000009020b7212 */ /* 0x000fe400078e3cff */
[----:B------:R-:W-:Y:S02]  /*11860*/  LEA.HI R9, R9, R0, RZ, 0x1 ;  /* 0x0000000009097211 */ /* 0x000fe400078f08ff */
        /* <DEDUP_REMOVED lines=8> */
.L_x_501:
[----:B------:R-:W-:Y:S01]  /*118f0*/  FMUL R0, RZ, R8 ;  /* 0x00000008ff007220 */ /* 0x000fe20000400000 */
[----:B------:R-:W-:-:S07]  /*11900*/  IMAD.MOV.U32 R9, RZ, RZ, RZ ;  /* 0x000000ffff097224 */ /* 0x000fce00078e00ff */
.L_x_500:
[----:B------:R-:W-:Y:S05]  /*11910*/  BSYNC.RECONVERGENT B1 ;  /* 0x0000000000017941 */ /* 0x000fea0003800200 */
.L_x_499:
[----:B------:R-:W-:Y:S01]  /*11920*/  MOV R15, 0x37cbac00 ;  /* 0x37cbac00000f7802 */ /* 0x000fe20000000f00 */
[----:B------:R-:W-:Y:S01]  /*11930*/  FMUL R2, R0, R0 ;  /* 0x0000000000027220 */ /* 0x000fe20000400000 */
[C---:B------:R-:W-:Y:S01]  /*11940*/  LOP3.LUT R4, R9.reuse, 0x1, RZ, 0xc0, !PT ;  /* 0x0000000109047812 */ /* 0x040fe200078ec0ff */
[----:B------:R-:W-:Y:S02]  /*11950*/  HFMA2 R10, -RZ, RZ, 1.541015625, -0.052001953125 ;  /* 0x3e2aaaa8ff0a7431 */ /* 0x000fe400000001ff */
[----:B------:R-:W-:Y:S02]  /*11960*/  VIADD R11, R9, 0x1 ;  /* 0x00000001090b7836 */ /* 0x000fe40000000000 */
[----:B------:R-:W-:Y:S01]  /*11970*/  FFMA R3, R2, R15, -0.0013887860113754868507 ;  /* 0xbab607ed02037423 */ /* 0x000fe2000000000f */
[----:B------:R-:W-:Y:S01]  /*11980*/  ISETP.NE.U32.AND P0, PT, R4, 0x1, PT ;  /* 0x000000010400780c */ /* 0x000fe20003f05070 */
[----:B------:R-:W-:Y:S01]  /*11990*/  IMAD.MOV.U32 R4, RZ, RZ, 0x3c0885e4 ;  /* 0x3c0885e4ff047424 */ /* 0x000fe200078e00ff */
[----:B------:R-:W-:Y:S01]  /*119a0*/  BSSY.RECONVERGENT B1, `(.L_x_504) ;  /* 0x0000047000017945 */ /* 0x000fe20003800200 */
[----:B------:R-:W-:-:S02]  /*119b0*/  LOP3.LUT P1, RZ, R11, 0x2, RZ, 0xc0, !PT ;  /* 0x000000020bff7812 */ /* 0x000fc4000782c0ff */
[----:B------:R-:W-:Y:S02]  /*119c0*/  FSEL R3, R3, -0.00019574658654164522886, P0 ;  /* 0xb94d415303037808 */ /* 0x000fe40000000000 */
        /* <DEDUP_REMOVED lines=8> */
[----:B------:R-:W-:Y:S02]  /*11a50*/  @P1 FADD R16, RZ, -R16 ;  /* 0x80000010ff101221 */ /* 0x000fe40000000000 */
[----:B------:R-:W-:Y:S05]  /*11a60*/  @!P0 BRA `(.L_x_505) ;  /* 0x0000000000e88947 */ /* 0x000fea0003800000 */
        /* <DEDUP_REMOVED lines=9> */
[----:B------:R-:W-:Y:S02]  /*11b00*/  IMAD.MOV.U32 R0, RZ, RZ, R1 ;  /* 0x000000ffff007224 */ /* 0x000fe400078e0001 */
[----:B0-----:R-:W-:Y:S01]  /*11b10*/  IMAD.U32 R10, RZ, RZ, UR4 ;  /* 0x00000004ff0a7e24 */ /* 0x001fe2000f8e00ff */
[----:B------:R-:W-:-:S07]  /*11b20*/  MOV R11, UR5 ;  /* 0x00000005000b7c02 */ /* 0x000fce0008000f00 */
.L_x_508:
        /* <DEDUP_REMOVED lines=12> */
.L_x_507:
        /* <DEDUP_REMOVED lines=16> */
[C-C-:B------:R-:W-:Y:S01]  /*11cf0*/  SHF.L.W.U32.HI R9, R3.reuse, 0x2, R0.reuse ;  /* 0x0000000203097819 */ /* 0x140fe20000010e00 */
[----:B------:R-:W-:Y:S01]  /*11d00*/  IMAD.SHL.U32 R3, R3, 0x4, RZ ;  /* 0x0000000403037824 */ /* 0x000fe200078e00ff */
[----:B------:R-:W-:Y:S02]  /*11d10*/  SHF.R.U32.HI R0, RZ, 0x1e, R0 ;  /* 0x0000001eff007819 */ /* 0x000fe40000011600 */
[----:B------:R-:W-:Y:S02]  /*11d20*/  SHF.R.S32.HI R2, RZ, 0x1f, R9 ;  /* 0x0000001fff027819 */ /* 0x000fe40000011409 */
[C---:B------:R-:W-:Y:S02]  /*11d30*/  LEA.HI R14, R9.reuse, R0, RZ, 0x1 ;  /* 0x00000000090e7211 */ /* 0x040fe400078f08ff */
[C---:B------:R-:W-:Y:S02]  /*11d40*/  LOP3.LUT R10, R2.reuse, R3, RZ, 0x3c, !PT ;  /* 0x00000003020a7212 */ /* 0x040fe400078e3cff */
[----:B------:R-:W-:Y:S01]  /*11d50*/  LOP3.LUT R11, R2, R9, RZ, 0x3c, !PT ;  /* 0x00000009020b7212 */ /* 0x000fe200078e3cff */
[----:B------:R-:W-:Y:S01]  /*11d60*/  IMAD.MOV R0, RZ, RZ, -R14 ;  /* 0x000000ffff007224 */ /* 0x000fe200078e0a0e */
[----:B------:R-:W-:-:S04]  /*11d70*/  LOP3.LUT R8, R9, R8, RZ, 0x3c, !PT ;  /* 0x0000000809087212 */ /* 0x000fc800078e3cff */
[----:B------:R-:W1:Y:S01]  /*11d80*/  I2F.F64.S64 R10, R10 ;  /* 0x0000000a000a7312 */ /* 0x000e620000301c00 */
[----:B------:R-:W-:Y:S02]  /*11d90*/  ISETP.GE.AND P0, PT, R8, RZ, PT ;  /* 0x000000ff0800720c */ /* 0x000fe40003f06270 */
[----:B------:R-:W-:Y:S01]  /*11da0*/  @!P1 MOV R14, R0 ;  /* 0x00000000000e9202 */ /* 0x000fe20000000f00 */
[----:B-1----:R-:W-:-:S10]  /*11db0*/  DMUL R2, R10, UR4 ;  /* 0x000000040a027c28 */ /* 0x002fd40008000000 */
[----:B------:R-:W1:Y:S02]  /*11dc0*/  F2F.F32.F64 R2, R2 ;  /* 0x0000000200027310 */ /* 0x000e640000301000 */
[----:B-1----:R-:W-:Y:S01]  /*11dd0*/  FSEL R13, -R2, R2, !P0 ;  /* 0x00000002020d7208 */ /* 0x002fe20004000100 */
[----:B0-----:R-:W-:Y:S06]  /*11de0*/  BRA `(.L_x_505) ;  /* 0x0000000000087947 */ /* 0x001fec0003800000 */
.L_x_506:
[----:B------:R-:W-:Y:S01]  /*11df0*/  FMUL R13, RZ, R8 ;  /* 0x00000008ff0d7220 */ /* 0x000fe20000400000 */
[----:B------:R-:W-:-:S07]  /*11e00*/  IMAD.MOV.U32 R14, RZ, RZ, RZ ;  /* 0x000000ffff0e7224 */ /* 0x000fce00078e00ff */
.L_x_505:
[----:B------:R-:W-:Y:S05]  /*11e10*/  BSYNC.RECONVERGENT B1 ;  /* 0x0000000000017941 */ /* 0x000fea0003800200 */
.L_x_504:
[----:B------:R-:W-:Y:S01]  /*11e20*/  FMUL R2, R13, R13 ;  /* 0x0000000d0d027220 */ /* 0x000fe20000400000 */
[----:B------:R-:W-:Y:S01]  /*11e30*/  LOP3.LUT R0, R14, 0x1, RZ, 0xc0, !PT ;  /* 0x000000010e007812 */ /* 0x000fe200078ec0ff */
[----:B------:R-:W-:Y:S01]  /*11e40*/  IMAD.MOV.U32 R3, RZ, RZ, 0x3d2aaabb ;  /* 0x3d2aaabbff037424 */ /* 0x000fe200078e00ff */
[----:B------:R-:W-:Y:S01]  /*11e50*/  MOV R4, 0x3effffff ;  /* 0x3effffff00047802 */ /* 0x000fe20000000f00 */
[----:B------:R-:W-:Y:S01]  /*11e60*/  FFMA R15, R2, R15, -0.0013887860113754868507 ;  /* 0xbab607ed020f7423 */ /* 0x000fe2000000000f */
[----:B------:R-:W-:Y:S01]  /*11e70*/  ISETP.NE.U32.AND P0, PT, R0, 0x1, PT ;  /* 0x000000010000780c */ /* 0x000fe20003f05070 */
[----:B------:R-:W-:Y:S01]  /*11e80*/  FMUL R35, R12, 3 ;  /* 0x404000000c237820 */ /* 0x000fe20000400000 */
[----:B------:R-:W-:Y:S01]  /*11e90*/  LOP3.LUT P1, RZ, R14, 0x2, RZ, 0xc0, !PT ;  /* 0x000000020eff7812 */ /* 0x000fe2000782c0ff */
[----:B------:R-:W-:Y:S01]  /*11ea0*/  IMAD.MOV.U32 R25, RZ, RZ, R7 ;  /* 0x000000ffff197224 */ /* 0x000fe200078e0007 */
[----:B------:R-:W-:Y:S02]  /*11eb0*/  FSEL R15, R15, -0.00019574658654164522886, !P0 ;  /* 0xb94d41530f0f7808 */ /* 0x000fe40004000000 */
[----:B------:R-:W-:-:S02]  /*11ec0*/  FSEL R3, R3, 0.0083327032625675201416, !P0 ;  /* 0x3c0885e403037808 */ /* 0x000fc40004000000 */
[----:B------:R-:W-:Y:S02]  /*11ed0*/  FSEL R0, R13, 1, P0 ;  /* 0x3f8000000d007808 */ /* 0x000fe40000000000 */
[----:B------:R-:W-:Y:S01]  /*11ee0*/  FSEL R4, -R4, -0.16666662693023681641, !P0 ;  /* 0xbe2aaaa804047808 */ /* 0x000fe20004000100 */
[C---:B------:R-:W-:Y:S02]  /*11ef0*/  FFMA R15, R2.reuse, R15, R3 ;  /* 0x0000000f020f7223 */ /* 0x040fe40000000003 */
[C---:B------:R-:W-:Y:S02]  /*11f00*/  FFMA R3, R2.reuse, R0, RZ ;  /* 0x0000000002037223 */ /* 0x040fe400000000ff */
[----:B------:R-:W-:-:S04]  /*11f10*/  FFMA R4, R2, R15, R4 ;  /* 0x0000000f02047223 */ /* 0x000fc80000000004 */
[----:B------:R-:W-:Y:S01]  /*11f20*/  FFMA R4, R3, R4, R0 ;  /* 0x0000000403047223 */ /* 0x000fe20000000000 */
[----:B------:R-:W-:-:S03]  /*11f30*/  FMUL R0, R16, R35 ;  /* 0x0000002310007220 */ /* 0x000fc60000400000 */
[----:B------:R-:W-:-:S04]  /*11f40*/  @P1 FADD R4, RZ, -R4 ;  /* 0x80000004ff041221 */ /* 0x000fc80000000000 */
[----:B------:R-:W-:-:S07]  /*11f50*/  FMUL R35, R35, R4 ;  /* 0x0000000423237220 */ /* 0x000fce0000400000 */
.L_x_49:
[----:B------:R-:W-:Y:S05]  /*11f60*/  BSYNC.RECONVERGENT B0 ;  /* 0x0000000000007941 */ /* 0x000fea0003800200 */
.L_x_48:
[----:B------:R-:W-:Y:S05]  /*11f70*/  WARPSYNC.ALL ;  /* 0x0000000000007948 */ /* 0x000fea0003800000 */
[----:B------:R-:W-:Y:S04]  /*11f80*/  STG.E desc[UR6][R18.64], R6 ;  /* 0x0000000612007986 */ /* 0x000fe8000c101906 */
[----:B------:R-:W-:Y:S04]  /*11f90*/  STG.E desc[UR6][R18.64+0x4], R5 ;  /* 0x0000040512007986 */ /* 0x000fe8000c101906 */
[----:B------:R-:W-:Y:S04]  /*11fa0*/  STG.E desc[UR6][R18.64+0x8], R35 ;  /* 0x0000082312007986 */ /* 0x000fe8000c101906 */
[----:B------:R-:W-:Y:S04]  /*11fb0*/  STG.E desc[UR6][R18.64+0xc], R0 ;  /* 0x00000c0012007986 */ /* 0x000fe8000c101906 */
[----:B------:R-:W-:Y:S01]  /*11fc0*/  STG.E desc[UR6][R18.64+0x10], R25 ;  /* 0x0000101912007986 */ /* 0x000fe2000c101906 */
[----:B------:R-:W-:Y:S05]  /*11fd0*/  EXIT ;  /* 0x000000000000794d */ /* 0x000fea0003800000 */
        .weak           $__internal_0_$__cuda_sm3x_div_rn_noftz_f32_slowpath
        .type           $__internal_0_$__cuda_sm3x_div_rn_noftz_f32_slowpath,@function
        .size           $__internal_0_$__cuda_sm3x_div_rn_noftz_f32_slowpath,(.L_x_564 - $__internal_0_$__cuda_sm3x_div_rn_noftz_f32_slowpath)
$__internal_0_$__cuda_sm3x_div_rn_noftz_f32_slowpath:
[----:B------:R-:W-:Y:S01]  /*11fe0*/  SHF.R.U32.HI R16, RZ, 0x17, R4 ;  /* 0x00000017ff107819 */ /* 0x000fe20000011604 */
[----:B------:R-:W-:Y:S01]  /*11ff0*/  BSSY.RECONVERGENT B2, `(.L_x_509) ;  /* 0x0000064000027945 */ /* 0x000fe20003800200 */
[----:B------:R-:W-:Y:S01]  /*12000*/  SHF.R.U32.HI R24, RZ, 0x17, R3 ;  /* 0x00000017ff187819 */ /* 0x000fe20000011603 */
[----:B------:R-:W-:Y:S01]  /*12010*/  IMAD.MOV.U32 R30, RZ, RZ, 0x4b189680 ;  /* 0x4b189680ff1e7424 */ /* 0x000fe200078e00ff */
[----:B------:R-:W-:Y:S02]  /*12020*/  LOP3.LUT R16, R16, 0xff, RZ, 0xc0, !PT ;  /* 0x000000ff10107812 */ /* 0x000fe400078ec0ff */
[----:B------:R-:W-:-:S03]  /*12030*/  LOP3.LUT R24, R24, 0xff, RZ, 0xc0, !PT ;  /* 0x000000ff18187812 */ /* 0x000fc600078ec0ff */
[----:B------:R-:W-:Y:S01]  /*12040*/  VIADD R26, R16, 0xffffffff ;  /* 0xffffffff101a7836 */ /* 0x000fe20000000000 */
[----:B------:R-:W-:-:S04]  /*12050*/  IADD3 R28, PT, PT, R24, -0x1, RZ ;  /* 0xffffffff181c7810 */ /* 0x000fc80007ffe0ff */
[----:B------:R-:W-:-:S04]  /*12060*/  ISETP.GT.U32.AND P0, PT, R26, 0xfd, PT ;  /* 0x000000fd1a00780c */ /* 0x000fc80003f04070 */
[----:B------:R-:W-:-:S13]  /*12070*/  ISETP.GT.U32.OR P0, PT, R28, 0xfd, P0 ;  /* 0x000000fd1c00780c */ /* 0x000fda0000704470 */
[----:B------:R-:W-:Y:S01]  /*12080*/  @!P0 IMAD.MOV.U32 R20, RZ, RZ, RZ ;  /* 0x000000ffff148224 */ /* 0x000fe200078e00ff */
[----:B------:R-:W-:Y:S06]  /*12090*/  @!P0 BRA `(.L_x_510) ;  /* 0x0000000000608947 */ /* 0x000fec0003800000 */
[----:B------:R-:W-:Y:S01]  /*120a0*/  HFMA2 R0, -RZ, RZ, 14.1875, -0.0015869140625 ;  /* 0x4b189680ff007431 */ /* 0x000fe200000001ff */
[----:B------:R-:W-:-:S04]  /*120b0*/  FSETP.GTU.FTZ.AND P0, PT, |R3|, +INF , PT ;  /* 0x7f8000000300780b */ /* 0x000fc80003f1c200 */
[----:B------:R-:W-:-:S04]  /*120c0*/  FSETP.GTU.FTZ.AND P1, PT, |R0|, +INF , PT ;  /* 0x7f8000000000780b */ /* 0x000fc80003f3c200 */
[----:B------:R-:W-:-:S13]  /*120d0*/  PLOP3.LUT P0, PT, P0, P1, PT, 0xf8, 0x8f ;  /* 0x00000000008f781c */ /* 0x000fda0000703f70 */
[----:B------:R-:W-:Y:S05]  /*120e0*/  @P0 BRA `(.L_x_511) ;  /* 0x00000004004c0947 */ /* 0x000fea0003800000 */
[----:B------:R-:W-:-:S13]  /*120f0*/  LOP3.LUT P0, RZ, R30, 0x7fffffff, R3, 0xc8, !PT ;  /* 0x7fffffff1eff7812 */ /* 0x000fda000780c803 */
[----:B------:R-:W-:Y:S05]  /*12100*/  @!P0 BRA `(.L_x_512) ;  /* 0x00000004003c8947 */ /* 0x000fea0003800000 */
[C---:B------:R-:W-:Y:S02]  /*12110*/  FSETP.NEU.FTZ.AND P1, PT, |R3|.reuse, +INF , PT ;  /* 0x7f8000000300780b */ /* 0x040fe40003f3d200 */
[----:B------:R-:W-:Y:S02]  /*12120*/  FSETP.NEU.FTZ.AND P0, PT, |R0|, +INF , PT ;  /* 0x7f8000000000780b */ /* 0x000fe40003f1d200 */
[----:B------:R-:W-:-:S11]  /*12130*/  FSETP.NEU.FTZ.AND P2, PT, |R3|, +INF , PT ;  /* 0x7f8000000300780b */ /* 0x000fd60003f5d200 */
[----:B------:R-:W-:Y:S05]  /*12140*/  @!P0 BRA !P1, `(.L_x_512) ;  /* 0x00000004002c8947 */ /* 0x000fea0004800000 */
[----:B------:R-:W-:-:S04]  /*12150*/  LOP3.LUT P1, RZ, R3, 0x7fffffff, RZ, 0xc0, !PT ;  /* 0x7fffffff03ff7812 */ /* 0x000fc8000782c0ff */
[----:B------:R-:W-:-:S13]  /*12160*/  PLOP3.LUT P0, PT, P0, P1, PT, 0x2f, 0xf2 ;  /* 0x0000000000f2781c */ /* 0x000fda0000702577 */
[----:B------:R-:W-:Y:S05]  /*12170*/  @P0 BRA `(.L_x_513) ;  /* 0x0000000400180947 */ /* 0x000fea0003800000 */
[----:B------:R-:W-:-:S04]  /*12180*/  LOP3.LUT P0, RZ, R30, 0x7fffffff, RZ, 0xc0, !PT ;  /* 0x7fffffff1eff7812 */ /* 0x000fc8000780c0ff */
[----:B------:R-:W-:-:S13]  /*12190*/  PLOP3.LUT P0, PT, P2, P0, PT, 0x2f, 0xf2 ;  /* 0x0000000000f2781c */ /* 0x000fda0001700577 */
[----:B------:R-:W-:Y:S05]  /*121a0*/  @P0 BRA `(.L_x_514) ;  /* 0x0000000400000947 */ /* 0x000fea0003800000 */
[----:B------:R-:W-:Y:S02]  /*121b0*/  ISETP.GE.AND P0, PT, R28, RZ, PT ;  /* 0x000000ff1c00720c */ /* 0x000fe40003f06270 */
[----:B------:R-:W-:-:S11]  /*121c0*/  ISETP.GE.AND P1, PT, R26, RZ, PT ;  /* 0x000000ff1a00720c */ /* 0x000fd60003f26270 */
[----:B------:R-:W-:Y:S02]  /*121d0*/  @P0 IMAD.MOV.U32 R20, RZ, RZ, RZ ;  /* 0x000000ffff140224 */ /* 0x000fe400078e00ff */
[----:B------:R-:W-:Y:S01]  /*121e0*/  @!P0 FFMA R3, R3, 1.84467440737095516160e+19, RZ ;  /* 0x5f80000003038823 */ /* 0x000fe200000000ff */
[----:B------:R-:W-:Y:S02]  /*121f0*/  @!P0 IMAD.MOV.U32 R20, RZ, RZ, -0x40 ;  /* 0xffffffc0ff148424 */ /* 0x000fe400078e00ff */
[----:B------:R-:W-:-:S03]  /*12200*/  @!P1 FFMA R30, R0, 1.84467440737095516160e+19, RZ ;  /* 0x5f800000001e9823 */ /* 0x000fc600000000ff */
[----:B------:R-:W-:-:S07]  /*12210*/  @!P1 IADD3 R20, PT, PT, R20, 0x40, RZ ;  /* 0x0000004014149810 */ /* 0x000fce0007ffe0ff */
.L_x_510:
[----:B------:R-:W-:Y:S01]  /*12220*/  LEA R31, R16, 0xc0800000, 0x17 ;  /* 0xc0800000101f7811 */ /* 0x000fe200078eb8ff */
[----:B------:R-:W-:Y:S01]  /*12230*/  VIADD R24, R24, 0xffffff81 ;  /* 0xffffff8118187836 */ /* 0x000fe20000000000 */
[----:B------:R-:W-:Y:S03]  /*12240*/  BSSY.RECONVERGENT B3, `(.L_x_515) ;  /* 0x0000035000037945 */ /* 0x000fe60003800200 */
[----:B------:R-:W-:Y:S01]  /*12250*/  IMAD.IADD R30, R30, 0x1, -R31 ;  /* 0x000000011e1e7824 */ /* 0x000fe200078e0a1f */
[C---:B------:R-:W-:Y:S01]  /*12260*/  IADD3 R35, PT, PT, R24.reuse, 0x7f, -R16 ;  /* 0x0000007f18237810 */ /* 0x040fe20007ffe810 */
[----:B------:R-:W-:Y:S02]  /*12270*/  IMAD R0, R24, -0x800000, R3 ;  /* 0xff80000018007824 */ /* 0x000fe400078e0203 */
[----:B------:R-:W0:Y:S01]  /*12280*/  MUFU.RCP R26, R30 ;  /* 0x0000001e001a7308 */ /* 0x000e220000001000 */
[----:B------:R-:W-:Y:S01]  /*12290*/  FADD.FTZ R31, -R30, -RZ ;  /* 0x800000ff1e1f7221 */ /* 0x000fe20000010100 */
[----:B------:R-:W-:-:S03]  /*122a0*/  IADD3 R35, PT, PT, R35, R20, RZ ;  /* 0x0000001423237210 */ /* 0x000fc60007ffe0ff */
[----:B0-----:R-:W-:-:S04]  /*122b0*/  FFMA R33, R26, R31, 1 ;  /* 0x3f8000001a217423 */ /* 0x001fc8000000001f */
[----:B------:R-:W-:-:S04]  /*122c0*/  FFMA R33, R26, R33, R26 ;  /* 0x000000211a217223 */ /* 0x000fc8000000001a */
[----:B------:R-:W-:-:S04]  /*122d0*/  FFMA R26, R0, R33, RZ ;  /* 0x00000021001a7223 */ /* 0x000fc800000000ff */
[----:B------:R-:W-:-:S04]  /*122e0*/  FFMA R3, R31, R26, R0 ;  /* 0x0000001a1f037223 */ /* 0x000fc80000000000 */
[----:B------:R-:W-:-:S04]  /*122f0*/  FFMA R26, R33, R3, R26 ;  /* 0x00000003211a7223 */ /* 0x000fc8000000001a */
[----:B------:R-:W-:-:S04]  /*12300*/  FFMA R31, R31, R26, R0 ;  /* 0x0000001a1f1f7223 */ /* 0x000fc80000000000 */
[----:B------:R-:W-:-:S05]  /*12310*/  FFMA R0, R33, R31, R26 ;  /* 0x0000001f21007223 */ /* 0x000fca000000001a */
[----:B------:R-:W-:-:S04]  /*12320*/  SHF.R.U32.HI R3, RZ, 0x17, R0 ;  /* 0x00000017ff037819 */ /* 0x000fc80000011600 */
[----:B------:R-:W-:-:S05]  /*12330*/  LOP3.LUT R16, R3, 0xff, RZ, 0xc0, !PT ;  /* 0x000000ff03107812 */ /* 0x000fca00078ec0ff */
[----:B------:R-:W-:-:S04]  /*12340*/  IMAD.IADD R3, R16, 0x1, R35 ;  /* 0x0000000110037824 */ /* 0x000fc800078e0223 */
[----:B------:R-:W-:-:S05]  /*12350*/  VIADD R16, R3, 0xffffffff ;  /* 0xffffffff03107836 */ /* 0x000fca0000000000 */
[----:B------:R-:W-:-:S13]  /*12360*/  ISETP.GE.U32.AND P0, PT, R16, 0xfe, PT ;  /* 0x000000fe1000780c */ /* 0x000fda0003f06070 */
[----:B------:R-:W-:Y:S05]  /*12370*/  @!P0 BRA `(.L_x_516) ;  /* 0x0000000000808947 */ /* 0x000fea0003800000 */
[----:B------:R-:W-:-:S13]  /*12380*/  ISETP.GT.AND P0, PT, R3, 0xfe, PT ;  /* 0x000000fe0300780c */ /* 0x000fda0003f04270 */
[----:B------:R-:W-:Y:S05]  /*12390*/  @P0 BRA `(.L_x_517) ;  /* 0x00000000006c0947 */ /* 0x000fea0003800000 */
[----:B------:R-:W-:-:S13]  /*123a0*/  ISETP.GE.AND P0, PT, R3, 0x1, PT ;  /* 0x000000010300780c */ /* 0x000fda0003f06270 */
[----:B------:R-:W-:Y:S05]  /*123b0*/  @P0 BRA `(.L_x_518) ;  /* 0x0000000000740947 */ /* 0x000fea0003800000 */
[----:B------:R-:W-:Y:S02]  /*123c0*/  ISETP.GE.AND P0, PT, R3, -0x18, PT ;  /* 0xffffffe80300780c */ /* 0x000fe40003f06270 */
[----:B------:R-:W-:-:S11]  /*123d0*/  LOP3.LUT R0, R0, 0x80000000, RZ, 0xc0, !PT ;  /* 0x8000000000007812 */ /* 0x000fd600078ec0ff */
[----:B------:R-:W-:Y:S05]  /*123e0*/  @!P0 BRA `(.L_x_518) ;  /* 0x0000000000688947 */ /* 0x000fea0003800000 */
[CCC-:B------:R-:W-:Y:S01]  /*123f0*/  FFMA.RZ R16, R33.reuse, R31.reuse, R26.reuse ;  /* 0x0000001f21107223 */ /* 0x1c0fe2000000c01a */
[CCC-:B------:R-:W-:Y:S01]  /*12400*/  FFMA.RP R20, R33.reuse, R31.reuse, R26.reuse ;  /* 0x0000001f21147223 */ /* 0x1c0fe2000000801a */
[----:B------:R-:W-:Y:S01]  /*12410*/  FFMA.RM R31, R33, R31, R26 ;  /* 0x0000001f211f7223 */ /* 0x000fe2000000401a */
[C---:B------:R-:W-:Y:S02]  /*12420*/  IADD3 R24, PT, PT, R3.reuse, 0x20, RZ ;  /* 0x0000002003187810 */ /* 0x040fe40007ffe0ff */
[----:B------:R-:W-:Y:S02]  /*12430*/  LOP3.LUT R16, R16, 0x7fffff, RZ, 0xc0, !PT ;  /* 0x007fffff10107812 */ /* 0x000fe400078ec0ff */
[C---:B------:R-:W-:Y:S02]  /*12440*/  ISETP.NE.AND P2, PT, R3.reuse, RZ, PT ;  /* 0x000000ff0300720c */ /* 0x040fe40003f45270 */
[----:B------:R-:W-:Y:S02]  /*12450*/  LOP3.LUT R33, R16, 0x800000, RZ, 0xfc, !PT ;  /* 0x0080000010217812 */ /* 0x000fe400078efcff */
[----:B------:R-:W-:Y:S01]  /*12460*/  ISETP.NE.AND P1, PT, R3, RZ, PT ;  /* 0x000000ff0300720c */ /* 0x000fe20003f25270 */
[----:B------:R-:W-:Y:S01]  /*12470*/  IMAD.MOV R3, RZ, RZ, -R3 ;  /* 0x000000ffff037224 */ /* 0x000fe200078e0a03 */
[----:B------:R-:W-:-:S02]  /*12480*/  SHF.L.U32 R24, R33, R24, RZ ;  /* 0x0000001821187219 */ /* 0x000fc400000006ff */
[----:B------:R-:W-:Y:S02]  /*12490*/  FSETP.NEU.FTZ.AND P0, PT, R20, R31, PT ;  /* 0x0000001f1400720b */ /* 0x000fe40003f1d000 */
[----:B------:R-:W-:Y:S02]  /*124a0*/  SEL R20, R3, RZ, P2 ;  /* 0x000000ff03147207 */ /* 0x000fe40001000000 */
[----:B------:R-:W-:Y:S02]  /*124b0*/  ISETP.NE.AND P1, PT, R24, RZ, P1 ;  /* 0x000000ff1800720c */ /* 0x000fe40000f25270 */
[----:B------:R-:W-:Y:S02]  /*124c0*/  SHF.R.U32.HI R20, RZ, R20, R33 ;  /* 0x00000014ff147219 */ /* 0x000fe40000011621 */
[----:B------:R-:W-:Y:S02]  /*124d0*/  PLOP3.LUT P0, PT, P0, P1, PT, 0xf8, 0x8f ;  /* 0x00000000008f781c */ /* 0x000fe40000703f70 */
[----:B------:R-:W-:-:S02]  /*124e0*/  SHF.R.U32.HI R16, RZ, 0x1, R20 ;  /* 0x00000001ff107819 */ /* 0x000fc40000011614 */
[----:B------:R-:W-:-:S04]  /*124f0*/  SEL R3, RZ, 0x1, !P0 ;  /* 0x00000001ff037807 */ /* 0x000fc80004000000 */
[----:B------:R-:W-:-:S04]  /*12500*/  LOP3.LUT R3, R3, 0x1, R16, 0xf8, !PT ;  /* 0x0000000103037812 */ /* 0x000fc800078ef810 */
[----:B------:R-:W-:-:S05]  /*12510*/  LOP3.LUT R3, R3, R20, RZ, 0xc0, !PT ;  /* 0x0000001403037212 */ /* 0x000fca00078ec0ff */
[----:B------:R-:W-:-:S05]  /*12520*/  IMAD.IADD R3, R16, 0x1, R3 ;  /* 0x0000000110037824 */ /* 0x000fca00078e0203 */
[----:B------:R-:W-:Y:S01]  /*12530*/  LOP3.LUT R0, R3, R0, RZ, 0xfc, !PT ;  /* 0x0000000003007212 */ /* 0x000fe200078efcff */
[----:B------:R-:W-:Y:S06]  /*12540*/  BRA `(.L_x_518) ;  /* 0x0000000000107947 */ /* 0x000fec0003800000 */
.L_x_517:
[----:B------:R-:W-:-:S04]  /*12550*/  LOP3.LUT R0, R0, 0x80000000, RZ, 0xc0, !PT ;  /* 0x8000000000007812 */ /* 0x000fc800078ec0ff */
[----:B------:R-:W-:Y:S01]  /*12560*/  LOP3.LUT R0, R0, 0x7f800000, RZ, 0xfc, !PT ;  /* 0x7f80000000007812 */ /* 0x000fe200078efcff */
[----:B------:R-:W-:Y:S06]  /*12570*/  BRA `(.L_x_518) ;  /* 0x0000000000047947 */ /* 0x000fec0003800000 */
.L_x_516:
[----:B------:R-:W-:-:S07]  /*12580*/  LEA R0, R35, R0, 0x17 ;  /* 0x0000000023007211 */ /* 0x000fce00078eb8ff */
.L_x_518:
[----:B------:R-:W-:Y:S05]  /*12590*/  BSYNC.RECONVERGENT B3 ;  /* 0x0000000000037941 */ /* 0x000fea0003800200 */
.L_x_515:
[----:B------:R-:W-:Y:S05]  /*125a0*/  BRA `(.L_x_519) ;  /* 0x0000000000207947 */ /* 0x000fea0003800000 */
.L_x_514:
[----:B------:R-:W-:-:S04]  /*125b0*/  LOP3.LUT R0, R30, 0x80000000, R3, 0x48, !PT ;  /* 0x800000001e007812 */ /* 0x000fc800078e4803 */
[----:B------:R-:W-:Y:S01]  /*125c0*/  LOP3.LUT R0, R0, 0x7f800000, RZ, 0xfc, !PT ;  /* 0x7f80000000007812 */ /* 0x000fe200078efcff */
[----:B------:R-:W-:Y:S06]  /*125d0*/  BRA `(.L_x_519) ;  /* 0x0000000000147947 */ /* 0x000fec0003800000 */
.L_x_513:
[----:B------:R-:W-:Y:S01]  /*125e0*/  LOP3.LUT R0, R30, 0x80000000, R3, 0x48, !PT ;  /* 0x800000001e007812 */ /* 0x000fe200078e4803 */
[----:B------:R-:W-:Y:S06]  /*125f0*/  BRA `(.L_x_519) ;  /* 0x00000000000c7947 */ /* 0x000fec0003800000 */
.L_x_512:
[----:B------:R-:W0:Y:S01]  /*12600*/  MUFU.RSQ R0, -QNAN ;  /* 0xffc0000000007908 */ /* 0x000e220000001400 */
[----:B------:R-:W-:Y:S05]  /*12610*/  BRA `(.L_x_519) ;  /* 0x0000000000047947 */ /* 0x000fea0003800000 */
.L_x_511:
[----:B------:R-:W-:-:S07]  /*12620*/  FADD.FTZ R0, R3, R0 ;  /* 0x0000000003007221 */ /* 0x000fce0000010000 */
.L_x_519:
[----:B------:R-:W-:Y:S05]  /*12630*/  BSYNC.RECONVERGENT B2 ;  /* 0x0000000000027941 */ /* 0x000fea0003800200 */
.L_x_509:
[----:B------:R-:W-:-:S04]  /*12640*/  IMAD.MOV.U32 R3, RZ, RZ, 0x0 ;  /* 0x00000000ff037424 */ /* 0x000fc800078e00ff */
[----:B0-----:R-:W-:Y:S05]  /*12650*/  RET.REL.NODEC R2 `(_Z13particle_stepP8Particlei) ;  /* 0xfffffed802687950 */ /* 0x001fea0003c3ffff */
.L_x_520:
[----:B------:R-:W-:-:S00]  /*12660*/  BRA `(.L_x_520) ;  /* 0xfffffffc00fc7947 */ /* 0x000fc0000383ffff */
[----:B------:R-:W-:-:S00]  /*12670*/  NOP ;  /* 0x0000000000007918 */ /* 0x000fc00000000000 */
        /* <DEDUP_REMOVED lines=8> */
.L_x_564:


//--------------------- .text._Z14init_particlesP8Particle --------------------------
	.section	.text._Z14init_particlesP8Particle,"ax",@progbits
	.align	128
        .global         _Z14init_particlesP8Particle
        .type           _Z14init_particlesP8Particle,@function
        .size           _Z14init_particlesP8Particle,(.L_x_565 - _Z14init_particlesP8Particle)
        .other          _Z14init_particlesP8Particle,@"STO_CUDA_ENTRY STV_DEFAULT"
_Z14init_particlesP8Particle:
.text._Z14init_particlesP8Particle:
[----:B------:R-:W0:Y:S01]  /*0000*/  LDC R1, c[0x0][0x37c] ;  /* 0x0000df00ff017b82 */ /* 0x000e220000000800 */
[----:B------:R-:W1:Y:S07]  /*0010*/  S2R R13, SR_TID.X ;  /* 0x00000000000d7919 */ /* 0x000e6e0000002100 */
[----:B------:R-:W1:Y:S01]  /*0020*/  S2UR UR4, SR_CTAID.X ;  /* 0x00000000000479c3 */ /* 0x000e620000002500 */
[----:B------:R-:W2:Y:S01]  /*0030*/  LDCU.64 UR6, c[0x0][0x358] ;  /* 0x00006b00ff0677ac */ /* 0x000ea20008000a00 */
[----:B0-----:R-:W-:-:S06]  /*0040*/  VIADD R1, R1, 0xffffffe0 ;  /* 0xffffffe001017836 */ /* 0x001fcc0000000000 */
[----:B------:R-:W1:Y:S08]  /*0050*/  LDC R0, c[0x0][0x360] ;  /* 0x0000d800ff007b82 */ /* 0x000e700000000800 */
[----:B------:R-:W0:Y:S08]  /*0060*/  LDC.64 R6, c[0x0][0x380] ;  /* 0x0000e000ff067b82 */ /* 0x000e300000000a00 */
[----:B------:R-:W3:Y:S08]  /*0070*/  LDC.64 R8, c[0x4][0x10] ;  /* 0x01000400ff087b82 */ /* 0x000ef00000000a00 */
[----:B------:R-:W4:Y:S01]  /*0080*/  LDC.64 R2, c[0x4][0x8] ;  /* 0x01000200ff027b82 */ /* 0x000f220000000a00 */
[----:B-1----:R-:W-:-:S04]  /*0090*/  IMAD R13, R0, UR4, R13 ;  /* 0x00000004000d7c24 */ /* 0x002fc8000f8e020d */
[----:B0-----:R-:W-:-:S04]  /*00a0*/  IMAD.WIDE R6, R13, 0x14, R6 ;  /* 0x000000140d067825 */ /* 0x001fc800078e0206 */
[----:B------:R-:W-:-:S05]  /*00b0*/  IMAD.SHL.U32 R13, R13, 0x4, RZ ;  /* 0x000000040d0d7824 */ /* 0x000fca00078e00ff */
[----:B--2---:R0:W-:Y:S04]  /*00c0*/  STG.E desc[UR6][R6.64+0x10], R13 ;  /* 0x0000100d06007986 */ /* 0x0041e8000c101906 */
[----:B---3--:R1:W2:Y:S04]  /*00d0*/  LDG.E R8, desc[UR6][R8.64] ;  /* 0x0000000608087981 */ /* 0x0082a8000c1e1900 */
[----:B----4-:R-:W3:Y:S01]  /*00e0*/  LDG.E R2, desc[UR6][R2.64] ;  /* 0x0000000602027981 */ /* 0x010ee2000c1e1900 */
        /* <DEDUP_REMOVED lines=10> */
[----:B-1----:R-:W-:-:S04]  /*0190*/  LOP3.LUT R9, R5, 0x7ff, RZ, 0xc0, !PT ;  /* 0x000007ff05097812 */ /* 0x002fc800078ec0ff */
[----:B------:R-:W-:Y:S02]  /*01a0*/  I2FP.F32.U32 R9, R9 ;  /* 0x0000000900097245 */ /* 0x000fe40000201000 */
[----:B--2---:R-:W-:Y:S02]  /*01b0*/  I2FP.F32.S32 R8, R8 ;  /* 0x0000000800087245 */ /* 0x004fe40000201400 */
[----:B---3--:R-:W-:Y:S02]  /*01c0*/  I2FP.F32.S32 R2, R2 ;  /* 0x0000000200027245 */ /* 0x008fe40000201400 */
[----:B------:R-:W-:-:S04]  /*01d0*/  FSETP.GEU.AND P0, PT, R9, R8, PT ;  /* 0x000000080900720b */ /* 0x000fc80003f0e000 */
[----:B------:R-:W-:-:S13]  /*01e0*/  FSETP.LEU.OR P0, PT, R9, R2, P0 ;  /* 0x000000020900720b */ /* 0x000fda000070b400 */
[----:B0-----:R-:W-:Y:S05]  /*01f0*/  @P0 BRA `(.L_x_522) ;  /* 0x0000000000a00947 */ /* 0x001fea0003800000 */
[----:B------:R-:W0:Y:S08]  /*0200*/  LDC.64 R2, c[0x4][0x20] ;  /* 0x01000800ff027b82 */ /* 0x000e300000000a00 */
[----:B------:R-:W1:Y:S01]  /*0210*/  LDC.64 R10, c[0x4][0x18] ;  /* 0x01000600ff0a7b82 */ /* 0x000e620000000a00 */
[----:B0-----:R0:W2:Y:S04]  /*0220*/  LDG.E R3, desc[UR6][R2.64] ;  /* 0x0000000602037981 */ /* 0x0010a8000c1e1900 */
[----:B-1----:R-:W2:Y:S01]  /*0230*/  LDG.E R4, desc[UR6][R10.64] ;  /* 0x000000060a047981 */ /* 0x002ea2000c1e1900 */
[----:B------:R-:W-:-:S05]  /*0240*/  VIADD R12, R13, 0x4ef34da0 ;  /* 0x4ef34da00d0c7836 */ /* 0x000fca0000000000 */
[----:B------:R-:W-:-:S04]  /*0250*/  SHF.R.U32.HI R15, RZ, 0x10, R12 ;  /* 0x00000010ff0f7819 */ /* 0x000fc8000001160c */
[----:B------:R-:W-:-:S05]  /*0260*/  LOP3.LUT R15, R15, R12, RZ, 0x3c, !PT ;  /* 0x0000000c0f0f7212 */ /* 0x000fca00078e3cff */
        /* <DEDUP_REMOVED lines=8> */
[----:B------:R-:W-:-:S03]  /*02f0*/  ISETP.NE.U32.AND P1, PT, R8, RZ, PT ;  /* 0x000000ff0800720c */ /* 0x000fc60003f25070 */
[----:B------:R-:W-:Y:S02]  /*0300*/  IMAD.MOV.U32 R15, RZ, RZ, R10 ;  /* 0x000000ffff0f7224 */ /* 0x000fe400078e000a */
[----:B------:R-:W-:Y:S02]  /*0310*/  IMAD R10, R2, 0x4ef34d9f, RZ ;  /* 0x4ef34d9f020a7824 */ /* 0x000fe400078e02ff */
[----:B------:R-:W-:-:S03]  /*0320*/  IMAD.MOV.U32 R2, RZ, RZ, RZ ;  /* 0x000000ffff027224 */ /* 0x000fc600078e00ff */
[----:B------:R-:W-:Y:S01]  /*0330*/  SHF.R.U32.HI R11, RZ, 0x10, R10 ;  /* 0x00000010ff0b7819 */ /* 0x000fe2000001160a */
[----:B0-----:R-:W0:Y:S03]  /*0340*/  MUFU.RCP R14, R14 ;  /* 0x0000000e000e7308 */ /* 0x001e260000001000 */
[----:B------:R-:W-:Y:S01]  /*0350*/  LOP3.LUT R11, R11, R10, RZ, 0x3c, !PT ;  /* 0x0000000a0b0b7212 */ /* 0x000fe200078e3cff */
[----:B0-----:R-:W-:-:S04]  /*0360*/  VIADD R12, R14, 0xffffffe ;  /* 0x0ffffffe0e0c7836 */ /* 0x001fc80000000000 */
[----:B------:R-:W0:Y:S02]  /*0370*/  F2I.FTZ.U32.TRUNC.NTZ R3, R12 ;  /* 0x0000000c00037305 */ /* 0x000e24000021f000 */
[----:B0-----:R-:W-:-:S04]  /*0380*/  IMAD R15, R15, R3, RZ ;  /* 0x000000030f0f7224 */ /* 0x001fc800078e02ff */
        /* <DEDUP_REMOVED lines=15> */
.L_x_522:
        /* <DEDUP_REMOVED lines=10> */
.L_x_523:
[----:B------:R-:W-:Y:S05]  /*0520*/  BSYNC.RECONVERGENT B0 ;  /* 0x0000000000007941 */ /* 0x000fea0003800200 */
.L_x_521:
[----:B------:R-:W-:Y:S01]  /*0530*/  VIADD R0, R13, 0x4ef34da1 ;  /* 0x4ef34da10d007836 */ /* 0x000fe20000000000 */
[----:B------:R-:W-:Y:S01]  /*0540*/  BSSY.RECONVERGENT B0, `(.L_x_524) ;  /* 0x000001a000007945 */ /* 0x000fe20003800200 */
[----:B------:R-:W-:Y:S02]  /*0550*/  IMAD.MOV.U32 R4, RZ, RZ, 0x33d6bf95 ;  /* 0x33d6bf95ff047424 */ /* 0x000fe400078e00ff */
[----:B------:R-:W-:Y:S01]  /*0560*/  IMAD.MOV.U32 R2, RZ, RZ, 0x4b189680 ;  /* 0x4b189680ff027424 */ /* 0x000fe200078e00ff */
        /* <DEDUP_REMOVED lines=10> */
[----:B------:R-:W-:Y:S02]  /*0610*/  IMAD R0, R0, -0x989680, R3 ;  /* 0xff67698000007824 */ /* 0x000fe400078e0203 */
[----:B------:R-:W-:-:S03]  /*0620*/  FFMA R3, R4, -R2, 1 ;  /* 0x3f80000004037423 */ /* 0x000fc60000000802 */
        /* <DEDUP_REMOVED lines=9> */
[----:B------:R-:W-:Y:S05]  /*06c0*/  CALL.REL.NOINC `($__internal_1_$__cuda_sm3x_div_rn_noftz_f32_slowpath) ;  /* 0x0000001000dc7944 */ /* 0x000fea0003c00000 */
[----:B------:R-:W-:-:S07]  /*06d0*/  IMAD.MOV.U32 R3, RZ, RZ, R0 ;  /* 0x000000ffff037224 */ /* 0x000fce00078e0000 */
.L_x_525:
[----:B------:R-:W-:Y:S05]  /*06e0*/  BSYNC.RECONVERGENT B0 ;  /* 0x0000000000007941 */ /* 0x000fea0003800200 */
.L_x_524:
        /* <DEDUP_REMOVED lines=24> */
.L_x_530:
[----:B------:R-:W-:Y:S05]  /*0870*/  BSYNC.RECONVERGENT B1 ;  /* 0x0000000000017941 */ /* 0x000fea0003800200 */
.L_x_529:
[----:B------:R-:W-:Y:S01]  /*0880*/  FADD R3, R3, -R0 ;  /* 0x8000000003037221 */ /* 0x000fe20000000000 */
[----:B------:R-:W-:Y:S06]  /*0890*/  BRA `(.L_x_527) ;  /* 0x0000000000647947 */ /* 0x000fec0003800000 */
.L_x_528:
[C---:B------:R-:W-:Y:S01]  /*08a0*/  LOP3.LUT R0, R3.reuse, 0xff800000, RZ, 0xc0, !PT ;  /* 0xff80000003007812 */ /* 0x040fe200078ec0ff */
[----:B------:R-:W-:Y:S01]  /*08b0*/  IMAD.MOV.U32 R10, RZ, RZ, 0x7fffffff ;  /* 0x7fffffffff0a7424 */ /* 0x000fe200078e00ff */
[C---:B------:R-:W-:Y:S01]  /*08c0*/  ISETP.GT.U32.AND P0, PT, R3.reuse, 0x7f7fffff, PT ;  /* 0x7f7fffff0300780c */ /* 0x040fe20003f04070 */
[----:B------:R-:W-:Y:S02]  /*08d0*/  BSSY.RECONVERGENT B1, `(.L_x_531) ;  /* 0x0000013000017945 */ /* 0x000fe40003800200 */
[----:B------:R-:W-:Y:S01]  /*08e0*/  VIADD R4, R0, 0xc0800000 ;  /* 0xc080000000047836 */ /* 0x000fe20000000000 */
[----:B------:R-:W-:Y:S02]  /*08f0*/  LOP3.LUT R0, R3, 0x7fffff, RZ, 0xc0, !PT ;  /* 0x007fffff03007812 */ /* 0x000fe400078ec0ff */
[----:B------:R-:W-:Y:S02]  /*0900*/  FSEL R10, R10, 8388608, P0 ;  /* 0x4b0000000a0a7808 */ /* 0x000fe40000000000 */
[----:B------:R-:W-:-:S02]  /*0910*/  ISETP.NE.AND P1, PT, R4, RZ, PT ;  /* 0x000000ff0400720c */ /* 0x000fc40003f25270 */
[----:B------:R-:W-:-:S11]  /*0920*/  LOP3.LUT R0, R0, 0x3f800000, RZ, 0xfc, !PT ;  /* 0x3f80000000007812 */ /* 0x000fd600078efcff */
[----:B------:R-:W-:Y:S05]  /*0930*/  @!P1 BRA `(.L_x_532) ;  /* 0x0000000000309947 */ /* 0x000fea0003800000 */
.L_x_533:
        /* <DEDUP_REMOVED lines=12> */
.L_x_532:
[----:B------:R-:W-:Y:S05]  /*0a00*/  BSYNC.RECONVERGENT B1 ;  /* 0x0000000000017941 */ /* 0x000fea0003800200 */
.L_x_531:
[----:B------:R-:W-:-:S04]  /*0a10*/  FMUL R3, R0, 1.1920928955078125e-07 ;  /* 0x3400000000037820 */ /* 0x000fc80000400000 */
[----:B------:R-:W-:-:S07]  /*0a20*/  FMUL R3, R10, R3 ;  /* 0x000000030a037220 */ /* 0x000fce0000400000 */
.L_x_527:
[----:B------:R-:W-:Y:S05]  /*0a30*/  BSYNC.RECONVERGENT B0 ;  /* 0x0000000000007941 */ /* 0x000fea0003800200 */
.L_x_526:
        /* <DEDUP_REMOVED lines=14> */
[----:B------:R-:W0:Y:S03]  /*0b20*/  F2F.F64.F32 R12, R3 ;  /* 0x00000003000c7310 */ /* 0x000e260000201800 */
[----:B------:R-:W-:-:S04]  /*0b30*/  SHF.R.U32.HI R15, RZ, 0x10, R0 ;  /* 0x00000010ff0f7819 */ /* 0x000fc80000011600 */
[----:B------:R-:W-:-:S05]  /*0b40*/  LOP3.LUT R15, R15, R0, RZ, 0x3c, !PT ;  /* 0x000000000f0f7212 */ /* 0x000fca00078e3cff */
[----:B------:R-:W-:Y:S01]  /*0b50*/  IMAD.HI.U32 R0, R15, 0x6b5fca6b, RZ ;  /* 0x6b5fca6b0f007827 */ /* 0x000fe200078e00ff */
[----:B0-----:R-:W-:-:S04]  /*0b60*/  DMUL R12, R12, UR4 ;  /* 0x000000040c0c7c28 */ /* 0x001fc80008000000 */
[----:B------:R-:W-:-:S05]  /*0b70*/  SHF.R.U32.HI R0, RZ, 0x16, R0 ;  /* 0x00000016ff007819 */ /* 0x000fca0000011600 */
[----:B------:R-:W-:Y:S02]  /*0b80*/  IMAD R0, R0, -0x989680, R15 ;  /* 0xff67698000007824 */ /* 0x000fe400078e020f */
[----:B------:R0:W1:Y:S03]  /*0b90*/  F2F.F32.F64 R15, R12 ;  /* 0x0000000c000f7310 */ /* 0x0000660000301000 */
[----:B------:R-:W-:Y:S01]  /*0ba0*/  I2FP.F32.U32 R3, R0 ;  /* 0x0000000000037245 */ /* 0x000fe20000201000 */
[----:B------:R-:W-:-:S04]  /*0bb0*/  FFMA R0, R4, R17, 1.0000000116860974231e-07 ;  /* 0x33d6bf9504007423 */ /* 0x000fc80000000011 */
[----:B------:R-:W2:Y:S01]  /*0bc0*/  FCHK P0, R3, 10000000 ;  /* 0x4b18968003007902 */ /* 0x000ea20000000000 */
[----:B------:R-:W-:-:S04]  /*0bd0*/  FFMA R4, R0, R3, RZ ;  /* 0x0000000300047223 */ /* 0x000fc800000000ff */
[----:B------:R-:W-:-:S04]  /*0be0*/  FFMA R17, R4, -10000000, R3 ;  /* 0xcb18968004117823 */ /* 0x000fc80000000003 */
[----:B------:R-:W-:Y:S01]  /*0bf0*/  FFMA R0, R0, R17, R4 ;  /* 0x0000001100007223 */ /* 0x000fe20000000004 */
[----:B012---:R-:W-:Y:S06]  /*0c00*/  @!P0 BRA `(.L_x_535) ;  /* 0x0000000000088947 */ /* 0x007fec0003800000 */
[----:B------:R-:W-:-:S07]  /*0c10*/  MOV R4, 0xc30 ;  /* 0x00000c3000047802 */ /* 0x000fce0000000f00 */
[----:B------:R-:W-:Y:S05]  /*0c20*/  CALL.REL.NOINC `($__internal_1_$__cuda_sm3x_div_rn_noftz_f32_slowpath) ;  /* 0x0000000c00847944 */ /* 0x000fea0003c00000 */
.L_x_535:
[----:B------:R-:W-:Y:S05]  /*0c30*/  BSYNC.RECONVERGENT B0 ;  /* 0x0000000000007941 */ /* 0x000fea0003800200 */
.L_x_534:
        /* <DEDUP_REMOVED lines=24> */
.L_x_540:
[----:B------:R-:W-:Y:S05]  /*0dc0*/  BSYNC.RECONVERGENT B1 ;  /* 0x0000000000017941 */ /* 0x000fea0003800200 */
.L_x_539:
[----:B------:R-:W-:Y:S01]  /*0dd0*/  FADD R0, R0, -R3 ;  /* 0x8000000300007221 */ /* 0x000fe20000000000 */
[----:B------:R-:W-:Y:S06]  /*0de0*/  BRA `(.L_x_537) ;  /* 0x0000000000647947 */ /* 0x000fec0003800000 */
.L_x_538:
        /* <DEDUP_REMOVED lines=10> */
.L_x_543:
        /* <DEDUP_REMOVED lines=12> */
.L_x_542:
[----:B------:R-:W-:Y:S05]  /*0f50*/  BSYNC.RECONVERGENT B1 ;  /* 0x0000000000017941 */ /* 0x000fea0003800200 */
.L_x_541:
[----:B------:R-:W-:-:S04]  /*0f60*/  FMUL R3, R2, 1.1920928955078125e-07 ;  /* 0x3400000002037820 */ /* 0x000fc80000400000 */
[----:B------:R-:W-:-:S07]  /*0f70*/  FMUL R0, R8, R3 ;  /* 0x0000000308007220 */ /* 0x000fce0000400000 */
.L_x_537:
[----:B------:R-:W-:Y:S05]  /*0f80*/  BSYNC.RECONVERGENT B0 ;  /* 0x0000000000007941 */ /* 0x000fea0003800200 */
.L_x_536:
        /* <DEDUP_REMOVED lines=24> */
.L_x_546:
        /* <DEDUP_REMOVED lines=44> */
.L_x_545:
[----:B------:R-:W-:Y:S05]  /*13d0*/  BSYNC.RECONVERGENT B0 ;  /* 0x0000000000007941 */ /* 0x000fea0003800200 */
.L_x_544:
[----:B------:R-:W-:Y:S01]  /*13e0*/  LOP3.LUT R8, R2, 0x1, RZ, 0xc0, !PT ;  /* 0x0000000102087812 */ /* 0x000fe200078ec0ff */
[----:B------:R-:W-:Y:S02]  /*13f0*/  IMAD.MOV.U32 R17, RZ, RZ, 0x37cbac00 ;  /* 0x37cbac00ff117424 */ /* 0x000fe400078e00ff */
[----:B------:R-:W-:Y:S01]  /*1400*/  FMUL R3, R0, R0 ;  /* 0x0000000000037220 */ /* 0x000fe20000400000 */
[----:B------:R-:W-:Y:S01]  /*1410*/  IMAD.MOV.U32 R19, RZ, RZ, 0x3e2aaaa8 ;  /* 0x3e2aaaa8ff137424 */ /* 0x000fe200078e00ff */
[----:B------:R-:W-:Y:S01]  /*1420*/  ISETP.NE.U32.AND P0, PT, R8, 0x1, PT ;  /* 0x000000010800780c */ /* 0x000fe20003f05070 */
[----:B------:R-:W-:Y:S02]  /*1430*/  IMAD.MOV.U32 R8, RZ, RZ, 0x3c0885e4 ;  /* 0x3c0885e4ff087424 */ /* 0x000fe400078e00ff */
[----:B------:R-:W-:Y:S01]  /*1440*/  FFMA R4, R3, R17, -0.0013887860113754868507 ;  /* 0xbab607ed03047423 */ /* 0x000fe20000000011 */
[----:B------:R-:W-:Y:S01]  /*1450*/  VIADD R12, R2, 0x1 ;  /* 0x00000001020c7836 */ /* 0x000fe20000000000 */
[----:B------:R-:W-:Y:S01]  /*1460*/  FSEL R0, R0, 1, !P0 ;  /* 0x3f80000000007808 */ /* 0x000fe20004000000 */
[----:B------:R-:W-:Y:S01]  /*1470*/  BSSY.RECONVERGENT B0, `(.L_x_547) ;  /* 0x0000043000007945 */ /* 0x000fe20003800200 */
[----:B------:R-:W-:-:S02]  /*1480*/  FSEL R2, R8, 0.041666727513074874878, !P0 ;  /* 0x3d2aaabb08027808 */ /* 0x000fc40004000000 */
[----:B------:R-:W-:Y:S01]  /*1490*/  FSEL R4, R4, -0.00019574658654164522886, P0 ;  /* 0xb94d415304047808 */ /* 0x000fe20000000000 */
        /* <DEDUP_REMOVED lines=20> */
.L_x_549:
        /* <DEDUP_REMOVED lines=38> */
[----:B------:R-:W-:-:S05]  /*1840*/  LEA.HI R16, R2, R3, RZ, 0x1 ;  /* 0x0000000302107211 */ /* 0x000fca00078f08ff */
[----:B------:R-:W-:-:S04]  /*1850*/  IMAD.MOV R0, RZ, RZ, -R16 ;  /* 0x000000ffff007224 */ /* 0x000fc800078e0a10 */
[----:B------:R-:W-:Y:S01]  /*1860*/  @!P1 IMAD.MOV.U32 R16, RZ, RZ, R0 ;  /* 0x000000ffff109224 */ /* 0x000fe200078e0000 */
[----:B-1----:R-:W-:-:S10]  /*1870*/  DMUL R20, R12, UR4 ;  /* 0x000000040c147c28 */ /* 0x002fd40008000000 */
[----:B------:R-:W1:Y:S02]  /*1880*/  F2F.F32.F64 R20, R20 ;  /* 0x0000001400147310 */ /* 0x000e640000301000 */
[----:B01----:R-:W-:-:S07]  /*1890*/  FSEL R14, -R20, R20, !P0 ;  /* 0x00000014140e7208 */ /* 0x003fce0004000100 */
.L_x_548:
[----:B------:R-:W-:Y:S05]  /*18a0*/  BSYNC.RECONVERGENT B0 ;  /* 0x0000000000007941 */ /* 0x000fea0003800200 */
.L_x_547:
[----:B------:R-:W-:Y:S01]  /*18b0*/  FMUL R2, R14, R14 ;  /* 0x0000000e0e027220 */ /* 0x000fe20000400000 */
[C---:B------:R-:W-:Y:S01]  /*18c0*/  LOP3.LUT R0, R16.reuse, 0x1, RZ, 0xc0, !PT ;  /* 0x0000000110007812 */ /* 0x040fe200078ec0ff */
[----:B------:R-:W-:Y:S01]  /*18d0*/  IMAD.MOV.U32 R3, RZ, RZ, 0x3d2aaabb ;  /* 0x3d2aaabbff037424 */ /* 0x000fe200078e00ff */
[----:B------:R-:W-:Y:S01]  /*18e0*/  LOP3.LUT P1, RZ, R16, 0x2, RZ, 0xc0, !PT ;  /* 0x0000000210ff7812 */ /* 0x000fe2000782c0ff */
[----:B------:R-:W-:Y:S01]  /*18f0*/  FFMA R17, R2, R17, -0.0013887860113754868507 ;  /* 0xbab607ed02117423 */ /* 0x000fe20000000011 */
[----:B------:R-:W-:Y:S01]  /*1900*/  ISETP.NE.U32.AND P0, PT, R0, 0x1, PT ;  /* 0x000000010000780c */ /* 0x000fe20003f05070 */
[----:B------:R-:W-:Y:S01]  /*1910*/  IMAD.MOV.U32 R4, RZ, RZ, 0x3effffff ;  /* 0x3effffffff047424 */ /* 0x000fe200078e00ff */
[----:B------:R-:W-:Y:S02]  /*1920*/  STG.E desc[UR6][R6.64], R9 ;  /* 0x0000000906007986 */ /* 0x000fe4000c101906 */
[----:B------:R-:W-:Y:S02]  /*1930*/  FSEL R17, R17, -0.00019574658654164522886, !P0 ;  /* 0xb94d415311117808 */ /* 0x000fe40004000000 */
[----:B------:R-:W-:Y:S01]  /*1940*/  FSEL R3, R3, 0.0083327032625675201416, !P0 ;  /* 0x3c0885e403037808 */ /* 0x000fe20004000000 */
[----:B------:R-:W-:Y:S01]  /*1950*/  STG.E desc[UR6][R6.64+0x4], R11 ;  /* 0x0000040b06007986 */ /* 0x000fe2000c101906 */
[----:B------:R-:W-:-:S02]  /*1960*/  FSEL R0, R14, 1, P0 ;  /* 0x3f8000000e007808 */ /* 0x000fc40000000000 */
[----:B------:R-:W-:Y:S01]  /*1970*/  FSEL R4, -R4, -0.16666662693023681641, !P0 ;  /* 0xbe2aaaa804047808 */ /* 0x000fe20004000100 */
[C---:B------:R-:W-:Y:S01]  /*1980*/  FFMA R17, R2.reuse, R17, R3 ;  /* 0x0000001102117223 */ /* 0x040fe20000000003 */
[----:B------:R-:W-:Y:S01]  /*1990*/  STG.E desc[UR6][R6.64+0x10], R5 ;  /* 0x0000100506007986 */ /* 0x000fe2000c101906 */
[C---:B------:R-:W-:Y:S02]  /*19a0*/  FFMA R3, R2.reuse, R0, RZ ;  /* 0x0000000002037223 */ /* 0x040fe400000000ff */
[----:B------:R-:W-:-:S04]  /*19b0*/  FFMA R4, R2, R17, R4 ;  /* 0x0000001102047223 */ /* 0x000fc80000000004 */
[----:B------:R-:W-:Y:S01]  /*19c0*/  FFMA R0, R3, R4, R0 ;  /* 0x0000000403007223 */ /* 0x000fe20000000000 */
[----:B------:R-:W-:-:S03]  /*19d0*/  FMUL R3, R10, 3 ;  /* 0x404000000a037820 */ /* 0x000fc60000400000 */
[----:B------:R-:W-:Y:S01]  /*19e0*/  @P1 FADD R0, RZ, -R0 ;  /* 0x80000000ff001221 */ /* 0x000fe20000000000 */
[----:B------:R-:W-:-:S03]  /*19f0*/  FMUL R13, R18, R3 ;  /* 0x00000003120d7220 */ /* 0x000fc60000400000 */
[----:B------:R-:W-:Y:S02]  /*1a00*/  FMUL R3, R3, R0 ;  /* 0x0000000003037220 */ /* 0x000fe40000400000 */
[----:B------:R-:W-:Y:S04]  /*1a10*/  STG.E desc[UR6][R6.64+0xc], R13 ;  /* 0x00000c0d06007986 */ /* 0x000fe8000c101906 */
[----:B------:R-:W-:Y:S01]  /*1a20*/  STG.E desc[UR6][R6.64+0x8], R3 ;  /* 0x0000080306007986 */ /* 0x000fe2000c101906 */
[----:B------:R-:W-:Y:S05]  /*1a30*/  EXIT ;  /* 0x000000000000794d */ /* 0x000fea0003800000 */
        .weak           $__internal_1_$__cuda_sm3x_div_rn_noftz_f32_slowpath
        .type           $__internal_1_$__cuda_sm3x_div_rn_noftz_f32_slowpath,@function
        .size           $__internal_1_$__cuda_sm3x_div_rn_noftz_f32_slowpath,(.L_x_565 - $__internal_1_$__cuda_sm3x_div_rn_noftz_f32_slowpath)
$__internal_1_$__cuda_sm3x_div_rn_noftz_f32_slowpath:
[----:B------:R-:W-:Y:S01]  /*1a40*/  SHF.R.U32.HI R10, RZ, 0x17, R2 ;  /* 0x00000017ff0a7819 */ /* 0x000fe20000011602 */
[----:B------:R-:W-:Y:S01]  /*1a50*/  BSSY.RECONVERGENT B1, `(.L_x_550) ;  /* 0x0000064000017945 */ /* 0x000fe20003800200 */
[----:B------:R-:W-:Y:S01]  /*1a60*/  SHF.R.U32.HI R0, RZ, 0x17, R3 ;  /* 0x00000017ff007819 */ /* 0x000fe20000011603 */
[----:B------:R-:W-:Y:S01]  /*1a70*/  IMAD.MOV.U32 R12, RZ, RZ, 0x4b189680 ;  /* 0x4b189680ff0c7424 */ /* 0x000fe200078e00ff */
[----:B------:R-:W-:Y:S02]  /*1a80*/  LOP3.LUT R10, R10, 0xff, RZ, 0xc0, !PT ;  /* 0x000000ff0a0a7812 */ /* 0x000fe400078ec0ff */
[----:B------:R-:W-:-:S03]  /*1a90*/  LOP3.LUT R16, R0, 0xff, RZ, 0xc0, !PT ;  /* 0x000000ff00107812 */ /* 0x000fc600078ec0ff */
[----:B------:R-:W-:Y:S02]  /*1aa0*/  VIADD R14, R10, 0xffffffff ;  /* 0xffffffff0a0e7836 */ /* 0x000fe40000000000 */
[----:B------:R-:W-:-:S03]  /*1ab0*/  VIADD R17, R16, 0xffffffff ;  /* 0xffffffff10117836 */ /* 0x000fc60000000000 */
[----:B------:R-:W-:-:S04]  /*1ac0*/  ISETP.GT.U32.AND P0, PT, R14, 0xfd, PT ;  /* 0x000000fd0e00780c */ /* 0x000fc80003f04070 */
[----:B------:R-:W-:-:S13]  /*1ad0*/  ISETP.GT.U32.OR P0, PT, R17, 0xfd, P0 ;  /* 0x000000fd1100780c */ /* 0x000fda0000704470 */
[----:B------:R-:W-:Y:S01]  /*1ae0*/  @!P0 IMAD.MOV.U32 R8, RZ, RZ, RZ ;  /* 0x000000ffff088224 */ /* 0x000fe200078e00ff */
[----:B------:R-:W-:Y:S06]  /*1af0*/  @!P0 BRA `(.L_x_551) ;  /* 0x0000000000608947 */ /* 0x000fec0003800000 */
[----:B------:R-:W-:Y:S01]  /*1b00*/  IMAD.MOV.U32 R0, RZ, RZ, 0x4b189680 ;  /* 0x4b189680ff007424 */ /* 0x000fe200078e00ff */
        /* <DEDUP_REMOVED lines=21> */
[----:B------:R-:W-:Y:S02]  /*1c60*/  @!P1 FFMA R12, R0, 1.84467440737095516160e+19, RZ ;  /* 0x5f800000000c9823 */ /* 0x000fe400000000ff */
[----:B------:R-:W-:-:S07]  /*1c70*/  @!P1 VIADD R8, R8, 0x40 ;  /* 0x0000004008089836 */ /* 0x000fce0000000000 */
.L_x_551:
[----:B------:R-:W-:Y:S01]  /*1c80*/  LEA R17, R10, 0xc0800000, 0x17 ;  /* 0xc08000000a117811 */ /* 0x000fe200078eb8ff */
[----:B------:R-:W-:Y:S04]  /*1c90*/  BSSY.RECONVERGENT B2, `(.L_x_556) ;  /* 0x0000036000027945 */ /* 0x000fe80003800200 */
[----:B------:R-:W-:Y:S02]  /*1ca0*/  IMAD.IADD R17, R12, 0x1, -R17 ;  /* 0x000000010c117824 */ /* 0x000fe400078e0a11 */
[----:B------:R-:W-:Y:S02]  /*1cb0*/  VIADD R12, R16, 0xffffff81 ;  /* 0xffffff81100c7836 */ /* 0x000fe40000000000 */
[----:B------:R0:W1:Y:S01]  /*1cc0*/  MUFU.RCP R14, R17 ;  /* 0x00000011000e7308 */ /* 0x0000620000001000 */
[----:B------:R-:W-:Y:S01]  /*1cd0*/  FADD.FTZ R19, -R17, -RZ ;  /* 0x800000ff11137221 */ /* 0x000fe20000010100 */
[C---:B------:R-:W-:Y:S01]  /*1ce0*/  IMAD R0, R12.reuse, -0x800000, R3 ;  /* 0xff8000000c007824 */ /* 0x040fe200078e0203 */
[----:B0-----:R-:W-:-:S05]  /*1cf0*/  IADD3 R17, PT, PT, R12, 0x7f, -R10 ;  /* 0x0000007f0c117810 */ /* 0x001fca0007ffe80a */
[----:B------:R-:W-:Y:S02]  /*1d00*/  IMAD.IADD R17, R17, 0x1, R8 ;  /* 0x0000000111117824 */ /* 0x000fe400078e0208 */
[----:B-1----:R-:W-:-:S04]  /*1d10*/  FFMA R21, R14, R19, 1 ;  /* 0x3f8000000e157423 */ /* 0x002fc80000000013 */
        /* <DEDUP_REMOVED lines=19> */
[-CC-:B------:R-:W-:Y:S01]  /*1e50*/  FFMA.RZ R3, R16, R14.reuse, R21.reuse ;  /* 0x0000000e10037223 */ /* 0x180fe2000000c015 */
[----:B------:R-:W-:Y:S02]  /*1e60*/  VIADD R17, R12, 0x20 ;  /* 0x000000200c117836 */ /* 0x000fe40000000000 */
[-CC-:B------:R-:W-:Y:S01]  /*1e70*/  FFMA.RM R8, R16, R14.reuse, R21.reuse ;  /* 0x0000000e10087223 */ /* 0x180fe20000004015 */
[----:B------:R-:W-:Y:S02]  /*1e80*/  ISETP.NE.AND P2, PT, R12, RZ, PT ;  /* 0x000000ff0c00720c */ /* 0x000fe40003f45270 */
[----:B------:R-:W-:Y:S01]  /*1e90*/  LOP3.LUT R10, R3, 0x7fffff, RZ, 0xc0, !PT ;  /* 0x007fffff030a7812 */ /* 0x000fe200078ec0ff */
[----:B------:R-:W-:Y:S01]  /*1ea0*/  FFMA.RP R3, R16, R14, R21 ;  /* 0x0000000e10037223 */ /* 0x000fe20000008015 */
[----:B------:R-:W-:Y:S01]  /*1eb0*/  ISETP.NE.AND P1, PT, R12, RZ, PT ;  /* 0x000000ff0c00720c */ /* 0x000fe20003f25270 */
[----:B------:R-:W-:Y:S01]  /*1ec0*/  IMAD.MOV R12, RZ, RZ, -R12 ;  /* 0x000000ffff0c7224 */ /* 0x000fe200078e0a0c */
[----:B------:R-:W-:-:S02]  /*1ed0*/  LOP3.LUT R10, R10, 0x800000, RZ, 0xfc, !PT ;  /* 0x008000000a0a7812 */ /* 0x000fc400078efcff */
[----:B------:R-:W-:Y:S02]  /*1ee0*/  FSETP.NEU.FTZ.AND P0, PT, R3, R8, PT ;  /* 0x000000080300720b */ /* 0x000fe40003f1d000 */
[----:B------:R-:W-:Y:S02]  /*1ef0*/  SHF.L.U32 R17, R10, R17, RZ ;  /* 0x000000110a117219 */ /* 0x000fe400000006ff */
[----:B------:R-:W-:Y:S02]  /*1f00*/  SEL R3, R12, RZ, P2 ;  /* 0x000000ff0c037207 */ /* 0x000fe40001000000 */
[----:B------:R-:W-:Y:S02]  /*1f10*/  ISETP.NE.AND P1, PT, R17, RZ, P1 ;  /* 0x000000ff1100720c */ /* 0x000fe40000f25270 */
[----:B------:R-:W-:Y:S02]  /*1f20*/  SHF.R.U32.HI R3, RZ, R3, R10 ;  /* 0x00000003ff037219 */ /* 0x000fe4000001160a */
[----:B------:R-:W-:-:S02]  /*1f30*/  PLOP3.LUT P0, PT, P0, P1, PT, 0xf8, 0x8f ;  /* 0x00000000008f781c */ /* 0x000fc40000703f70 */
[----:B------:R-:W-:Y:S02]  /*1f40*/  SHF.R.U32.HI R17, RZ, 0x1, R3 ;  /* 0x00000001ff117819 */ /* 0x000fe40000011603 */
[----:B------:R-:W-:-:S04]  /*1f50*/  SEL R8, RZ, 0x1, !P0 ;  /* 0x00000001ff087807 */ /* 0x000fc80004000000 */
[----:B------:R-:W-:-:S04]  /*1f60*/  LOP3.LUT R8, R8, 0x1, R17, 0xf8, !PT ;  /* 0x0000000108087812 */ /* 0x000fc800078ef811 */
[----:B------:R-:W-:-:S05]  /*1f70*/  LOP3.LUT R8, R8, R3, RZ, 0xc0, !PT ;  /* 0x0000000308087212 */ /* 0x000fca00078ec0ff */
[----:B------:R-:W-:-:S05]  /*1f80*/  IMAD.IADD R17, R17, 0x1, R8 ;  /* 0x0000000111117824 */ /* 0x000fca00078e0208 */
[----:B------:R-:W-:Y:S01]  /*1f90*/  LOP3.LUT R0, R17, R0, RZ, 0xfc, !PT ;  /* 0x0000000011007212 */ /* 0x000fe200078efcff */
[----:B------:R-:W-:Y:S06]  /*1fa0*/  BRA `(.L_x_559) ;  /* 0x0000000000107947 */ /* 0x000fec0003800000 */
.L_x_558:
[----:B------:R-:W-:-:S04]  /*1fb0*/  LOP3.LUT R0, R0, 0x80000000, RZ, 0xc0, !PT ;  /* 0x8000000000007812 */ /* 0x000fc800078ec0ff */
[----:B------:R-:W-:Y:S01]  /*1fc0*/  LOP3.LUT R0, R0, 0x7f800000, RZ, 0xfc, !PT ;  /* 0x7f80000000007812 */ /* 0x000fe200078efcff */
[----:B------:R-:W-:Y:S06]  /*1fd0*/  BRA `(.L_x_559) ;  /* 0x0000000000047947 */ /* 0x000fec0003800000 */
.L_x_557:
[----:B------:R-:W-:-:S07]  /*1fe0*/  IMAD R0, R17, 0x800000, R0 ;  /* 0x0080000011007824 */ /* 0x000fce00078e0200 */
.L_x_559:
[----:B------:R-:W-:Y:S05]  /*1ff0*/  BSYNC.RECONVERGENT B2 ;  /* 0x0000000000027941 */ /* 0x000fea0003800200 */
.L_x_556:
[----:B------:R-:W-:Y:S05]  /*2000*/  BRA `(.L_x_560) ;  /* 0x0000000000207947 */ /* 0x000fea0003800000 */
.L_x_555:
[----:B------:R-:W-:-:S04]  /*2010*/  LOP3.LUT R0, R12, 0x80000000, R3, 0x48, !PT ;  /* 0x800000000c007812 */ /* 0x000fc800078e4803 */
[----:B------:R-:W-:Y:S01]  /*2020*/  LOP3.LUT R0, R0, 0x7f800000, RZ, 0xfc, !PT ;  /* 0x7f80000000007812 */ /* 0x000fe200078efcff */
[----:B------:R-:W-:Y:S06]  /*2030*/  BRA `(.L_x_560) ;  /* 0x0000000000147947 */ /* 0x000fec0003800000 */
.L_x_554:
[----:B------:R-:W-:Y:S01]  /*2040*/  LOP3.LUT R0, R12, 0x80000000, R3, 0x48, !PT ;  /* 0x800000000c007812 */ /* 0x000fe200078e4803 */
[----:B------:R-:W-:Y:S06]  /*2050*/  BRA `(.L_x_560) ;  /* 0x00000000000c7947 */ /* 0x000fec0003800000 */
.L_x_553:
[----:B------:R-:W0:Y:S01]  /*2060*/  MUFU.RSQ R0, -QNAN ;  /* 0xffc0000000007908 */ /* 0x000e220000001400 */
[----:B------:R-:W-:Y:S05]  /*2070*/  BRA `(.L_x_560) ;  /* 0x0000000000047947 */ /* 0x000fea0003800000 */
.L_x_552:
[----:B------:R-:W-:-:S07]  /*2080*/  FADD.FTZ R0, R3, R0 ;  /* 0x0000000003007221 */ /* 0x000fce0000010000 */
.L_x_560:
[----:B------:R-:W-:Y:S05]  /*2090*/  BSYNC.RECONVERGENT B1 ;  /* 0x0000000000017941 */ /* 0x000fea0003800200 */
.L_x_550:
[----:B------:R-:W-:Y:S02]  /*20a0*/  IMAD.MOV.U32 R16, RZ, RZ, R4 ;  /* 0x000000ffff107224 */ /* 0x000fe400078e0004 */
[----:B------:R-:W-:-:S04]  /*20b0*/  IMAD.MOV.U32 R17, RZ, RZ, 0x0 ;  /* 0x00000000ff117424 */ /* 0x000fc800078e00ff */
[----:B0-----:R-:W-:Y:S05]  /*20c0*/  RET.REL.NODEC R16 `(_Z14init_particlesP8Particle) ;  /* 0xffffffdc10cc7950 */ /* 0x001fea0003c3ffff */
.L_x_561:
        /* <DEDUP_REMOVED lines=11> */
.L_x_565:


//--------------------- .text._Z16init_grid_centerv --------------------------
	.section	.text._Z16init_grid_centerv,"ax",@progbits
	.align	128
        .global         _Z16init_grid_centerv
        .type           _Z16init_grid_centerv,@function
        .size           _Z16init_grid_centerv,(.L_x_568 - _Z16init_grid_centerv)
        .other          _Z16init_grid_centerv,@"STO_CUDA_ENTRY STV_DEFAULT"
_Z16init_grid_centerv:
.text._Z16init_grid_centerv:
[----:B------:R-:W-:Y:S01]  /*0000*/  LDC R1, c[0x0][0x37c] ;  /* 0x0000df00ff017b82 */ /* 0x000fe20000000800 */
[----:B------:R-:W0:Y:S07]  /*0010*/  LDCU.64 UR4, c[0x4][URZ] ;  /* 0x01000000ff0477ac */ /* 0x000e2e0008000a00 */
[----:B------:R-:W1:Y:S01]  /*0020*/  LDC.64 R2, c[0x4][0x18] ;  /* 0x01000600ff027b82 */ /* 0x000e620000000a00 */
[----:B------:R-:W-:Y:S02]  /*0030*/  IMAD.MOV.U32 R15, RZ, RZ, 0x400 ;  /* 0x00000400ff0f7424 */ /* 0x000fe400078e00ff */
[----:B------:R-:W-:Y:S01]  /*0040*/  HFMA2 R17, -RZ, RZ, 0, 5.9604644775390625e-08 ;  /* 0x00000001ff117431 */ /* 0x000fe200000001ff */
[----:B------:R-:W1:Y:S04]  /*0050*/  LDCU.64 UR6, c[0x0][0x358] ;  /* 0x00006b00ff0677ac */ /* 0x000e680008000a00 */
[----:B------:R-:W2:Y:S08]  /*0060*/  LDC.64 R4, c[0x4][0x20] ;  /* 0x01000800ff047b82 */ /* 0x000eb00000000a00 */
[----:B------:R-:W3:Y:S01]  /*0070*/  LDC.64 R6, c[0x4][0x8] ;  /* 0x01000200ff067b82 */ /* 0x000ee20000000a00 */
[----:B0-----:R-:W-:-:S04]  /*0080*/  UIADD3 UR8, UP0, UPT, UR4, 0x1000000, URZ ;  /* 0x0100000004087890 */ /* 0x001fc8000ff1e0ff */
[----:B------:R-:W-:Y:S02]  /*0090*/  UIADD3.X UR4, UPT, UPT, URZ, UR5, URZ, UP0, !UPT ;  /* 0x00000005ff047290 */ /* 0x000fe400087fe4ff */
[----:B------:R-:W-:Y:S01]  /*00a0*/  IMAD.U32 R12, RZ, RZ, UR8 ;  /* 0x00000008ff0c7e24 */ /* 0x000fe2000f8e00ff */
[----:B------:R-:W0:Y:S01]  /*00b0*/  LDC.64 R8, c[0x4][0x10] ;  /* 0x01000400ff087b82 */ /* 0x000e220000000a00 */
[----:B-1----:R-:W-:Y:S02]  /*00c0*/  STG.E desc[UR6][R2.64], R15 ;  /* 0x0000000f02007986 */ /* 0x002fe4000c101906 */
[----:B------:R-:W-:-:S05]  /*00d0*/  MOV R13, UR4 ;  /* 0x00000004000d7c02 */ /* 0x000fca0008000f00 */
[----:B------:R-:W1:Y:S01]  /*00e0*/  LDC.64 R10, c[0x4][0x28] ;  /* 0x01000a00ff0a7b82 */ /* 0x000e620000000a00 */
[----:B--2---:R-:W-:Y:S04]  /*00f0*/  STG.E desc[UR6][R4.64], R15 ;  /* 0x0000000f04007986 */ /* 0x004fe8000c101906 */
[----:B---3--:R-:W-:Y:S04]  /*0100*/  STG.E desc[UR6][R6.64], R15 ;  /* 0x0000000f06007986 */ /* 0x008fe8000c101906 */
[----:B0-----:R-:W-:Y:S04]  /*0110*/  STG.E desc[UR6][R8.64], R15 ;  /* 0x0000000f08007986 */ /* 0x001fe8000c101906 */
[----:B-1----:R-:W-:Y:S04]  /*0120*/  STG.E desc[UR6][R10.64], R17 ;  /* 0x000000110a007986 */ /* 0x002fe8000c101906 */
[----:B------:R-:W-:Y:S01]  /*0130*/  STG.E desc[UR6][R12.64+-0x7ff000], RZ ;  /* 0x801000ff0c007986 */ /* 0x000fe2000c101906 */
[----:B------:R-:W-:Y:S05]  /*0140*/  EXIT ;  /* 0x000000000000794d */ /* 0x000fea0003800000 */
.L_x_562:
        /* <DEDUP_REMOVED lines=11> */
.L_x_568:


//--------------------- .text._Z18init_grid_negativev --------------------------
	.section	.text._Z18init_grid_negativev,"ax",@progbits
	.align	128
        .global         _Z18init_grid_negativev
        .type           _Z18init_grid_negativev,@function
        .size           _Z18init_grid_negativev,(.L_x_569 - _Z18init_grid_negativev)
        .other          _Z18init_grid_negativev,@"STO_CUDA_ENTRY STV_DEFAULT"
_Z18init_grid_negativev:
.text._Z18init_grid_negativev:
[----:B------:R-:W-:Y:S01]  /*0000*/  LDC R1, c[0x0][0x37c] ;  /* 0x0000df00ff017b82 */ /* 0x000fe20000000800 */
[----:B------:R-:W0:Y:S07]  /*0010*/  S2R R0, SR_TID.Y ;  /* 0x0000000000007919 */ /* 0x000e2e0000002200 */
[----:B------:R-:W0:Y:S01]  /*0020*/  S2UR UR6, SR_CTAID.Y ;  /* 0x00000000000679c3 */ /* 0x000e220000002600 */
[----:B------:R-:W1:Y:S01]  /*0030*/  LDCU.64 UR4, c[0x0][0x358] ;  /* 0x00006b00ff0477ac */ /* 0x000e620008000a00 */
[----:B------:R-:W2:Y:S06]  /*0040*/  S2R R7, SR_TID.X ;  /* 0x0000000000077919 */ /* 0x000eac0000002100 */
[----:B------:R-:W0:Y:S08]  /*0050*/  LDC R5, c[0x0][0x364] ;  /* 0x0000d900ff057b82 */ /* 0x000e300000000800 */
[----:B------:R-:W3:Y:S08]  /*0060*/  LDC.64 R2, c[0x4][RZ] ;  /* 0x01000000ff027b82 */ /* 0x000ef00000000a00 */
[----:B------:R-:W2:Y:S08]  /*0070*/  S2UR UR7, SR_CTAID.X ;  /* 0x00000000000779c3 */ /* 0x000eb00000002500 */
[----:B------:R-:W2:Y:S01]  /*0080*/  LDC R4, c[0x0][0x360] ;  /* 0x0000d800ff047b82 */ /* 0x000ea20000000800 */
[----:B0-----:R-:W-:-:S04]  /*0090*/  IMAD R5, R5, UR6, R0 ;  /* 0x0000000605057c24 */ /* 0x001fc8000f8e0200 */
[----:B---3--:R-:W-:-:S04]  /*00a0*/  IMAD.WIDE.U32 R2, R5, 0x2000, R2 ;  /* 0x0000200005027825 */ /* 0x008fc800078e0002 */
[----:B--2---:R-:W-:Y:S01]  /*00b0*/  IMAD R5, R4, UR7, R7 ;  /* 0x0000000704057c24 */ /* 0x004fe2000f8e0207 */
[----:B------:R-:W-:-:S03]  /*00c0*/  MOV R7, 0xffffffff ;  /* 0xffffffff00077802 */ /* 0x000fc60000000f00 */
[----:B------:R-:W-:-:S05]  /*00d0*/  IMAD.WIDE.U32 R2, R5, 0x4, R2 ;  /* 0x0000000405027825 */ /* 0x000fca00078e0002 */
[----:B-1----:R-:W-:Y:S01]  /*00e0*/  STG.E desc[UR4][R2.64], R7 ;  /* 0x0000000702007986 */ /* 0x002fe2000c101904 */
[----:B------:R-:W-:Y:S05]  /*00f0*/  EXIT ;  /* 0x000000000000794d */ /* 0x000fea0003800000 */
.L_x_563:
        /* <DEDUP_REMOVED lines=16> */
.L_x_569:


//--------------------- .nv.global.init           --------------------------
	.section	.nv.global.init,"aw",@progbits
	.align	4
.nv.global.init:
	.type		__cudart_i2opi_f,@object
	.size		__cudart_i2opi_f,(.L_13 - __cudart_i2opi_f)
__cudart_i2opi_f:
        /*0000*/ 	.byte	0x41, 0x90, 0x43, 0x3c, 0x99, 0x95, 0x62, 0xdb, 0xc0, 0xdd, 0x34, 0xf5, 0xd1, 0x57, 0x27, 0xfc
        /*0010*/ 	.byte	0x29, 0x15, 0x44, 0x4e, 0x6e, 0x83, 0xf9, 0xa2
.L_13:


//--------------------- .nv.shared.reserved.0     --------------------------
	.section	.nv.shared.reserved.0,"aw",@nobits
	.weak		__nv_reservedSMEM_offset_0_alias
	.size		__nv_reservedSMEM_offset_0_alias, 0, 64
	.other		__nv_reservedSMEM_offset_0_alias,@"STO_CUDA_RESERVED_SHARED STV_DEFAULT"
__nv_reservedSMEM_offset_0_alias:
	.zero		0
	.zero		64


//--------------------- .nv.global                --------------------------
	.section	.nv.global,"aw",@nobits
	.align	8
.nv.global:
	.type		total_static_particles,@object
	.size		total_static_particles,(weight_center_y - total_static_particles)
total_static_particles:
	.zero		8
	.type		weight_center_y,@object
	.size		weight_center_y,(weight_center_x - weight_center_y)
weight_center_y:
	.zero		8
	.type		weight_center_x,@object
	.size		weight_center_x,(border_right - weight_center_x)
weight_center_x:
	.zero		8
	.type		border_right,@object
	.size		border_right,(border_bottom - border_right)
border_right:
	.zero		4
	.type		border_bottom,@object
	.size		border_bottom,(debug - border_bottom)
border_bottom:
	.zero		4
	.type		debug,@object
	.size		debug,(border_left - debug)
debug:
	.zero		4
	.type		border_left,@object
	.size		border_left,(smallest_distance_to_center - border_left)
border_left:
	.zero		4
	.type		smallest_distance_to_center,@object
	.size		smallest_distance_to_center,(border_top - smallest_distance_to_center)
smallest_distance_to_center:
	.zero		4
	.type		border_top,@object
	.size		border_top,(debug_array - border_top)
border_top:
	.zero		4
	.type		debug_array,@object
	.size		debug_array,(grid - debug_array)
debug_array:
	.zero		4096
	.type		grid,@object
	.size		grid,(.L_0 - grid)
grid:
	.zero		16777216
.L_0:


//--------------------- .nv.constant0._Z13particle_stepP8Particlei --------------------------
	.section	.nv.constant0._Z13particle_stepP8Particlei,"a",@progbits
	.sectionflags	@""
	.align	4
.nv.constant0._Z13particle_stepP8Particlei:
	.zero		908


//--------------------- .nv.constant0._Z14init_particlesP8Particle --------------------------
	.section	.nv.constant0._Z14init_particlesP8Particle,"a",@progbits
	.sectionflags	@""
	.align	4
.nv.constant0._Z14init_particlesP8Particle:
	.zero		904


//--------------------- .nv.constant0._Z16init_grid_centerv --------------------------
	.section	.nv.constant0._Z16init_grid_centerv,"a",@progbits
	.sectionflags	@""
	.align	4
.nv.constant0._Z16init_grid_centerv:
	.zero		896


//--------------------- .nv.constant0._Z18init_grid_negativev --------------------------
	.section	.nv.constant0._Z18init_grid_negativev,"a",@progbits
	.sectionflags	@""
	.align	4
.nv.constant0._Z18init_grid_negativev:
	.zero		896


//--------------------- SYMBOLS --------------------------

	.type		.nv.reservedSmem.offset0,@object
	.size		.nv.reservedSmem.offset0,0x4
